def matmul_kernel(
    a_ptr,
    b_ptr,
    c_ptr,
    M,
    N,
    K,
    stride_am,
    stride_ak,
    stride_bk,
    stride_bn,
    stride_cm,
    stride_cn,
    BLOCK_M: tl.constexpr,
    BLOCK_N: tl.constexpr,
    BLOCK_K: tl.constexpr,
    GROUP_M: tl.constexpr,
):
    pid = tl.program_id(axis=0)
    num_pid_m = tl.cdiv(M, BLOCK_M)
    num_pid_n = tl.cdiv(N, BLOCK_N)
    num_pid_in_group = GROUP_M * num_pid_n
    group_id = pid // num_pid_in_group
    first_pid_m = group_id * GROUP_M
    group_size_m = min(num_pid_m - first_pid_m, GROUP_M)
    pid_m = first_pid_m + ((pid % num_pid_in_group) % group_size_m)
    pid_n = (pid % num_pid_in_group) // group_size_m

    offs_am = (pid_m * BLOCK_M + tl.arange(0, BLOCK_M)) % M
    offs_bn = (pid_n * BLOCK_N + tl.arange(0, BLOCK_N)) % N
    offs_k = tl.arange(0, BLOCK_K)
    a_ptrs = a_ptr + offs_am[:, None] * stride_am + offs_k[None, :] * stride_ak
    b_ptrs = b_ptr + offs_k[:, None] * stride_bk + offs_bn[None, :] * stride_bn

    acc = tl.zeros((BLOCK_M, BLOCK_N), dtype=tl.float32)
    for kk in range(0, tl.cdiv(K, BLOCK_K)):
        a = tl.load(a_ptrs, mask=offs_k[None, :] < K - kk * BLOCK_K, other=0.0)
        b = tl.load(b_ptrs, mask=offs_k[:, None] < K - kk * BLOCK_K, other=0.0)
        acc = tl.dot(a, b, acc)
        a_ptrs += BLOCK_K * stride_ak
        b_ptrs += BLOCK_K * stride_bk

    c = acc.to(c_ptr.dtype.element_ty)
    offs_cm = pid_m * BLOCK_M + tl.arange(0, BLOCK_M)
    offs_cn = pid_n * BLOCK_N + tl.arange(0, BLOCK_N)
    c_ptrs = c_ptr + offs_cm[:, None] * stride_cm + offs_cn[None, :] * stride_cn
    mask = (offs_cm[:, None] < M) & (offs_cn[None, :] < N)
    tl.store(c_ptrs, c, mask=mask)

# config = {"BLOCK_K": 64, "BLOCK_M": 256, "BLOCK_N": 64, "GROUP_M": 1, "arch": "sm_80", "dtype": "fp16", "num_ctas": 1, "num_stages": 3, "num_warps": 4}
# arch = sm_80


// ===== COMPILED SASS (sm_80) =====

	.target	sm_80

	.elftype	@"ET_EXEC"


//--------------------- .note.nv.tkinfo           --------------------------
	.section	.note.nv.tkinfo,"",@"SHT_NOTE"
	.sectionflags	@"SHF_NOTE_NV_TKINFO"
	.tkinfo
        /*0018*/ 	.word	0x00000002
        /*0030*/ 	.string	""
        /*0030*/ 	.string	"ptxas"
        /*0030*/ 	.string	"Cuda compilation tools, release 13.0, V13.0.88"
        /*0030*/ 	.string	"Build cuda_13.0.r13.0/compiler.36424714_0"
        /*0030*/ 	.string	"-v  -suppress-debug-info  -lineinfo  -arch sm_80 "



//--------------------- .note.nv.cuinfo           --------------------------
	.section	.note.nv.cuinfo,"",@"SHT_NOTE"
	.sectionflags	@"SHF_NOTE_NV_CUINFO"
        /*0018*/ 	.short	0x0002
        /*001a*/ 	.short	0x0050
        /*001c*/ 	.short	0x0082
	.zero		2


//--------------------- .nv.info                  --------------------------
	.section	.nv.info,"",@"SHT_CUDA_INFO"
	.align	4


	//----- nvinfo : EIATTR_REGCOUNT
	.align		4
        /*0000*/ 	.byte	0x04, 0x2f
        /*0002*/ 	.short	(.L_1 - .L_0)
	.align		4
.L_0:
        /*0004*/ 	.word	index@(matmul_kernel)
        /*0008*/ 	.word	0x00000020


	//----- nvinfo : EIATTR_FRAME_SIZE
	.align		4
.L_1:
        /*000c*/ 	.byte	0x04, 0x11
        /*000e*/ 	.short	(.L_3 - .L_2)
	.align		4
.L_2:
        /*0010*/ 	.word	index@(matmul_kernel)
        /*0014*/ 	.word	0x00001480


	//----- nvinfo : EIATTR_MIN_STACK_SIZE
	.align		4
.L_3:
        /*0018*/ 	.byte	0x04, 0x12
        /*001a*/ 	.short	(.L_5 - .L_4)
	.align		4
.L_4:
        /*001c*/ 	.word	index@(matmul_kernel)
        /*0020*/ 	.word	0x00001480
.L_5:


//--------------------- .nv.info.matmul_kernel    --------------------------
	.section	.nv.info.matmul_kernel,"",@"SHT_CUDA_INFO"
	.sectionflags	@""
	.align	4


	//----- nvinfo : EIATTR_CUDA_API_VERSION
	.align		4
        /*0000*/ 	.byte	0x04, 0x37
        /*0002*/ 	.short	(.L_7 - .L_6)
.L_6:
        /*0004*/ 	.word	0x00000082


	//----- nvinfo : EIATTR_SW2861232_WAR
	.align		4
.L_7:
        /*0008*/ 	.byte	0x01, 0x35
	.zero		2


	//----- nvinfo : EIATTR_PARAM_CBANK
	.align		4
        /*000c*/ 	.byte	0x04, 0x0a
        /*000e*/ 	.short	(.L_9 - .L_8)
	.align		4
.L_8:
        /*0010*/ 	.word	index@(.nv.constant0.matmul_kernel)
        /*0014*/ 	.short	0x0160
        /*0016*/ 	.short	0x0050


	//----- nvinfo : EIATTR_CBANK_PARAM_SIZE
	.align		4
.L_9:
        /*0018*/ 	.byte	0x03, 0x19
        /*001a*/ 	.short	0x0050


	//----- nvinfo : EIATTR_KPARAM_INFO
	.align		4
        /*001c*/ 	.byte	0x04, 0x17
        /*001e*/ 	.short	(.L_11 - .L_10)
.L_10:
        /*0020*/ 	.word	0x00000000
        /*0024*/ 	.short	0x000d
        /*0026*/ 	.short	0x0048
        /*0028*/ 	.byte	0x00, 0xf4, 0x21, 0x00


	//----- nvinfo : EIATTR_KPARAM_INFO
	.align		4
.L_11:
        /*002c*/ 	.byte	0x04, 0x17
        /*002e*/ 	.short	(.L_13 - .L_12)
.L_12:
        /*0030*/ 	.word	0x00000000
        /*0034*/ 	.short	0x000c
        /*0036*/ 	.short	0x0040
        /*0038*/ 	.byte	0x00, 0xf4, 0x21, 0x00


	//----- nvinfo : EIATTR_KPARAM_INFO
	.align		4
.L_13:
        /*003c*/ 	.byte	0x04, 0x17
        /*003e*/ 	.short	(.L_15 - .L_14)
.L_14:
        /*0040*/ 	.word	0x00000000
        /*0044*/ 	.short	0x000b
        /*0046*/ 	.short	0x0038
        /*0048*/ 	.byte	0x00, 0xf0, 0x11, 0x00


	//----- nvinfo : EIATTR_KPARAM_INFO
	.align		4
.L_15:
        /*004c*/ 	.byte	0x04, 0x17
        /*004e*/ 	.short	(.L_17 - .L_16)
.L_16:
        /*0050*/ 	.word	0x00000000
        /*0054*/ 	.short	0x000a
        /*0056*/ 	.short	0x0034
        /*0058*/ 	.byte	0x00, 0xf0, 0x11, 0x00


	//----- nvinfo : EIATTR_KPARAM_INFO
	.align		4
.L_17:
        /*005c*/ 	.byte	0x04, 0x17
        /*005e*/ 	.short	(.L_19 - .L_18)
.L_18:
        /*0060*/ 	.word	0x00000000
        /*0064*/ 	.short	0x0009
        /*0066*/ 	.short	0x0030
        /*0068*/ 	.byte	0x00, 0xf0, 0x11, 0x00


	//----- nvinfo : EIATTR_KPARAM_INFO
	.align		4
.L_19:
        /*006c*/ 	.byte	0x04, 0x17
        /*006e*/ 	.short	(.L_21 - .L_20)
.L_20:
        /*0070*/ 	.word	0x00000000
        /*0074*/ 	.short	0x0008
        /*0076*/ 	.short	0x002c
        /*0078*/ 	.byte	0x00, 0xf0, 0x11, 0x00


	//----- nvinfo : EIATTR_KPARAM_INFO
	.align		4
.L_21:
        /*007c*/ 	.byte	0x04, 0x17
        /*007e*/ 	.short	(.L_23 - .L_22)
.L_22:
        /*0080*/ 	.word	0x00000000
        /*0084*/ 	.short	0x0007
        /*0086*/ 	.short	0x0028
        /*0088*/ 	.byte	0x00, 0xf0, 0x11, 0x00


	//----- nvinfo : EIATTR_KPARAM_INFO
	.align		4
.L_23:
        /*008c*/ 	.byte	0x04, 0x17
        /*008e*/ 	.short	(.L_25 - .L_24)
.L_24:
        /*0090*/ 	.word	0x00000000
        /*0094*/ 	.short	0x0006
        /*0096*/ 	.short	0x0024
        /*0098*/ 	.byte	0x00, 0xf0, 0x11, 0x00


	//----- nvinfo : EIATTR_KPARAM_INFO
	.align		4
.L_25:
        /*009c*/ 	.byte	0x04, 0x17
        /*009e*/ 	.short	(.L_27 - .L_26)
.L_26:
        /*00a0*/ 	.word	0x00000000
        /*00a4*/ 	.short	0x0005
        /*00a6*/ 	.short	0x0020
        /*00a8*/ 	.byte	0x00, 0xf0, 0x11, 0x00


	//----- nvinfo : EIATTR_KPARAM_INFO
	.align		4
.L_27:
        /*00ac*/ 	.byte	0x04, 0x17
        /*00ae*/ 	.short	(.L_29 - .L_28)
.L_28:
        /*00b0*/ 	.word	0x00000000
        /*00b4*/ 	.short	0x0004
        /*00b6*/ 	.short	0x001c
        /*00b8*/ 	.byte	0x00, 0xf0, 0x11, 0x00


	//----- nvinfo : EIATTR_KPARAM_INFO
	.align		4
.L_29:
        /*00bc*/ 	.byte	0x04, 0x17
        /*00be*/ 	.short	(.L_31 - .L_30)
.L_30:
        /*00c0*/ 	.word	0x00000000
        /*00c4*/ 	.short	0x0003
        /*00c6*/ 	.short	0x0018
        /*00c8*/ 	.byte	0x00, 0xf0, 0x11, 0x00


	//----- nvinfo : EIATTR_KPARAM_INFO
	.align		4
.L_31:
        /*00cc*/ 	.byte	0x04, 0x17
        /*00ce*/ 	.short	(.L_33 - .L_32)
.L_32:
        /*00d0*/ 	.word	0x00000000
        /*00d4*/ 	.short	0x0002
        /*00d6*/ 	.short	0x0010
        /*00d8*/ 	.byte	0x00, 0xf4, 0x21, 0x00


	//----- nvinfo : EIATTR_KPARAM_INFO
	.align		4
.L_33:
        /*00dc*/ 	.byte	0x04, 0x17
        /*00de*/ 	.short	(.L_35 - .L_34)
.L_34:
        /*00e0*/ 	.word	0x00000000
        /*00e4*/ 	.short	0x0001
        /*00e6*/ 	.short	0x0008
        /*00e8*/ 	.byte	0x00, 0xf4, 0x21, 0x00


	//----- nvinfo : EIATTR_KPARAM_INFO
	.align		4
.L_35:
        /*00ec*/ 	.byte	0x04, 0x17
        /*00ee*/ 	.short	(.L_37 - .L_36)
.L_36:
        /*00f0*/ 	.word	0x00000000
        /*00f4*/ 	.short	0x0000
        /*00f6*/ 	.short	0x0000
        /*00f8*/ 	.byte	0x00, 0xf4, 0x21, 0x00


	//----- nvinfo : EIATTR_MAXREG_COUNT
	.align		4
.L_37:
        /*00fc*/ 	.byte	0x03, 0x1b
        /*00fe*/ 	.short	0x00ff


	//----- nvinfo : EIATTR_NUM_BARRIERS
	.align		4
        /*0100*/ 	.byte	0x02, 0x4c
        /*0102*/ 	.byte	0x01
	.zero		1


	//----- nvinfo : EIATTR_ANNOTATIONS
	.align		4
        /*0104*/ 	.byte	0x04, 0x55
        /*0106*/ 	.short	(.L_39 - .L_38)


	//   ....[0]....
.L_38:
        /*0108*/ 	.word	0x00000001
        /*010c*/ 	.byte	0x00, 0x05, 0x00, 0x00, 0x01, 0x00, 0x00, 0x00, 0x10, 0x05, 0x00, 0x00, 0x01, 0x00, 0x00, 0x00
        /* <DEDUP_REMOVED lines=1948> */
        /*7adc*/ 	.byte	0x80, 0xd4, 0x01, 0x00, 0x01, 0x00, 0x00, 0x00, 0xb0, 0xd4, 0x01, 0x00


	//----- nvinfo : EIATTR_MERCURY_ISA_VERSION
	.align		4
.L_39:
        /*7ae8*/ 	.byte	0x03, 0x5f
        /*7aea*/ 	.short	0x0000


	//----- nvinfo : EIATTR_EXIT_INSTR_OFFSETS
	.align		4
        /*7aec*/ 	.byte	0x04, 0x1c
        /*7aee*/ 	.short	(.L_41 - .L_40)


	//   ....[0]....
.L_40:
        /*7af0*/ 	.word	0x0001d840


	//   ....[1]....
        /*7af4*/ 	.word	0x0001d870


	//----- nvinfo : EIATTR_REQNTID
	.align		4
.L_41:
        /*7af8*/ 	.byte	0x04, 0x10
        /*7afa*/ 	.short	(.L_43 - .L_42)
.L_42:
        /*7afc*/ 	.word	0x00000080
        /*7b00*/ 	.word	0x00000001
        /*7b04*/ 	.word	0x00000001
.L_43:


//--------------------- .nv.callgraph             --------------------------
	.section	.nv.callgraph,"",@"SHT_CUDA_CALLGRAPH"
	.align	4
	.sectionentsize	8
	.align		4
        /*0000*/ 	.word	0x00000000
	.align		4
        /*0004*/ 	.word	0xffffffff
	.align		4
        /*0008*/ 	.word	0x00000000
	.align		4
        /*000c*/ 	.word	0xfffffffe
	.align		4
        /*0010*/ 	.word	0x00000000
	.align		4
        /*0014*/ 	.word	0xfffffffd
	.align		4
        /*0018*/ 	.word	0x00000000
	.align		4
        /*001c*/ 	.word	0xfffffffc


//--------------------- .nv.rel.action            --------------------------
	.section	.nv.rel.action,"",@"SHT_CUDA_RELOCINFO"
	.align	8
	.sectionentsize	8
        /*0000*/ 	.byte	0x73, 0x00, 0x00, 0x00, 0x00, 0x00, 0x00, 0x00, 0x00, 0x00, 0x00, 0x11, 0x25, 0x00, 0x05, 0x36


//--------------------- .nv.constant0.matmul_kernel --------------------------
	.section	.nv.constant0.matmul_kernel,"a",@progbits
	.sectionflags	@""
	.align	4
.nv.constant0.matmul_kernel:
	.zero		432


//--------------------- .text.matmul_kernel       --------------------------
	.section	.text.matmul_kernel,"ax",@progbits
	.sectioninfo	@"SHI_REGISTERS=32"
	.align	128
        .global         matmul_kernel
        .type           matmul_kernel,@function
        .size           matmul_kernel,(.L_x_5 - matmul_kernel)
        .other          matmul_kernel,@"STO_CUDA_ENTRY STV_DEFAULT"
matmul_kernel:
.text.matmul_kernel:
[----:B------:R-:W-:-:S03]  /*0000*/  IMAD.MOV.U32 R1, RZ, RZ, c[0x0][0x28] ;  /* 0x00000a00ff017624 */ /* 0x000fc600078e00ff */
[----:B------:R-:W-:Y:S01]  /*0010*/  IMAD.MOV.U32 R0, RZ, RZ, c[0x0][0x17c] ;  /* 0x00005f00ff007624 */ /* 0x000fe200078e00ff */
[----:B------:R-:W0:Y:S01]  /*0020*/  S2R R28, SR_TID.X ;  /* 0x00000000001c7919 */ /* 0x000e220000002100 */
[----:B------:R-:W-:Y:S01]  /*0030*/  IADD3 R1, R1, -0x1480, RZ ;  /* 0xffffeb8001017810 */ /* 0x000fe20007ffe0ff */
[----:B------:R-:W-:Y:S02]  /*0040*/  ULDC.64 UR6, c[0x0][0x118] ;  /* 0x0000460000067ab9 */ /* 0x000fe40000000a00 */
[----:B------:R-:W-:-:S04]  /*0050*/  IADD3 R0, R0, 0x3f, RZ ;  /* 0x0000003f00007810 */ /* 0x000fc80007ffe0ff */
[----:B------:R-:W-:-:S04]  /*0060*/  SHF.R.S32.HI R3, RZ, 0x1f, R0 ;  /* 0x0000001fff037819 */ /* 0x000fc80000011400 */
[----:B------:R-:W-:Y:S02]  /*0070*/  LEA.HI R0, R3, R0, RZ, 0x6 ;  /* 0x0000000003007211 */ /* 0x000fe400078f30ff */
[----:B------:R-:W1:Y:S02]  /*0080*/  S2R R3, SR_CTAID.X ;  /* 0x0000000000037919 */ /* 0x000e640000002500 */
[----:B------:R-:W-:-:S04]  /*0090*/  SHF.R.S32.HI R0, RZ, 0x6, R0 ;  /* 0x00000006ff007819 */ /* 0x000fc80000011400 */
[-C--:B------:R-:W-:Y:S02]  /*00a0*/  IABS R7, R0.reuse ;  /* 0x0000000000077213 */ /* 0x080fe40000000000 */
[----:B------:R-:W-:Y:S02]  /*00b0*/  IABS R10, R0 ;  /* 0x00000000000a7213 */ /* 0x000fe40000000000 */
[----:B------:R-:W2:Y:S01]  /*00c0*/  I2F.RP R2, R7 ;  /* 0x0000000700027306 */ /* 0x000ea20000209400 */
[----:B0-----:R-:W-:Y:S02]  /*00d0*/  LOP3.LUT R12, R28, 0x7f, RZ, 0xc0, !PT ;  /* 0x0000007f1c0c7812 */ /* 0x001fe400078ec0ff */
[----:B-1----:R-:W-:-:S05]  /*00e0*/  IABS R8, R3 ;  /* 0x0000000300087213 */ /* 0x002fca0000000000 */
[----:B--2---:R-:W0:Y:S02]  /*00f0*/  MUFU.RCP R2, R2 ;  /* 0x0000000200027308 */ /* 0x004e240000001000 */
[----:B0-----:R-:W-:-:S06]  /*0100*/  IADD3 R4, R2, 0xffffffe, RZ ;  /* 0x0ffffffe02047810 */ /* 0x001fcc0007ffe0ff */
[----:B------:R0:W1:Y:S02]  /*0110*/  F2I.FTZ.U32.TRUNC.NTZ R5, R4 ;  /* 0x0000000400057305 */ /* 0x000064000021f000 */
[----:B0-----:R-:W-:Y:S02]  /*0120*/  IMAD.MOV.U32 R4, RZ, RZ, RZ ;  /* 0x000000ffff047224 */ /* 0x001fe400078e00ff */
[----:B-1----:R-:W-:-:S04]  /*0130*/  IMAD.MOV R6, RZ, RZ, -R5 ;  /* 0x000000ffff067224 */ /* 0x002fc800078e0a05 */
[----:B------:R-:W-:Y:S02]  /*0140*/  IMAD R9, R6, R7, RZ ;  /* 0x0000000706097224 */ /* 0x000fe400078e02ff */
[----:B------:R-:W-:Y:S02]  /*0150*/  IMAD.MOV.U32 R6, RZ, RZ, R8 ;  /* 0x000000ffff067224 */ /* 0x000fe400078e0008 */
[----:B------:R-:W-:-:S04]  /*0160*/  IMAD.HI.U32 R5, R5, R9, R4 ;  /* 0x0000000905057227 */ /* 0x000fc800078e0004 */
[----:B------:R-:W-:Y:S02]  /*0170*/  IMAD.MOV R9, RZ, RZ, -R10 ;  /* 0x000000ffff097224 */ /* 0x000fe400078e0a0a */
[----:B------:R-:W-:-:S04]  /*0180*/  IMAD.HI.U32 R2, R5, R6, RZ ;  /* 0x0000000605027227 */ /* 0x000fc800078e00ff */
[----:B------:R-:W-:-:S05]  /*0190*/  IMAD R4, R2, R9, R6 ;  /* 0x0000000902047224 */ /* 0x000fca00078e0206 */
[----:B------:R-:W-:-:S13]  /*01a0*/  ISETP.GT.U32.AND P1, PT, R7, R4, PT ;  /* 0x000000040700720c */ /* 0x000fda0003f24070 */
[----:B------:R-:W-:Y:S01]  /*01b0*/  @!P1 IMAD.IADD R4, R4, 0x1, -R7 ;  /* 0x0000000104049824 */ /* 0x000fe200078e0a07 */
[----:B------:R-:W-:Y:S02]  /*01c0*/  @!P1 IADD3 R2, R2, 0x1, RZ ;  /* 0x0000000102029810 */ /* 0x000fe40007ffe0ff */
[----:B------:R-:W-:Y:S02]  /*01d0*/  ISETP.NE.AND P1, PT, R0, RZ, PT ;  /* 0x000000ff0000720c */ /* 0x000fe40003f25270 */
[----:B------:R-:W-:Y:S02]  /*01e0*/  ISETP.GE.U32.AND P0, PT, R4, R7, PT ;  /* 0x000000070400720c */ /* 0x000fe40003f06070 */
[----:B------:R-:W-:-:S04]  /*01f0*/  LOP3.LUT R4, R3, R0, RZ, 0x3c, !PT ;  /* 0x0000000003047212 */ /* 0x000fc800078e3cff */
[----:B------:R-:W-:Y:S01]  /*0200*/  ISETP.GE.AND P2, PT, R4, RZ, PT ;  /* 0x000000ff0400720c */ /* 0x000fe20003f46270 */
[----:B------:R-:W-:-:S05]  /*0210*/  IMAD.MOV.U32 R4, RZ, RZ, c[0x0][0x178] ;  /* 0x00005e00ff047624 */ /* 0x000fca00078e00ff */
[----:B------:R-:W-:Y:S02]  /*0220*/  IADD3 R4, R4, 0xff, RZ ;  /* 0x000000ff04047810 */ /* 0x000fe40007ffe0ff */
[----:B------:R-:W-:Y:S02]  /*0230*/  @P0 IADD3 R2, R2, 0x1, RZ ;  /* 0x0000000102020810 */ /* 0x000fe40007ffe0ff */
[----:B------:R-:W-:-:S03]  /*0240*/  SHF.R.S32.HI R5, RZ, 0x1f, R4 ;  /* 0x0000001fff057819 */ /* 0x000fc60000011404 */
[----:B------:R-:W-:Y:S01]  /*0250*/  @!P2 IMAD.MOV R2, RZ, RZ, -R2 ;  /* 0x000000ffff02a224 */ /* 0x000fe200078e0a02 */
[----:B------:R-:W-:Y:S02]  /*0260*/  LEA.HI R5, R5, R4, RZ, 0x8 ;  /* 0x0000000405057211 */ /* 0x000fe400078f40ff */
[----:B------:R-:W-:-:S04]  /*0270*/  @!P1 LOP3.LUT R2, RZ, R0, RZ, 0x33, !PT ;  /* 0x00000000ff029212 */ /* 0x000fc800078e33ff */
[----:B------:R-:W-:Y:S01]  /*0280*/  LEA.HI.SX32 R5, R5, -R2, 0x18 ;  /* 0x8000000205057211 */ /* 0x000fe200078fc2ff */
[----:B------:R-:W-:-:S03]  /*0290*/  IMAD.MOV R7, RZ, RZ, -R2 ;  /* 0x000000ffff077224 */ /* 0x000fc600078e0a02 */
[----:B------:R-:W-:Y:S01]  /*02a0*/  IMNMX R8, R5, 0x1, PT ;  /* 0x0000000105087817 */ /* 0x000fe20003800200 */
[----:B------:R-:W-:-:S03]  /*02b0*/  IMAD R7, R0, R7, R3 ;  /* 0x0000000700077224 */ /* 0x000fc600078e0203 */
[-C--:B------:R-:W-:Y:S02]  /*02c0*/  IABS R9, R8.reuse ;  /* 0x0000000800097213 */ /* 0x080fe40000000000 */
[----:B------:R-:W-:Y:S02]  /*02d0*/  IABS R11, R8 ;  /* 0x00000008000b7213 */ /* 0x000fe40000000000 */
[----:B------:R-:W0:Y:S08]  /*02e0*/  I2F.RP R6, R9 ;  /* 0x0000000900067306 */ /* 0x000e300000209400 */
[----:B0-----:R-:W0:Y:S02]  /*02f0*/  MUFU.RCP R6, R6 ;  /* 0x0000000600067308 */ /* 0x001e240000001000 */
[----:B0-----:R-:W-:-:S06]  /*0300*/  IADD3 R4, R6, 0xffffffe, RZ ;  /* 0x0ffffffe06047810 */ /* 0x001fcc0007ffe0ff */
[----:B------:R0:W1:Y:S02]  /*0310*/  F2I.FTZ.U32.TRUNC.NTZ R5, R4 ;  /* 0x0000000400057305 */ /* 0x000064000021f000 */
[----:B0-----:R-:W-:Y:S02]  /*0320*/  IMAD.MOV.U32 R4, RZ, RZ, RZ ;  /* 0x000000ffff047224 */ /* 0x001fe400078e00ff */
[----:B-1----:R-:W-:-:S04]  /*0330*/  IMAD.MOV R10, RZ, RZ, -R5 ;  /* 0x000000ffff0a7224 */ /* 0x002fc800078e0a05 */
[----:B------:R-:W-:Y:S01]  /*0340*/  IMAD.MOV.U32 R0, RZ, RZ, R10 ;  /* 0x000000ffff007224 */ /* 0x000fe200078e000a */
[----:B------:R-:W-:-:S03]  /*0350*/  IABS R10, R7 ;  /* 0x00000007000a7213 */ /* 0x000fc60000000000 */
        /* <DEDUP_REMOVED lines=12> */
[----:B------:R-:W-:-:S07]  /*0420*/  ISETP.GE.AND P2, PT, R0, RZ, PT ;  /* 0x000000ff0000720c */ /* 0x000fce0003f46270 */
[----:B------:R-:W-:-:S05]  /*0430*/  @P0 IADD3 R5, R5, 0x1, RZ ;  /* 0x0000000105050810 */ /* 0x000fca0007ffe0ff */
[----:B------:R-:W-:Y:S02]  /*0440*/  IMAD.MOV.U32 R0, RZ, RZ, R5 ;  /* 0x000000ffff007224 */ /* 0x000fe400078e0005 */
[----:B------:R-:W-:Y:S02]  /*0450*/  IMAD.MOV.U32 R5, RZ, RZ, 0x3f ;  /* 0x0000003fff057424 */ /* 0x000fe400078e00ff */
[----:B------:R-:W-:Y:S01]  /*0460*/  @!P2 IMAD.MOV R0, RZ, RZ, -R0 ;  /* 0x000000ffff00a224 */ /* 0x000fe200078e0a00 */
[----:B------:R-:W-:Y:S02]  /*0470*/  @!P1 LOP3.LUT R0, RZ, R8, RZ, 0x33, !PT ;  /* 0x00000008ff009212 */ /* 0x000fe400078e33ff */
[----:B------:R-:W-:-:S03]  /*0480*/  IADD3 R5, R5, c[0x0][0x180], RZ ;  /* 0x0000600005057a10 */ /* 0x000fc60007ffe0ff */
[----:B------:R-:W-:Y:S01]  /*0490*/  IMAD.MOV R3, RZ, RZ, -R0 ;  /* 0x000000ffff037224 */ /* 0x000fe200078e0a00 */
[----:B------:R-:W-:Y:S01]  /*04a0*/  ISETP.GT.AND P0, PT, R5, 0x3f, PT ;  /* 0x0000003f0500780c */ /* 0x000fe20003f04270 */
[----:B------:R-:W-:Y:S02]  /*04b0*/  IMAD.SHL.U32 R0, R0, 0x40, RZ ;  /* 0x0000004000007824 */ /* 0x000fe400078e00ff */
[----:B------:R-:W-:-:S04]  /*04c0*/  IMAD R3, R8, R3, R7 ;  /* 0x0000000308037224 */ /* 0x000fc800078e0207 */
[----:B------:R-:W-:-:S04]  /*04d0*/  IMAD.IADD R3, R2, 0x1, R3 ;  /* 0x0000000102037824 */ /* 0x000fc800078e0203 */
[----:B------:R-:W-:-:S05]  /*04e0*/  IMAD R2, R3, 0x100, R12 ;  /* 0x0000010003027824 */ /* 0x000fca00078e020c */
[----:B------:R-:W-:Y:S01]  /*04f0*/  IADD3 R29, R2, 0x80, RZ ;  /* 0x00000080021d7810 */ /* 0x000fe20007ffe0ff */
[----:B------:R0:W-:Y:S04]  /*0500*/  STL [R1+0x404], R2 ;  /* 0x0004040201007387 */ /* 0x0001e80000100800 */
[----:B------:R0:W-:Y:S04]  /*0510*/  STL [R1+0x400], R0 ;  /* 0x0004000001007387 */ /* 0x0001e80000100800 */
[----:B------:R0:W-:Y:S01]  /*0520*/  STL [R1+0x408], R29 ;  /* 0x0004081d01007387 */ /* 0x0001e20000100800 */
[----:B------:R-:W-:Y:S05]  /*0530*/  @P0 BRA `(.L_x_0) ;  /* 0x0000037000000947 */ /* 0x000fea0003800000 */
[----:B0-----:R-:W-:Y:S01]  /*0540*/  IMAD.SHL.U32 R0, R28, 0x100, RZ ;  /* 0x000001001c007824 */ /* 0x001fe200078e00ff */
[----:B------:R-:W-:Y:S01]  /*0550*/  CS2R R24, SRZ ;  /* 0x0000000000187805 */ /* 0x000fe2000001ff00 */
[----:B------:R-:W-:Y:S01]  /*0560*/  CS2R R26, SRZ ;  /* 0x00000000001a7805 */ /* 0x000fe2000001ff00 */
[----:B------:R-:W-:Y:S01]  /*0570*/  CS2R R20, SRZ ;  /* 0x0000000000147805 */ /* 0x000fe2000001ff00 */
[----:B------:R-:W-:Y:S01]  /*0580*/  CS2R R22, SRZ ;  /* 0x0000000000167805 */ /* 0x000fe2000001ff00 */
[----:B------:R0:W-:Y:S01]  /*0590*/  STL [R1+0x92c], R0 ;  /* 0x00092c0001007387 */ /* 0x0001e20000100800 */
[----:B------:R-:W-:Y:S01]  /*05a0*/  CS2R R16, SRZ ;  /* 0x0000000000107805 */ /* 0x000fe2000001ff00 */
[----:B------:R-:W-:Y:S01]  /*05b0*/  CS2R R18, SRZ ;  /* 0x0000000000127805 */ /* 0x000fe2000001ff00 */
[----:B------:R-:W-:Y:S01]  /*05c0*/  CS2R R12, SRZ ;  /* 0x00000000000c7805 */ /* 0x000fe2000001ff00 */
[----:B------:R0:W-:Y:S01]  /*05d0*/  STL [R1], RZ ;  /* 0x000000ff01007387 */ /* 0x0001e20000100800 */
[----:B------:R-:W-:Y:S01]  /*05e0*/  CS2R R14, SRZ ;  /* 0x00000000000e7805 */ /* 0x000fe2000001ff00 */
[----:B------:R-:W-:Y:S01]  /*05f0*/  CS2R R8, SRZ ;  /* 0x0000000000087805 */ /* 0x000fe2000001ff00 */
[----:B------:R-:W-:Y:S01]  /*0600*/  CS2R R10, SRZ ;  /* 0x00000000000a7805 */ /* 0x000fe2000001ff00 */
[----:B------:R0:W-:Y:S01]  /*0610*/  STL [R1+0x4], RZ ;  /* 0x000004ff01007387 */ /* 0x0001e20000100800 */
[----:B------:R-:W-:Y:S01]  /*0620*/  CS2R R4, SRZ ;  /* 0x0000000000047805 */ /* 0x000fe2000001ff00 */
[----:B------:R-:W-:-:S02]  /*0630*/  CS2R R6, SRZ ;  /* 0x0000000000067805 */ /* 0x000fc4000001ff00 */
[----:B------:R0:W-:Y:S04]  /*0640*/  STL [R1+0x8], RZ ;  /* 0x000008ff01007387 */ /* 0x0001e80000100800 */
        /* <DEDUP_REMOVED lines=36> */
[----:B------:R0:W-:Y:S01]  /*0890*/  STL [R1+0xbc], RZ ;  /* 0x0000bcff01007387 */ /* 0x0001e20000100800 */
[----:B------:R-:W-:Y:S05]  /*08a0*/  BRA `(.L_x_1) ;  /* 0x000197f000007947 */ /* 0x000fea0003800000 */
.L_x_0:
[----:B------:R-:W-:Y:S01]  /*08b0*/  IMAD.MOV.U32 R19, RZ, RZ, R2 ;  /* 0x000000ffff137224 */ /* 0x000fe200078e0002 */
[----:B0-----:R-:W-:Y:S01]  /*08c0*/  IABS R2, c[0x0][0x178] ;  /* 0x00005e0000027a13 */ /* 0x001fe20000000000 */
[----:B------:R-:W-:Y:S01]  /*08d0*/  IMAD.MOV.U32 R15, RZ, RZ, R0 ;  /* 0x000000ffff0f7224 */ /* 0x000fe200078e0000 */
[----:B------:R-:W-:-:S02]  /*08e0*/  IABS R0, c[0x0][0x17c] ;  /* 0x00005f0000007a13 */ /* 0x000fc40000000000 */
[----:B------:R-:W0:Y:S01]  /*08f0*/  I2F.RP R3, R2 ;  /* 0x0000000200037306 */ /* 0x000e220000209400 */
[----:B------:R-:W-:Y:S02]  /*0900*/  SHF.R.U32.HI R4, RZ, 0x6, R28 ;  /* 0x00000006ff047819 */ /* 0x000fe4000001161c */
[----:B------:R-:W-:Y:S02]  /*0910*/  SHF.R.S32.HI R14, RZ, 0x1f, R5 ;  /* 0x0000001fff0e7819 */ /* 0x000fe40000011405 */
[----:B------:R-:W-:Y:S02]  /*0920*/  SGXT.U32 R4, R4, 0x1 ;  /* 0x000000010404781a */ /* 0x000fe40000000000 */
[----:B------:R-:W-:Y:S01]  /*0930*/  LEA.HI R5, R14, R5, RZ, 0x6 ;  /* 0x000000050e057211 */ /* 0x000fe200078f30ff */
[----:B------:R-:W1:Y:S01]  /*0940*/  I2F.RP R10, R0 ;  /* 0x00000000000a7306 */ /* 0x000e620000209400 */
[----:B------:R-:W-:Y:S02]  /*0950*/  LOP3.LUT R4, R15, R4, RZ, 0xfc, !PT ;  /* 0x000000040f047212 */ /* 0x000fe400078efcff */
[----:B------:R-:W-:Y:S01]  /*0960*/  ISETP.GE.AND P6, PT, R19, RZ, PT ;  /* 0x000000ff1300720c */ /* 0x000fe20003fc6270 */
[----:B------:R2:W-:Y:S01]  /*0970*/  STL [R1+0x48], R5 ;  /* 0x0000480501007387 */ /* 0x0005e20000100800 */
[----:B------:R-:W-:-:S02]  /*0980*/  ISETP.GE.AND P4, PT, R29, RZ, PT ;  /* 0x000000ff1d00720c */ /* 0x000fc40003f86270 */
[C---:B------:R-:W-:Y:S01]  /*0990*/  LOP3.LUT R15, R4.reuse, 0x36, RZ, 0xfc, !PT ;  /* 0x00000036040f7812 */ /* 0x040fe200078efcff */
[----:B0-----:R-:W0:Y:S01]  /*09a0*/  MUFU.RCP R3, R3 ;  /* 0x0000000300037308 */ /* 0x001e220000001000 */
[C---:B------:R-:W-:Y:S02]  /*09b0*/  LOP3.LUT R23, R4.reuse, 0x20, RZ, 0xfc, !PT ;  /* 0x0000002004177812 */ /* 0x040fe400078efcff */
[----:B------:R-:W-:-:S04]  /*09c0*/  LOP3.LUT R24, R4, 0x10, RZ, 0xfc, !PT ;  /* 0x0000001004187812 */ /* 0x000fc800078efcff */
[----:B------:R-:W-:Y:S01]  /*09d0*/  IABS R25, R24 ;  /* 0x0000001800197213 */ /* 0x000fe20000000000 */
[----:B-1----:R-:W1:Y:S01]  /*09e0*/  MUFU.RCP R10, R10 ;  /* 0x0000000a000a7308 */ /* 0x002e620000001000 */
[----:B0-----:R-:W-:-:S07]  /*09f0*/  IADD3 R6, R3, 0xffffffe, RZ ;  /* 0x0ffffffe03067810 */ /* 0x001fce0007ffe0ff */
[----:B------:R0:W3:Y:S01]  /*0a00*/  F2I.FTZ.U32.TRUNC.NTZ R7, R6 ;  /* 0x0000000600077305 */ /* 0x0000e2000021f000 */
[----:B-1----:R-:W-:Y:S02]  /*0a10*/  IADD3 R8, R10, 0xffffffe, RZ ;  /* 0x0ffffffe0a087810 */ /* 0x002fe40007ffe0ff */
[----:B------:R-:W-:-:S05]  /*0a20*/  LOP3.LUT R10, R28, 0x3f, RZ, 0xc0, !PT ;  /* 0x0000003f1c0a7812 */ /* 0x000fca00078ec0ff */
[----:B------:R1:W4:Y:S01]  /*0a30*/  F2I.FTZ.U32.TRUNC.NTZ R9, R8 ;  /* 0x0000000800097305 */ /* 0x000322000021f000 */
[----:B0-----:R-:W-:Y:S02]  /*0a40*/  IMAD.MOV.U32 R6, RZ, RZ, RZ ;  /* 0x000000ffff067224 */ /* 0x001fe400078e00ff */
[----:B------:R-:W-:Y:S02]  /*0a50*/  IMAD.SHL.U32 R12, R10, 0x2, RZ ;  /* 0x000000020a0c7824 */ /* 0x000fe400078e00ff */
[----:B---3--:R-:W-:Y:S02]  /*0a60*/  IMAD.MOV R11, RZ, RZ, -R7 ;  /* 0x000000ffff0b7224 */ /* 0x008fe400078e0a07 */
[----:B-1----:R-:W-:Y:S02]  /*0a70*/  IMAD.MOV.U32 R8, RZ, RZ, RZ ;  /* 0x000000ffff087224 */ /* 0x002fe400078e00ff */
[----:B------:R-:W-:Y:S02]  /*0a80*/  IMAD R3, R11, R2, RZ ;  /* 0x000000020b037224 */ /* 0x000fe400078e02ff */
[----:B----4-:R-:W-:-:S02]  /*0a90*/  IMAD.MOV R13, RZ, RZ, -R9 ;  /* 0x000000ffff0d7224 */ /* 0x010fc400078e0a09 */
[----:B------:R-:W-:Y:S01]  /*0aa0*/  IMAD.HI.U32 R6, R7, R3, R6 ;  /* 0x0000000307067227 */ /* 0x000fe200078e0006 */
[----:B------:R-:W-:-:S03]  /*0ab0*/  IABS R7, R29 ;  /* 0x0000001d00077213 */ /* 0x000fc60000000000 */
[----:B------:R-:W-:Y:S01]  /*0ac0*/  IMAD R11, R13, R0, RZ ;  /* 0x000000000d0b7224 */ /* 0x000fe200078e02ff */
[----:B------:R-:W-:-:S03]  /*0ad0*/  LOP3.LUT R13, R4, 0x3e, RZ, 0xfc, !PT ;  /* 0x0000003e040d7812 */ /* 0x000fc600078efcff */
[----:B------:R-:W-:Y:S01]  /*0ae0*/  IMAD.HI.U32 R3, R9, R11, R8 ;  /* 0x0000000b09037227 */ /* 0x000fe200078e0008 */
[----:B------:R-:W-:Y:S02]  /*0af0*/  IABS R11, R19 ;  /* 0x00000013000b7213 */ /* 0x000fe40000000000 */
[----:B------:R-:W-:Y:S02]  /*0b00*/  SHF.R.S32.HI R9, RZ, 0x6, R28 ;  /* 0x00000006ff097819 */ /* 0x000fe4000001141c */
[----:B------:R-:W-:Y:S01]  /*0b10*/  IABS R28, R13 ;  /* 0x0000000d001c7213 */ /* 0x000fe20000000000 */
[C---:B------:R-:W-:Y:S01]  /*0b20*/  IMAD.HI.U32 R8, R6.reuse, R11, RZ ;  /* 0x0000000b06087227 */ /* 0x040fe200078e00ff */
[----:B------:R-:W-:Y:S02]  /*0b30*/  SGXT R9, R9, 0x1 ;  /* 0x000000010909781a */ /* 0x000fe40000000200 */
[----:B------:R-:W-:Y:S01]  /*0b40*/  ISETP.GE.AND P5, PT, R13, RZ, PT ;  /* 0x000000ff0d00720c */ /* 0x000fe20003fa6270 */
[----:B------:R-:W-:Y:S01]  /*0b50*/  IMAD.HI.U32 R6, R6, R7, RZ ;  /* 0x0000000706067227 */ /* 0x000fe200078e00ff */
[----:B--2---:R-:W-:-:S02]  /*0b60*/  LOP3.LUT R5, R12, 0x90, R9, 0x78, !PT ;  /* 0x000000900c057812 */ /* 0x004fc400078e7809 */
[----:B------:R-:W-:Y:S01]  /*0b70*/  IABS R13, R15 ;  /* 0x0000000f000d7213 */ /* 0x000fe20000000000 */
[----:B------:R-:W-:Y:S02]  /*0b80*/  IMAD.MOV R8, RZ, RZ, -R8 ;  /* 0x000000ffff087224 */ /* 0x000fe400078e0a08 */
[----:B------:R-:W-:Y:S01]  /*0b90*/  IMAD.MOV R6, RZ, RZ, -R6 ;  /* 0x000000ffff067224 */ /* 0x000fe200078e0a06 */
[----:B------:R0:W-:Y:S01]  /*0ba0*/  STL [R1+0x380], R5 ;  /* 0x0003800501007387 */ /* 0x0001e20000100800 */
[C---:B------:R-:W-:Y:S02]  /*0bb0*/  IMAD R11, R2.reuse, R8, R11 ;  /* 0x00000008020b7224 */ /* 0x040fe400078e020b */
[----:B------:R-:W-:Y:S01]  /*0bc0*/  IMAD R7, R2, R6, R7 ;  /* 0x0000000602077224 */ /* 0x000fe200078e0207 */
[----:B------:R-:W-:Y:S01]  /*0bd0*/  LOP3.LUT R6, R4, 0x3a, RZ, 0xfc, !PT ;  /* 0x0000003a04067812 */ /* 0x000fe200078efcff */
[----:B------:R-:W-:Y:S01]  /*0be0*/  IMAD.HI.U32 R10, R3, R28, RZ ;  /* 0x0000001c030a7227 */ /* 0x000fe200078e00ff */
[----:B------:R-:W-:-:S02]  /*0bf0*/  ISETP.GT.U32.AND P0, PT, R2, R11, PT ;  /* 0x0000000b0200720c */ /* 0x000fc40003f04070 */
[----:B------:R-:W-:Y:S01]  /*0c00*/  ISETP.GT.U32.AND P3, PT, R2, R7, PT ;  /* 0x000000070200720c */ /* 0x000fe20003f64070 */
[----:B------:R-:W-:Y:S01]  /*0c10*/  IMAD.MOV R9, RZ, RZ, -R10 ;  /* 0x000000ffff097224 */ /* 0x000fe200078e0a0a */
[----:B0-----:R-:W-:Y:S02]  /*0c20*/  LOP3.LUT R5, R4, 0x3c, RZ, 0xfc, !PT ;  /* 0x0000003c04057812 */ /* 0x001fe400078efcff */
[----:B------:R-:W-:Y:S01]  /*0c30*/  ISETP.GE.AND P2, PT, R6, RZ, PT ;  /* 0x000000ff0600720c */ /* 0x000fe20003f46270 */
[----:B------:R-:W-:Y:S01]  /*0c40*/  IMAD R28, R0, R9, R28 ;  /* 0x00000009001c7224 */ /* 0x000fe200078e021c */
[----:B------:R-:W-:Y:S02]  /*0c50*/  IABS R27, R5 ;  /* 0x00000005001b7213 */ /* 0x000fe40000000000 */
[----:B------:R-:W-:Y:S02]  /*0c60*/  LOP3.LUT R9, R4, 0x38, RZ, 0xfc, !PT ;  /* 0x0000003804097812 */ /* 0x000fe400078efcff */
[----:B------:R-:W-:Y:S01]  /*0c70*/  ISETP.GE.AND P1, PT, R5, RZ, PT ;  /* 0x000000ff0500720c */ /* 0x000fe20003f26270 */
[--C-:B------:R-:W-:Y:S01]  /*0c80*/  @!P0 IMAD.IADD R11, R11, 0x1, -R2.reuse ;  /* 0x000000010b0b8824 */ /* 0x100fe200078e0a02 */
[----:B------:R-:W-:Y:S01]  /*0c90*/  IABS R5, R6 ;  /* 0x0000000600057213 */ /* 0x000fe20000000000 */
[----:B------:R-:W-:Y:S01]  /*0ca0*/  @!P3 IMAD.IADD R7, R7, 0x1, -R2 ;  /* 0x000000010707b824 */ /* 0x000fe200078e0a02 */
[----:B------:R-:W-:Y:S01]  /*0cb0*/  IABS R6, R9 ;  /* 0x0000000900067213 */ /* 0x000fe20000000000 */
[----:B------:R-:W-:Y:S01]  /*0cc0*/  IMAD.HI.U32 R8, R3, R27, RZ ;  /* 0x0000001b03087227 */ /* 0x000fe200078e00ff */
[----:B------:R-:W-:-:S02]  /*0cd0*/  ISETP.GT.U32.AND P0, PT, R2, R11, PT ;  /* 0x0000000b0200720c */ /* 0x000fc40003f04070 */
[----:B------:R-:W-:Y:S01]  /*0ce0*/  ISETP.GT.U32.AND P3, PT, R2, R7, PT ;  /* 0x000000070200720c */ /* 0x000fe20003f64070 */
[----:B------:R-:W-:Y:S01]  /*0cf0*/  IMAD.MOV R14, RZ, RZ, -R8 ;  /* 0x000000ffff0e7224 */ /* 0x000fe200078e0a08 */
[----:B------:R-:W-:Y:S01]  /*0d00*/  LOP3.LUT R10, R4, 0x34, RZ, 0xfc, !PT ;  /* 0x00000034040a7812 */ /* 0x000fe200078efcff */
[----:B------:R-:W-:-:S04]  /*0d10*/  IMAD.HI.U32 R8, R3, R6, RZ ;  /* 0x0000000603087227 */ /* 0x000fc800078e00ff */
[----:B------:R-:W-:-:S04]  /*0d20*/  IMAD.HI.U32 R12, R3, R5, RZ ;  /* 0x00000005030c7227 */ /* 0x000fc800078e00ff */
[--C-:B------:R-:W-:Y:S01]  /*0d30*/  @!P0 IMAD.IADD R11, R11, 0x1, -R2.reuse ;  /* 0x000000010b0b8824 */ /* 0x100fe200078e0a02 */
[----:B------:R-:W-:Y:S01]  /*0d40*/  ISETP.GT.U32.AND P0, PT, R0, R28, PT ;  /* 0x0000001c0000720c */ /* 0x000fe20003f04070 */
[----:B------:R-:W-:Y:S01]  /*0d50*/  @!P3 IMAD.IADD R7, R7, 0x1, -R2 ;  /* 0x000000010707b824 */ /* 0x000fe200078e0a02 */
[----:B------:R-:W-:Y:S01]  /*0d60*/  LOP3.LUT R2, RZ, c[0x0][0x178], RZ, 0x33, !PT ;  /* 0x00005e00ff027a12 */ /* 0x000fe200078e33ff */
[----:B------:R-:W-:Y:S02]  /*0d70*/  IMAD.MOV R17, RZ, RZ, -R8 ;  /* 0x000000ffff117224 */ /* 0x000fe400078e0a08 */
[----:B------:R-:W-:Y:S01]  /*0d80*/  @!P6 IMAD.MOV R11, RZ, RZ, -R11 ;  /* 0x000000ffff0be224 */ /* 0x000fe200078e0a0b */
[----:B------:R-:W-:Y:S01]  /*0d90*/  ISETP.NE.AND P6, PT, RZ, c[0x0][0x178], PT ;  /* 0x00005e00ff007a0c */ /* 0x000fe20003fc5270 */
[----:B------:R-:W-:Y:S02]  /*0da0*/  @!P4 IMAD.MOV R7, RZ, RZ, -R7 ;  /* 0x000000ffff07c224 */ /* 0x000fe400078e0a07 */
[----:B------:R-:W-:Y:S01]  /*0db0*/  IMAD.MOV R16, RZ, RZ, -R12 ;  /* 0x000000ffff107224 */ /* 0x000fe200078e0a0c */
[----:B------:R-:W-:Y:S01]  /*0dc0*/  SEL R11, R2, R11, !P6 ;  /* 0x0000000b020b7207 */ /* 0x000fe20007000000 */
[C---:B------:R-:W-:Y:S01]  /*0dd0*/  IMAD R27, R0.reuse, R14, R27 ;  /* 0x0000000e001b7224 */ /* 0x040fe200078e021b */
[----:B------:R-:W-:Y:S01]  /*0de0*/  IABS R14, R10 ;  /* 0x0000000a000e7213 */ /* 0x000fe20000000000 */
[----:B------:R-:W-:Y:S01]  /*0df0*/  IMAD R6, R0, R17, R6 ;  /* 0x0000001100067224 */ /* 0x000fe200078e0206 */
[----:B------:R-:W-:Y:S01]  /*0e00*/  SEL R2, R2, R7, !P6 ;  /* 0x0000000702027207 */ /* 0x000fe20007000000 */
[C---:B------:R-:W-:Y:S01]  /*0e10*/  IMAD.HI.U32 R12, R3.reuse, R13, RZ ;  /* 0x0000000d030c7227 */ /* 0x040fe200078e00ff */
[C---:B------:R-:W-:Y:S01]  /*0e20*/  ISETP.GT.U32.AND P3, PT, R0.reuse, R27, PT ;  /* 0x0000001b0000720c */ /* 0x040fe20003f64070 */
[----:B------:R0:W-:Y:S01]  /*0e30*/  STL [R1+0x40], R11 ;  /* 0x0000400b01007387 */ /* 0x0001e20000100800 */
[----:B------:R-:W-:Y:S01]  /*0e40*/  ISETP.GT.U32.AND P6, PT, R0, R6, PT ;  /* 0x000000060000720c */ /* 0x000fe20003fc4070 */
[----:B------:R-:W-:Y:S01]  /*0e50*/  IMAD.MOV R12, RZ, RZ, -R12 ;  /* 0x000000ffff0c7224 */ /* 0x000fe200078e0a0c */
[----:B------:R-:W-:Y:S01]  /*0e60*/  LOP3.LUT R7, R4, 0x30, RZ, 0xfc, !PT ;  /* 0x0000003004077812 */ /* 0x000fe200078efcff */
[----:B------:R-:W-:Y:S01]  /*0e70*/  IMAD.MOV.U32 R8, RZ, RZ, R14 ;  /* 0x000000ffff087224 */ /* 0x000fe200078e000e */
[----:B------:R1:W-:Y:S01]  /*0e80*/  STL [R1+0x44], R2 ;  /* 0x0000440201007387 */ /* 0x0003e20000100800 */
[----:B------:R-:W-:Y:S01]  /*0e90*/  IMAD R13, R0, R12, R13 ;  /* 0x0000000c000d7224 */ /* 0x000fe200078e020d */
[----:B------:R-:W-:Y:S01]  /*0ea0*/  LOP3.LUT R14, R4, 0x2e, RZ, 0xfc, !PT ;  /* 0x0000002e040e7812 */ /* 0x000fe200078efcff */
[----:B------:R-:W-:-:S03]  /*0eb0*/  IMAD.HI.U32 R12, R3, R8, RZ ;  /* 0x00000008030c7227 */ /* 0x000fc600078e00ff */
[----:B0-----:R-:W-:Y:S01]  /*0ec0*/  IABS R11, R14 ;  /* 0x0000000e000b7213 */ /* 0x001fe20000000000 */
[----:B------:R-:W-:Y:S01]  /*0ed0*/  IMAD R5, R0, R16, R5 ;  /* 0x0000001000057224 */ /* 0x000fe200078e0205 */
[----:B------:R-:W-:Y:S01]  /*0ee0*/  IABS R16, R7 ;  /* 0x0000000700107213 */ /* 0x000fe20000000000 */
[----:B------:R-:W-:Y:S01]  /*0ef0*/  IMAD.MOV R17, RZ, RZ, -R12 ;  /* 0x000000ffff117224 */ /* 0x000fe200078e0a0c */
[----:B------:R-:W-:Y:S01]  /*0f00*/  LOP3.LUT R12, R4, 0x32, RZ, 0xfc, !PT ;  /* 0x00000032040c7812 */ /* 0x000fe200078efcff */
[--C-:B------:R-:W-:Y:S01]  /*0f10*/  @!P0 IMAD.IADD R28, R28, 0x1, -R0.reuse ;  /* 0x000000011c1c8824 */ /* 0x100fe200078e0a00 */
[----:B------:R-:W-:Y:S01]  /*0f20*/  ISETP.GT.U32.AND P4, PT, R0, R5, PT ;  /* 0x000000050000720c */ /* 0x000fe20003f84070 */
[--C-:B------:R-:W-:Y:S01]  /*0f30*/  @!P6 IMAD.IADD R6, R6, 0x1, -R0.reuse ;  /* 0x000000010606e824 */ /* 0x100fe200078e0a00 */
[----:B-1----:R-:W-:Y:S01]  /*0f40*/  IABS R2, R12 ;  /* 0x0000000c00027213 */ /* 0x002fe20000000000 */
[----:B------:R-:W-:Y:S01]  /*0f50*/  @!P3 IMAD.IADD R27, R27, 0x1, -R0 ;  /* 0x000000011b1bb824 */ /* 0x000fe200078e0a00 */
[C---:B------:R-:W-:Y:S01]  /*0f60*/  ISETP.GT.U32.AND P0, PT, R0.reuse, R28, PT ;  /* 0x0000001c0000720c */ /* 0x040fe20003f04070 */
[C---:B------:R-:W-:Y:S01]  /*0f70*/  IMAD R8, R0.reuse, R17, R8 ;  /* 0x0000001100087224 */ /* 0x040fe200078e0208 */
[C---:B------:R-:W-:Y:S01]  /*0f80*/  ISETP.GT.U32.AND P6, PT, R0.reuse, R6, PT ;  /* 0x000000060000720c */ /* 0x040fe20003fc4070 */
[----:B------:R-:W-:Y:S01]  /*0f90*/  IMAD.HI.U32 R18, R3, R2, RZ ;  /* 0x0000000203127227 */ /* 0x000fe200078e00ff */
[----:B------:R-:W-:-:S03]  /*0fa0*/  ISETP.GT.U32.AND P3, PT, R0, R27, PT ;  /* 0x0000001b0000720c */ /* 0x000fc60003f64070 */
[----:B------:R-:W-:Y:S02]  /*0fb0*/  IMAD.MOV R18, RZ, RZ, -R18 ;  /* 0x000000ffff127224 */ /* 0x000fe400078e0a12 */
[----:B------:R-:W-:Y:S02]  /*0fc0*/  @!P4 IMAD.IADD R5, R5, 0x1, -R0 ;  /* 0x000000010505c824 */ /* 0x000fe400078e0a00 */
[----:B------:R-:W-:Y:S02]  /*0fd0*/  IMAD R2, R0, R18, R2 ;  /* 0x0000001200027224 */ /* 0x000fe400078e0202 */
[--C-:B------:R-:W-:Y:S01]  /*0fe0*/  @!P0 IMAD.IADD R28, R28, 0x1, -R0.reuse ;  /* 0x000000011c1c8824 */ /* 0x100fe200078e0a00 */
[----:B------:R-:W-:Y:S01]  /*0ff0*/  ISETP.GT.U32.AND P0, PT, R0, R13, PT ;  /* 0x0000000d0000720c */ /* 0x000fe20003f04070 */
[--C-:B------:R-:W-:Y:S01]  /*1000*/  @!P6 IMAD.IADD R6, R6, 0x1, -R0.reuse ;  /* 0x000000010606e824 */ /* 0x100fe200078e0a00 */
[C---:B------:R-:W-:Y:S01]  /*1010*/  ISETP.GT.U32.AND P4, PT, R0.reuse, R5, PT ;  /* 0x000000050000720c */ /* 0x040fe20003f84070 */
[----:B------:R-:W-:Y:S01]  /*1020*/  @!P3 IMAD.IADD R27, R27, 0x1, -R0 ;  /* 0x000000011b1bb824 */ /* 0x000fe200078e0a00 */
[C---:B------:R-:W-:Y:S01]  /*1030*/  ISETP.GT.U32.AND P6, PT, R0.reuse, R2, PT ;  /* 0x000000020000720c */ /* 0x040fe20003fc4070 */
[----:B------:R-:W-:Y:S01]  /*1040*/  IMAD.HI.U32 R17, R3, R16, RZ ;  /* 0x0000001003117227 */ /* 0x000fe200078e00ff */
[----:B------:R-:W-:-:S03]  /*1050*/  ISETP.GT.U32.AND P3, PT, R0, R8, PT ;  /* 0x000000080000720c */ /* 0x000fc60003f64070 */
[----:B------:R-:W-:Y:S02]  /*1060*/  IMAD.MOV R17, RZ, RZ, -R17 ;  /* 0x000000ffff117224 */ /* 0x000fe400078e0a11 */
[----:B------:R-:W-:Y:S02]  /*1070*/  @!P5 IMAD.MOV R28, RZ, RZ, -R28 ;  /* 0x000000ffff1cd224 */ /* 0x000fe400078e0a1c */
[--C-:B------:R-:W-:Y:S01]  /*1080*/  @!P0 IMAD.IADD R13, R13, 0x1, -R0.reuse ;  /* 0x000000010d0d8824 */ /* 0x100fe200078e0a00 */
[----:B------:R-:W-:Y:S01]  /*1090*/  ISETP.GE.AND P0, PT, R15, RZ, PT ;  /* 0x000000ff0f00720c */ /* 0x000fe20003f06270 */
[--C-:B------:R-:W-:Y:S01]  /*10a0*/  @!P4 IMAD.IADD R5, R5, 0x1, -R0.reuse ;  /* 0x000000010505c824 */ /* 0x100fe200078e0a00 */
[----:B------:R-:W-:Y:S01]  /*10b0*/  ISETP.GE.AND P4, PT, R9, RZ, PT ;  /* 0x000000ff0900720c */ /* 0x000fe20003f86270 */
[----:B------:R-:W-:Y:S01]  /*10c0*/  @!P6 IMAD.IADD R2, R2, 0x1, -R0 ;  /* 0x000000010202e824 */ /* 0x000fe200078e0a00 */
[----:B------:R-:W-:Y:S01]  /*10d0*/  ISETP.GT.U32.AND P6, PT, R0, R13, PT ;  /* 0x0000000d0000720c */ /* 0x000fe20003fc4070 */
[----:B------:R-:W-:Y:S01]  /*10e0*/  IMAD.HI.U32 R9, R3, R11, RZ ;  /* 0x0000000b03097227 */ /* 0x000fe200078e00ff */
[----:B------:R-:W-:Y:S01]  /*10f0*/  LOP3.LUT R15, R4, 0x2c, RZ, 0xfc, !PT ;  /* 0x0000002c040f7812 */ /* 0x000fe200078efcff */
[----:B------:R0:W-:Y:S01]  /*1100*/  STL [R1+0x968], R28 ;  /* 0x0009681c01007387 */ /* 0x0001e20000100800 */
[----:B------:R-:W-:Y:S01]  /*1110*/  ISETP.GT.U32.AND P5, PT, R0, R2, PT ;  /* 0x000000020000720c */ /* 0x000fe20003fa4070 */
[----:B------:R-:W-:-:S02]  /*1120*/  IMAD.MOV R9, RZ, RZ, -R9 ;  /* 0x000000ffff097224 */ /* 0x000fc400078e0a09 */
[----:B------:R-:W-:Y:S01]  /*1130*/  @!P3 IMAD.IADD R8, R8, 0x1, -R0 ;  /* 0x000000010808b824 */ /* 0x000fe200078e0a00 */
[----:B------:R-:W-:Y:S01]  /*1140*/  ISETP.GE.AND P3, PT, R10, RZ, PT ;  /* 0x000000ff0a00720c */ /* 0x000fe20003f66270 */
[----:B------:R-:W-:Y:S01]  /*1150*/  IMAD R11, R0, R9, R11 ;  /* 0x00000009000b7224 */ /* 0x000fe200078e020b */
[----:B------:R-:W-:Y:S01]  /*1160*/  LOP3.LUT R9, R4, 0x2a, RZ, 0xfc, !PT ;  /* 0x0000002a04097812 */ /* 0x000fe200078efcff */
[C---:B------:R-:W-:Y:S01]  /*1170*/  IMAD R10, R0.reuse, R17, R16 ;  /* 0x00000011000a7224 */ /* 0x040fe200078e0210 */
[----:B------:R-:W-:Y:S01]  /*1180*/  IABS R16, R15 ;  /* 0x0000000f00107213 */ /* 0x000fe20000000000 */
[----:B------:R-:W-:Y:S01]  /*1190*/  @!P6 IMAD.IADD R13, R13, 0x1, -R0 ;  /* 0x000000010d0de824 */ /* 0x000fe200078e0a00 */
[C---:B------:R-:W-:Y:S01]  /*11a0*/  ISETP.GT.U32.AND P6, PT, R0.reuse, R11, PT ;  /* 0x0000000b0000720c */ /* 0x040fe20003fc4070 */
[----:B------:R-:W-:Y:S01]  /*11b0*/  @!P1 IMAD.MOV R27, RZ, RZ, -R27 ;  /* 0x000000ffff1b9224 */ /* 0x000fe200078e0a1b */
[C---:B------:R-:W-:Y:S01]  /*11c0*/  ISETP.GT.U32.AND P1, PT, R0.reuse, R8, PT ;  /* 0x000000080000720c */ /* 0x040fe20003f24070 */
[----:B------:R-:W-:Y:S01]  /*11d0*/  @!P2 IMAD.MOV R5, RZ, RZ, -R5 ;  /* 0x000000ffff05a224 */ /* 0x000fe200078e0a05 */
[----:B------:R-:W-:Y:S01]  /*11e0*/  IABS R17, R9 ;  /* 0x0000000900117213 */ /* 0x000fe20000000000 */
[----:B------:R-:W-:Y:S01]  /*11f0*/  @!P4 IMAD.MOV R6, RZ, RZ, -R6 ;  /* 0x000000ffff06c224 */ /* 0x000fe200078e0a06 */
[----:B------:R-:W-:Y:S01]  /*1200*/  ISETP.GT.U32.AND P2, PT, R0, R10, PT ;  /* 0x0000000a0000720c */ /* 0x000fe20003f44070 */
[----:B------:R-:W-:Y:S01]  /*1210*/  @!P5 IMAD.IADD R2, R2, 0x1, -R0 ;  /* 0x000000010202d824 */ /* 0x000fe200078e0a00 */
[----:B------:R-:W-:Y:S01]  /*1220*/  ISETP.GE.AND P4, PT, R12, RZ, PT ;  /* 0x000000ff0c00720c */ /* 0x000fe20003f86270 */
[----:B------:R-:W-:Y:S01]  /*1230*/  IMAD.MOV.U32 R12, RZ, RZ, R17 ;  /* 0x000000ffff0c7224 */ /* 0x000fe200078e0011 */
[----:B------:R-:W-:Y:S01]  /*1240*/  ISETP.GE.AND P5, PT, R14, RZ, PT ;  /* 0x000000ff0e00720c */ /* 0x000fe20003fa6270 */
[----:B------:R-:W-:Y:S01]  /*1250*/  IMAD.HI.U32 R17, R3, R16, RZ ;  /* 0x0000001003117227 */ /* 0x000fe200078e00ff */
[----:B------:R-:W-:Y:S01]  /*1260*/  STL [R1+0x96c], R27 ;  /* 0x00096c1b01007387 */ /* 0x000fe20000100800 */
[----:B0-----:R-:W-:-:S02]  /*1270*/  LOP3.LUT R28, R4, 0x2, RZ, 0xfc, !PT ;  /* 0x00000002041c7812 */ /* 0x001fc400078efcff */
[----:B------:R-:W-:Y:S01]  /*1280*/  IMAD.MOV R17, RZ, RZ, -R17 ;  /* 0x000000ffff117224 */ /* 0x000fe200078e0a11 */
[----:B------:R-:W-:Y:S01]  /*1290*/  STL [R1+0x970], R5 ;  /* 0x0009700501007387 */ /* 0x000fe20000100800 */
[--C-:B------:R-:W-:Y:S01]  /*12a0*/  @!P6 IMAD.IADD R11, R11, 0x1, -R0.reuse ;  /* 0x000000010b0be824 */ /* 0x100fe200078e0a00 */
[----:B------:R-:W-:Y:S01]  /*12b0*/  ISETP.GE.AND P6, PT, R9, RZ, PT ;  /* 0x000000ff0900720c */ /* 0x000fe20003fc6270 */
[----:B------:R-:W-:Y:S01]  /*12c0*/  @!P1 IMAD.IADD R8, R8, 0x1, -R0 ;  /* 0x0000000108089824 */ /* 0x000fe200078e0a00 */
[----:B------:R-:W-:Y:S01]  /*12d0*/  ISETP.GE.AND P1, PT, R7, RZ, PT ;  /* 0x000000ff0700720c */ /* 0x000fe20003f26270 */
[----:B------:R-:W-:Y:S01]  /*12e0*/  IMAD R17, R0, R17, R16 ;  /* 0x0000001100117224 */ /* 0x000fe200078e0210 */
[----:B------:R-:W-:Y:S01]  /*12f0*/  LOP3.LUT R16, R4, 0x28, RZ, 0xfc, !PT ;  /* 0x0000002804107812 */ /* 0x000fe200078efcff */
[----:B------:R-:W-:Y:S01]  /*1300*/  IMAD.MOV.U32 R9, RZ, RZ, R2 ;  /* 0x000000ffff097224 */ /* 0x000fe200078e0002 */
[----:B------:R-:W-:Y:S01]  /*1310*/  STL [R1+0x974], R6 ;  /* 0x0009740601007387 */ /* 0x000fe20000100800 */
[----:B------:R-:W-:Y:S01]  /*1320*/  @!P2 IMAD.IADD R10, R10, 0x1, -R0 ;  /* 0x000000010a0aa824 */ /* 0x000fe200078e0a00 */
[----:B------:R-:W-:Y:S01]  /*1330*/  ISETP.GE.AND P2, PT, R15, RZ, PT ;  /* 0x000000ff0f00720c */ /* 0x000fe20003f46270 */
[----:B------:R-:W-:Y:S01]  /*1340*/  IMAD.MOV.U32 R7, RZ, RZ, R13 ;  /* 0x000000ffff077224 */ /* 0x000fe200078e000d */
[----:B------:R-:W-:Y:S01]  /*1350*/  LOP3.LUT R15, R4, 0x22, RZ, 0xfc, !PT ;  /* 0x00000022040f7812 */ /* 0x000fe200078efcff */
[----:B------:R-:W-:Y:S01]  /*1360*/  @!P4 IMAD.MOV R9, RZ, RZ, -R9 ;  /* 0x000000ffff09c224 */ /* 0x000fe200078e0a09 */
[C---:B------:R-:W-:Y:S01]  /*1370*/  ISETP.GT.U32.AND P4, PT, R0.reuse, R17, PT ;  /* 0x000000110000720c */ /* 0x040fe20003f84070 */
[----:B------:R-:W-:Y:S01]  /*1380*/  @!P0 IMAD.MOV R7, RZ, RZ, -R7 ;  /* 0x000000ffff078224 */ /* 0x000fe200078e0a07 */
[----:B------:R-:W-:Y:S01]  /*1390*/  ISETP.GT.U32.AND P0, PT, R0, R10, PT ;  /* 0x0000000a0000720c */ /* 0x000fe20003f04070 */
[----:B------:R-:W-:Y:S01]  /*13a0*/  IMAD.HI.U32 R14, R3, R12, RZ ;  /* 0x0000000c030e7227 */ /* 0x000fe200078e00ff */
[----:B------:R-:W-:-:S02]  /*13b0*/  IABS R20, R15 ;  /* 0x0000000f00147213 */ /* 0x000fc40000000000 */
[----:B------:R-:W-:Y:S01]  /*13c0*/  STL [R1+0x978], R7 ;  /* 0x0009780701007387 */ /* 0x000fe20000100800 */
[----:B------:R-:W-:Y:S01]  /*13d0*/  IMAD.MOV R13, RZ, RZ, -R14 ;  /* 0x000000ffff0d7224 */ /* 0x000fe200078e0a0e */
[----:B------:R-:W-:Y:S01]  /*13e0*/  LOP3.LUT R14, R4, 0x26, RZ, 0xfc, !PT ;  /* 0x00000026040e7812 */ /* 0x000fe200078efcff */
[----:B------:R-:W-:Y:S01]  /*13f0*/  @!P3 IMAD.MOV R8, RZ, RZ, -R8 ;  /* 0x000000ffff08b224 */ /* 0x000fe200078e0a08 */
[C---:B------:R-:W-:Y:S01]  /*1400*/  ISETP.GT.U32.AND P3, PT, R0.reuse, R11, PT ;  /* 0x0000000b0000720c */ /* 0x040fe20003f64070 */
[----:B------:R-:W-:Y:S01]  /*1410*/  IMAD R12, R0, R13, R12 ;  /* 0x0000000d000c7224 */ /* 0x000fe200078e020c */
[----:B------:R-:W-:Y:S01]  /*1420*/  LOP3.LUT R13, R4, 0x24, RZ, 0xfc, !PT ;  /* 0x00000024040d7812 */ /* 0x000fe200078efcff */
[--C-:B------:R-:W-:Y:S01]  /*1430*/  @!P4 IMAD.IADD R17, R17, 0x1, -R0.reuse ;  /* 0x000000011111c824 */ /* 0x100fe200078e0a00 */
[----:B------:R0:W-:Y:S01]  /*1440*/  STL [R1+0x97c], R8 ;  /* 0x00097c0801007387 */ /* 0x0001e20000100800 */
[----:B------:R-:W-:Y:S01]  /*1450*/  @!P0 IMAD.IADD R10, R10, 0x1, -R0 ;  /* 0x000000010a0a8824 */ /* 0x000fe200078e0a00 */
[----:B------:R-:W-:-:S02]  /*1460*/  ISETP.GT.U32.AND P4, PT, R0, R12, PT ;  /* 0x0000000c0000720c */ /* 0x000fc40003f84070 */
[----:B------:R-:W-:Y:S01]  /*1470*/  ISETP.GE.AND P0, PT, R16, RZ, PT ;  /* 0x000000ff1000720c */ /* 0x000fe20003f06270 */
[----:B------:R-:W-:Y:S01]  /*1480*/  @!P1 IMAD.MOV R10, RZ, RZ, -R10 ;  /* 0x000000ffff0a9224 */ /* 0x000fe200078e0a0a */
[----:B------:R-:W-:Y:S02]  /*1490*/  IABS R16, R16 ;  /* 0x0000001000107213 */ /* 0x000fe40000000000 */
[----:B------:R-:W-:Y:S01]  /*14a0*/  ISETP.GT.U32.AND P1, PT, R0, R17, PT ;  /* 0x000000110000720c */ /* 0x000fe20003f24070 */
[----:B------:R-:W-:Y:S01]  /*14b0*/  @!P3 IMAD.IADD R11, R11, 0x1, -R0 ;  /* 0x000000010b0bb824 */ /* 0x000fe200078e0a00 */
[----:B------:R-:W-:Y:S01]  /*14c0*/  ISETP.GE.AND P3, PT, R14, RZ, PT ;  /* 0x000000ff0e00720c */ /* 0x000fe20003f66270 */
[C---:B------:R-:W-:Y:S01]  /*14d0*/  IMAD.HI.U32 R18, R3.reuse, R16, RZ ;  /* 0x0000001003127227 */ /* 0x040fe200078e00ff */
[----:B------:R-:W-:Y:S02]  /*14e0*/  IABS R14, R14 ;  /* 0x0000000e000e7213 */ /* 0x000fe40000000000 */
[----:B------:R-:W-:Y:S01]  /*14f0*/  IABS R21, R13 ;  /* 0x0000000d00157213 */ /* 0x000fe20000000000 */
[----:B------:R-:W-:Y:S01]  /*1500*/  IMAD.MOV R18, RZ, RZ, -R18 ;  /* 0x000000ffff127224 */ /* 0x000fe200078e0a12 */
[----:B0-----:R-:W-:Y:S01]  /*1510*/  LOP3.LUT R8, R4, 0x12, RZ, 0xfc, !PT ;  /* 0x0000001204087812 */ /* 0x001fe200078efcff */
[----:B------:R-:W-:Y:S01]  /*1520*/  @!P4 IMAD.IADD R12, R12, 0x1, -R0 ;  /* 0x000000010c0cc824 */ /* 0x000fe200078e0a00 */
[----:B------:R-:W-:Y:S01]  /*1530*/  LOP3.LUT R7, R4, 0xe, RZ, 0xfc, !PT ;  /* 0x0000000e04077812 */ /* 0x000fe200078efcff */
[----:B------:R-:W-:-:S03]  /*1540*/  IMAD.HI.U32 R2, R3, R14, RZ ;  /* 0x0000000e03027227 */ /* 0x000fc600078e00ff */
[C---:B------:R-:W-:Y:S01]  /*1550*/  ISETP.GT.U32.AND P4, PT, R0.reuse, R12, PT ;  /* 0x0000000c0000720c */ /* 0x040fe20003f84070 */
[----:B------:R-:W-:Y:S01]  /*1560*/  @!P5 IMAD.MOV R11, RZ, RZ, -R11 ;  /* 0x000000ffff0bd224 */ /* 0x000fe200078e0a0b */
[----:B------:R-:W-:Y:S01]  /*1570*/  ISETP.GE.AND P5, PT, R13, RZ, PT ;  /* 0x000000ff0d00720c */ /* 0x000fe20003fa6270 */
[C---:B------:R-:W-:Y:S02]  /*1580*/  IMAD R13, R0.reuse, R18, R16 ;  /* 0x00000012000d7224 */ /* 0x040fe400078e0210 */
[----:B------:R-:W-:Y:S02]  /*1590*/  IMAD.MOV R18, RZ, RZ, -R2 ;  /* 0x000000ffff127224 */ /* 0x000fe400078e0a02 */
[----:B------:R-:W-:Y:S01]  /*15a0*/  @!P1 IMAD.IADD R17, R17, 0x1, -R0 ;  /* 0x0000000111119824 */ /* 0x000fe200078e0a00 */
[C---:B------:R-:W-:Y:S01]  /*15b0*/  ISETP.GT.U32.AND P1, PT, R0.reuse, R13, PT ;  /* 0x0000000d0000720c */ /* 0x040fe20003f24070 */
[----:B------:R-:W-:Y:S02]  /*15c0*/  IMAD R14, R0, R18, R14 ;  /* 0x00000012000e7224 */ /* 0x000fe400078e020e */
[----:B------:R-:W-:Y:S01]  /*15d0*/  IMAD.MOV.U32 R19, RZ, RZ, R17 ;  /* 0x000000ffff137224 */ /* 0x000fe200078e0011 */
[----:B------:R-:W-:Y:S01]  /*15e0*/  LOP3.LUT R17, R4, 0x1c, RZ, 0xfc, !PT ;  /* 0x0000001c04117812 */ /* 0x000fe200078efcff */
[----:B------:R-:W-:-:S04]  /*15f0*/  IMAD.HI.U32 R2, R3, R20, RZ ;  /* 0x0000001403027227 */ /* 0x000fc800078e00ff */
[----:B------:R-:W-:Y:S01]  /*1600*/  @!P2 IMAD.MOV R19, RZ, RZ, -R19 ;  /* 0x000000ffff13a224 */ /* 0x000fe200078e0a13 */
[----:B------:R-:W-:Y:S01]  /*1610*/  ISETP.GT.U32.AND P2, PT, R0, R14, PT ;  /* 0x0000000e0000720c */ /* 0x000fe20003f44070 */
[----:B------:R-:W-:Y:S02]  /*1620*/  IMAD.MOV R2, RZ, RZ, -R2 ;  /* 0x000000ffff027224 */ /* 0x000fe400078e0a02 */
[----:B------:R-:W-:Y:S01]  /*1630*/  @!P4 IMAD.IADD R12, R12, 0x1, -R0 ;  /* 0x000000010c0cc824 */ /* 0x000fe200078e0a00 */
[----:B------:R0:W-:Y:S01]  /*1640*/  STL [R1+0x30], R19 ;  /* 0x0000301301007387 */ /* 0x0001e20000100800 */
[----:B------:R-:W-:Y:S01]  /*1650*/  IMAD R20, R0, R2, R20 ;  /* 0x0000000200147224 */ /* 0x000fe200078e0214 */
[----:B------:R-:W-:Y:S01]  /*1660*/  IABS R2, R23 ;  /* 0x0000001700027213 */ /* 0x000fe20000000000 */
[----:B------:R-:W-:-:S04]  /*1670*/  IMAD.HI.U32 R16, R3, R21, RZ ;  /* 0x0000001503107227 */ /* 0x000fc800078e00ff */
[----:B------:R-:W-:Y:S01]  /*1680*/  @!P6 IMAD.MOV R12, RZ, RZ, -R12 ;  /* 0x000000ffff0ce224 */ /* 0x000fe200078e0a0c */
[----:B------:R-:W-:Y:S01]  /*1690*/  ISETP.GT.U32.AND P6, PT, R0, R20, PT ;  /* 0x000000140000720c */ /* 0x000fe20003fc4070 */
[----:B------:R-:W-:Y:S01]  /*16a0*/  IMAD.MOV R16, RZ, RZ, -R16 ;  /* 0x000000ffff107224 */ /* 0x000fe200078e0a10 */
[----:B0-----:R-:W-:Y:S01]  /*16b0*/  IABS R19, R17 ;  /* 0x0000001100137213 */ /* 0x001fe20000000000 */
[----:B------:R-:W-:Y:S02]  /*16c0*/  @!P2 IMAD.IADD R14, R14, 0x1, -R0 ;  /* 0x000000010e0ea824 */ /* 0x000fe400078e0a00 */
[----:B------:R-:W-:Y:S01]  /*16d0*/  IMAD R21, R0, R16, R21 ;  /* 0x0000001000157224 */ /* 0x000fe200078e0215 */
[----:B------:R-:W-:Y:S01]  /*16e0*/  LOP3.LUT R16, R4, 0x1e, RZ, 0xfc, !PT ;  /* 0x0000001e04107812 */ /* 0x000fe200078efcff */
[----:B------:R-:W-:Y:S01]  /*16f0*/  IMAD.HI.U32 R18, R3, R2, RZ ;  /* 0x0000000203127227 */ /* 0x000fe200078e00ff */
[C---:B------:R-:W-:Y:S02]  /*1700*/  ISETP.GT.U32.AND P2, PT, R0.reuse, R14, PT ;  /* 0x0000000e0000720c */ /* 0x040fe40003f44070 */
[----:B------:R-:W-:Y:S01]  /*1710*/  ISETP.GT.U32.AND P4, PT, R0, R21, PT ;  /* 0x000000150000720c */ /* 0x000fe20003f84070 */
[----:B------:R-:W-:Y:S01]  /*1720*/  IMAD.MOV R18, RZ, RZ, -R18 ;  /* 0x000000ffff127224 */ /* 0x000fe200078e0a12 */
[----:B------:R-:W-:Y:S01]  /*1730*/  IABS R22, R16 ;  /* 0x0000001000167213 */ /* 0x000fe20000000000 */
[----:B------:R-:W-:-:S02]  /*1740*/  @!P6 IMAD.IADD R20, R20, 0x1, -R0 ;  /* 0x000000011414e824 */ /* 0x000fc400078e0a00 */
[C---:B------:R-:W-:Y:S02]  /*1750*/  IMAD R2, R0.reuse, R18, R2 ;  /* 0x0000001200027224 */ /* 0x040fe400078e0202 */
[----:B------:R-:W-:Y:S01]  /*1760*/  IMAD.HI.U32 R18, R3, R22, RZ ;  /* 0x0000001603127227 */ /* 0x000fe200078e00ff */
[----:B------:R-:W-:-:S03]  /*1770*/  ISETP.GT.U32.AND P6, PT, R0, R20, PT ;  /* 0x000000140000720c */ /* 0x000fc60003fc4070 */
[--C-:B------:R-:W-:Y:S02]  /*1780*/  @!P1 IMAD.IADD R13, R13, 0x1, -R0.reuse ;  /* 0x000000010d0d9824 */ /* 0x100fe400078e0a00 */
[----:B------:R-:W-:Y:S01]  /*1790*/  @!P2 IMAD.IADD R14, R14, 0x1, -R0 ;  /* 0x000000010e0ea824 */ /* 0x000fe200078e0a00 */
[C---:B------:R-:W-:Y:S01]  /*17a0*/  ISETP.GT.U32.AND P2, PT, R0.reuse, R2, PT ;  /* 0x000000020000720c */ /* 0x040fe20003f44070 */
[----:B------:R-:W-:Y:S01]  /*17b0*/  IMAD.MOV R18, RZ, RZ, -R18 ;  /* 0x000000ffff127224 */ /* 0x000fe200078e0a12 */
[C---:B------:R-:W-:Y:S01]  /*17c0*/  ISETP.GT.U32.AND P1, PT, R0.reuse, R13, PT ;  /* 0x0000000d0000720c */ /* 0x040fe20003f24070 */
[----:B------:R-:W-:Y:S02]  /*17d0*/  @!P4 IMAD.IADD R21, R21, 0x1, -R0 ;  /* 0x000000011515c824 */ /* 0x000fe400078e0a00 */
[----:B------:R-:W-:Y:S01]  /*17e0*/  IMAD R22, R0, R18, R22 ;  /* 0x0000001200167224 */ /* 0x000fe200078e0216 */
[----:B------:R-:W-:Y:S01]  /*17f0*/  LOP3.LUT R18, R4, 0x16, RZ, 0xfc, !PT ;  /* 0x0000001604127812 */ /* 0x000fe200078efcff */
[----:B------:R-:W-:Y:S01]  /*1800*/  @!P6 IMAD.IADD R20, R20, 0x1, -R0 ;  /* 0x000000011414e824 */ /* 0x000fe200078e0a00 */
[C---:B------:R-:W-:Y:S01]  /*1810*/  ISETP.GT.U32.AND P4, PT, R0.reuse, R21, PT ;  /* 0x000000150000720c */ /* 0x040fe20003f84070 */
[----:B------:R-:W-:Y:S01]  /*1820*/  @!P3 IMAD.MOV R14, RZ, RZ, -R14 ;  /* 0x000000ffff0eb224 */ /* 0x000fe200078e0a0e */
[----:B------:R-:W-:Y:S01]  /*1830*/  ISETP.GT.U32.AND P6, PT, R0, R22, PT ;  /* 0x000000160000720c */ /* 0x000fe20003fc4070 */
[----:B------:R-:W-:Y:S01]  /*1840*/  IMAD.MOV.U32 R5, RZ, RZ, R20 ;  /* 0x000000ffff057224 */ /* 0x000fe200078e0014 */
[----:B------:R-:W-:Y:S01]  /*1850*/  ISETP.GE.AND P3, PT, R16, RZ, PT ;  /* 0x000000ff1000720c */ /* 0x000fe20003f66270 */
[--C-:B------:R-:W-:Y:S01]  /*1860*/  @!P2 IMAD.IADD R2, R2, 0x1, -R0.reuse ;  /* 0x000000010202a824 */ /* 0x100fe200078e0a00 */
[----:B------:R-:W-:Y:S01]  /*1870*/  LOP3.LUT R16, R4, 0x1a, RZ, 0xfc, !PT ;  /* 0x0000001a04107812 */ /* 0x000fe200078efcff */
[--C-:B------:R-:W-:Y:S01]  /*1880*/  @!P1 IMAD.IADD R13, R13, 0x1, -R0.reuse ;  /* 0x000000010d0d9824 */ /* 0x100fe200078e0a00 */
[----:B------:R-:W-:Y:S01]  /*1890*/  ISETP.GE.AND P1, PT, R15, RZ, PT ;  /* 0x000000ff0f00720c */ /* 0x000fe20003f26270 */
[----:B------:R-:W-:Y:S01]  /*18a0*/  IMAD.MOV.U32 R15, RZ, RZ, R19 ;  /* 0x000000ffff0f7224 */ /* 0x000fe200078e0013 */
[----:B------:R-:W-:Y:S01]  /*18b0*/  ISETP.GT.U32.AND P2, PT, R0, R2, PT ;  /* 0x000000020000720c */ /* 0x000fe20003f44070 */
[----:B------:R-:W-:Y:S01]  /*18c0*/  @!P0 IMAD.MOV R13, RZ, RZ, -R13 ;  /* 0x000000ffff0d8224 */ /* 0x000fe200078e0a0d */
[----:B------:R-:W-:Y:S01]  /*18d0*/  ISETP.GE.AND P0, PT, R23, RZ, PT ;  /* 0x000000ff1700720c */ /* 0x000fe20003f06270 */
[--C-:B------:R-:W-:Y:S01]  /*18e0*/  @!P4 IMAD.IADD R21, R21, 0x1, -R0.reuse ;  /* 0x000000011515c824 */ /* 0x100fe200078e0a00 */
[----:B------:R-:W-:Y:S01]  /*18f0*/  ISETP.GE.AND P4, PT, R17, RZ, PT ;  /* 0x000000ff1100720c */ /* 0x000fe20003f86270 */
[----:B------:R-:W-:Y:S01]  /*1900*/  @!P6 IMAD.IADD R22, R22, 0x1, -R0 ;  /* 0x000000011616e824 */ /* 0x000fe200078e0a00 */
[----:B------:R-:W-:Y:S01]  /*1910*/  LOP3.LUT R17, R4, 0x18, RZ, 0xfc, !PT ;  /* 0x0000001804117812 */ /* 0x000fe200078efcff */
[----:B------:R-:W-:Y:S01]  /*1920*/  IMAD.MOV.U32 R6, RZ, RZ, R21 ;  /* 0x000000ffff067224 */ /* 0x000fe200078e0015 */
[----:B------:R-:W-:Y:S01]  /*1930*/  IABS R20, R8 ;  /* 0x0000000800147213 */ /* 0x000fe20000000000 */
[----:B------:R-:W-:Y:S01]  /*1940*/  IMAD.HI.U32 R19, R3, R15, RZ ;  /* 0x0000000f03137227 */ /* 0x000fe200078e00ff */
[----:B------:R-:W-:-:S03]  /*1950*/  ISETP.GT.U32.AND P6, PT, R0, R22, PT ;  /* 0x000000160000720c */ /* 0x000fc60003fc4070 */
[----:B------:R-:W-:Y:S01]  /*1960*/  @!P5 IMAD.MOV R6, RZ, RZ, -R6 ;  /* 0x000000ffff06d224 */ /* 0x000fe200078e0a06 */
[----:B------:R-:W-:Y:S01]  /*1970*/  ISETP.GE.AND P5, PT, R16, RZ, PT ;  /* 0x000000ff1000720c */ /* 0x000fe20003fa6270 */
[----:B------:R-:W-:Y:S01]  /*1980*/  @!P1 IMAD.MOV R5, RZ, RZ, -R5 ;  /* 0x000000ffff059224 */ /* 0x000fe200078e0a05 */
[----:B------:R-:W-:Y:S01]  /*1990*/  IABS R16, R16 ;  /* 0x0000001000107213 */ /* 0x000fe20000000000 */
[----:B------:R-:W-:Y:S01]  /*19a0*/  @!P2 IMAD.IADD R2, R2, 0x1, -R0 ;  /* 0x000000010202a824 */ /* 0x000fe200078e0a00 */
[----:B------:R-:W-:Y:S01]  /*19b0*/  STL [R1+0x8], R6 ;  /* 0x0000080601007387 */ /* 0x000fe20000100800 */
[----:B------:R-:W-:Y:S01]  /*19c0*/  IMAD.MOV R19, RZ, RZ, -R19 ;  /* 0x000000ffff137224 */ /* 0x000fe200078e0a13 */
[----:B------:R-:W-:Y:S01]  /*19d0*/  ISETP.GE.AND P1, PT, R17, RZ, PT ;  /* 0x000000ff1100720c */ /* 0x000fe20003f26270 */
[----:B------:R-:W-:Y:S01]  /*19e0*/  IMAD.HI.U32 R21, R3, R16, RZ ;  /* 0x0000001003157227 */ /* 0x000fe200078e00ff */
[----:B------:R0:W-:Y:S01]  /*19f0*/  STL [R1+0x10], R5 ;  /* 0x0000100501007387 */ /* 0x0001e20000100800 */
[----:B------:R-:W-:-:S02]  /*1a00*/  IABS R17, R17 ;  /* 0x0000001100117213 */ /* 0x000fc40000000000 */
[----:B------:R-:W-:Y:S01]  /*1a10*/  IMAD R15, R0, R19, R15 ;  /* 0x00000013000f7224 */ /* 0x000fe200078e020f */
[----:B------:R-:W-:Y:S01]  /*1a20*/  ISETP.GE.AND P2, PT, R18, RZ, PT ;  /* 0x000000ff1200720c */ /* 0x000fe20003f46270 */
[----:B------:R-:W-:Y:S01]  /*1a30*/  @!P6 IMAD.IADD R22, R22, 0x1, -R0 ;  /* 0x000000011616e824 */ /* 0x000fe200078e0a00 */
[----:B------:R-:W-:Y:S01]  /*1a40*/  LOP3.LUT R19, R4, 0x14, RZ, 0xfc, !PT ;  /* 0x0000001404137812 */ /* 0x000fe200078efcff */
[----:B------:R-:W-:Y:S01]  /*1a50*/  IMAD.MOV R21, RZ, RZ, -R21 ;  /* 0x000000ffff157224 */ /* 0x000fe200078e0a15 */
[C---:B------:R-:W-:Y:S01]  /*1a60*/  ISETP.GT.U32.AND P6, PT, R0.reuse, R15, PT ;  /* 0x0000000f0000720c */ /* 0x040fe20003fc4070 */
[----:B0-----:R-:W-:Y:S01]  /*1a70*/  IMAD.MOV.U32 R5, RZ, RZ, R2 ;  /* 0x000000ffff057224 */ /* 0x001fe200078e0002 */
[----:B------:R-:W-:Y:S01]  /*1a80*/  IABS R18, R18 ;  /* 0x0000001200127213 */ /* 0x000fe20000000000 */
[----:B------:R-:W-:Y:S01]  /*1a90*/  IMAD R16, R0, R21, R16 ;  /* 0x0000001500107224 */ /* 0x000fe200078e0210 */
[----:B------:R-:W-:Y:S01]  /*1aa0*/  LOP3.LUT R6, R4, 0xa, RZ, 0xfc, !PT ;  /* 0x0000000a04067812 */ /* 0x000fe200078efcff */
[----:B------:R-:W-:Y:S01]  /*1ab0*/  @!P0 IMAD.MOV R5, RZ, RZ, -R5 ;  /* 0x000000ffff058224 */ /* 0x000fe200078e0a05 */
[----:B------:R-:W-:Y:S01]  /*1ac0*/  ISETP.GE.AND P0, PT, R19, RZ, PT ;  /* 0x000000ff1300720c */ /* 0x000fe20003f06270 */
[----:B------:R-:W-:Y:S01]  /*1ad0*/  IMAD.HI.U32 R2, R3, R17, RZ ;  /* 0x0000001103027227 */ /* 0x000fe200078e00ff */
[----:B------:R-:W-:-:S02]  /*1ae0*/  IABS R19, R19 ;  /* 0x0000001300137213 */ /* 0x000fc40000000000 */
[----:B------:R0:W-:Y:S01]  /*1af0*/  STL [R1+0x18], R5 ;  /* 0x0000180501007387 */ /* 0x0001e20000100800 */
[----:B------:R-:W-:Y:S02]  /*1b00*/  IMAD.MOV R2, RZ, RZ, -R2 ;  /* 0x000000ffff027224 */ /* 0x000fe400078e0a02 */
[----:B------:R-:W-:Y:S02]  /*1b10*/  @!P6 IMAD.IADD R15, R15, 0x1, -R0 ;  /* 0x000000010f0fe824 */ /* 0x000fe400078e0a00 */
[C---:B------:R-:W-:Y:S02]  /*1b20*/  IMAD R17, R0.reuse, R2, R17 ;  /* 0x0000000200117224 */ /* 0x040fe400078e0211 */
[----:B------:R-:W-:Y:S01]  /*1b30*/  IMAD.HI.U32 R23, R3, R18, RZ ;  /* 0x0000001203177227 */ /* 0x000fe200078e00ff */
[----:B------:R-:W-:-:S03]  /*1b40*/  ISETP.GT.U32.AND P6, PT, R0, R15, PT ;  /* 0x0000000f0000720c */ /* 0x000fc60003fc4070 */
[----:B0-----:R-:W-:Y:S02]  /*1b50*/  IMAD.MOV.U32 R5, RZ, RZ, R22 ;  /* 0x000000ffff057224 */ /* 0x001fe400078e0016 */
[----:B------:R-:W-:Y:S01]  /*1b60*/  IMAD.MOV R22, RZ, RZ, -R23 ;  /* 0x000000ffff167224 */ /* 0x000fe200078e0a17 */
[----:B------:R-:W-:Y:S01]  /*1b70*/  LOP3.LUT R23, R4, 0xc, RZ, 0xfc, !PT ;  /* 0x0000000c04177812 */ /* 0x000fe200078efcff */
[----:B------:R-:W-:Y:S01]  /*1b80*/  @!P3 IMAD.MOV R5, RZ, RZ, -R5 ;  /* 0x000000ffff05b224 */ /* 0x000fe200078e0a05 */
[----:B------:R-:W-:Y:S01]  /*1b90*/  ISETP.GT.U32.AND P3, PT, R0, R16, PT ;  /* 0x000000100000720c */ /* 0x000fe20003f64070 */
[----:B------:R-:W-:-:S03]  /*1ba0*/  IMAD.HI.U32 R21, R3, R19, RZ ;  /* 0x0000001303157227 */ /* 0x000fc600078e00ff */
[----:B------:R0:W-:Y:S01]  /*1bb0*/  STL [R1+0xc], R5 ;  /* 0x00000c0501007387 */ /* 0x0001e20000100800 */
[----:B------:R-:W-:Y:S01]  /*1bc0*/  @!P6 IMAD.IADD R15, R15, 0x1, -R0 ;  /* 0x000000010f0fe824 */ /* 0x000fe200078e0a00 */
[C---:B------:R-:W-:Y:S01]  /*1bd0*/  ISETP.GT.U32.AND P6, PT, R0.reuse, R17, PT ;  /* 0x000000110000720c */ /* 0x040fe20003fc4070 */
[----:B------:R-:W-:Y:S01]  /*1be0*/  IMAD R18, R0, R22, R18 ;  /* 0x0000001600127224 */ /* 0x000fe200078e0212 */
[----:B------:R-:W-:Y:S01]  /*1bf0*/  IABS R22, R7 ;  /* 0x0000000700167213 */ /* 0x000fe20000000000 */
[----:B------:R-:W-:Y:S01]  /*1c00*/  IMAD.MOV R21, RZ, RZ, -R21 ;  /* 0x000000ffff157224 */ /* 0x000fe200078e0a15 */
[----:B------:R-:W-:Y:S01]  /*1c10*/  STL [R1+0x28], R24 ;  /* 0x0000281801007387 */ /* 0x000fe20000100800 */
[----:B------:R-:W-:Y:S01]  /*1c20*/  IMAD.HI.U32 R2, R3, R20, RZ ;  /* 0x0000001403027227 */ /* 0x000fe200078e00ff */
[----:B0-----:R-:W-:-:S03]  /*1c30*/  LOP3.LUT R5, R4, 0x8, RZ, 0xfc, !PT ;  /* 0x0000000804057812 */ /* 0x001fc600078efcff */
[--C-:B------:R-:W-:Y:S01]  /*1c40*/  @!P3 IMAD.IADD R16, R16, 0x1, -R0.reuse ;  /* 0x000000011010b824 */ /* 0x100fe200078e0a00 */
[----:B------:R0:W-:Y:S01]  /*1c50*/  STL [R1+0x2c], R23 ;  /* 0x00002c1701007387 */ /* 0x0001e20000100800 */
[C---:B------:R-:W-:Y:S01]  /*1c60*/  IMAD R19, R0.reuse, R21, R19 ;  /* 0x0000001500137224 */ /* 0x040fe200078e0213 */
[----:B------:R-:W-:Y:S01]  /*1c70*/  IABS R26, R5 ;  /* 0x00000005001a7213 */ /* 0x000fe20000000000 */
[----:B------:R-:W-:Y:S01]  /*1c80*/  @!P6 IMAD.IADD R17, R17, 0x1, -R0 ;  /* 0x000000011111e824 */ /* 0x000fe200078e0a00 */
[C---:B------:R-:W-:Y:S01]  /*1c90*/  ISETP.GT.U32.AND P3, PT, R0.reuse, R16, PT ;  /* 0x000000100000720c */ /* 0x040fe20003f64070 */
[----:B------:R-:W-:Y:S01]  /*1ca0*/  @!P4 IMAD.MOV R15, RZ, RZ, -R15 ;  /* 0x000000ffff0fc224 */ /* 0x000fe200078e0a0f */
[----:B------:R-:W-:Y:S01]  /*1cb0*/  ISETP.GT.U32.AND P6, PT, R0, R19, PT ;  /* 0x000000130000720c */ /* 0x000fe20003fc4070 */
[----:B------:R-:W-:Y:S01]  /*1cc0*/  IMAD.MOV R2, RZ, RZ, -R2 ;  /* 0x000000ffff027224 */ /* 0x000fe200078e0a02 */
[----:B------:R1:W-:Y:S01]  /*1cd0*/  STL [R1+0x38], R6 ;  /* 0x0000380601007387 */ /* 0x0003e20000100800 */
[----:B------:R-:W-:Y:S01]  /*1ce0*/  IMAD.HI.U32 R21, R3, R25, RZ ;  /* 0x0000001903157227 */ /* 0x000fe200078e00ff */
[----:B0-----:R-:W-:-:S02]  /*1cf0*/  IABS R23, R23 ;  /* 0x0000001700177213 */ /* 0x001fc40000000000 */
[----:B------:R-:W-:Y:S01]  /*1d00*/  IABS R24, R6 ;  /* 0x0000000600187213 */ /* 0x000fe20000000000 */
[----:B------:R-:W-:Y:S01]  /*1d10*/  IMAD R20, R0, R2, R20 ;  /* 0x0000000200147224 */ /* 0x000fe200078e0214 */
[----:B------:R0:W-:Y:S01]  /*1d20*/  STL [R1+0x34], R5 ;  /* 0x0000340501007387 */ /* 0x0001e20000100800 */
[----:B------:R-:W-:Y:S02]  /*1d30*/  IMAD.MOV R21, RZ, RZ, -R21 ;  /* 0x000000ffff157224 */ /* 0x000fe400078e0a15 */
[--C-:B------:R-:W-:Y:S01]  /*1d40*/  @!P3 IMAD.IADD R16, R16, 0x1, -R0.reuse ;  /* 0x000000011010b824 */ /* 0x100fe200078e0a00 */
[----:B------:R-:W-:Y:S01]  /*1d50*/  ISETP.GT.U32.AND P3, PT, R0, R18, PT ;  /* 0x000000120000720c */ /* 0x000fe20003f64070 */
[----:B------:R-:W-:Y:S01]  /*1d60*/  @!P6 IMAD.IADD R19, R19, 0x1, -R0 ;  /* 0x000000011313e824 */ /* 0x000fe200078e0a00 */
[----:B-1----:R-:W-:Y:S01]  /*1d70*/  LOP3.LUT R6, R4, 0x6, RZ, 0xfc, !PT ;  /* 0x0000000604067812 */ /* 0x002fe200078efcff */
[----:B------:R-:W-:-:S03]  /*1d80*/  IMAD.HI.U32 R2, R3, R22, RZ ;  /* 0x0000001603027227 */ /* 0x000fc600078e00ff */
[C---:B------:R-:W-:Y:S01]  /*1d90*/  ISETP.GT.U32.AND P6, PT, R0.reuse, R19, PT ;  /* 0x000000130000720c */ /* 0x040fe20003fc4070 */
[----:B------:R-:W-:Y:S01]  /*1da0*/  IMAD R21, R0, R21, R25 ;  /* 0x0000001500157224 */ /* 0x000fe200078e0219 */
[----:B------:R1:W-:Y:S01]  /*1db0*/  STL [R1+0x20], R6 ;  /* 0x0000200601007387 */ /* 0x0003e20000100800 */
[----:B------:R-:W-:Y:S02]  /*1dc0*/  IMAD.MOV R2, RZ, RZ, -R2 ;  /* 0x000000ffff027224 */ /* 0x000fe400078e0a02 */
[----:B0-----:R-:W-:Y:S02]  /*1dd0*/  IMAD.MOV.U32 R5, RZ, RZ, R26 ;  /* 0x000000ffff057224 */ /* 0x001fe400078e001a */
[----:B------:R-:W-:Y:S01]  /*1de0*/  @!P3 IMAD.IADD R18, R18, 0x1, -R0 ;  /* 0x000000011212b824 */ /* 0x000fe200078e0a00 */
[----:B------:R-:W-:Y:S01]  /*1df0*/  ISETP.GT.U32.AND P3, PT, R0, R17, PT ;  /* 0x000000110000720c */ /* 0x000fe20003f64070 */
[----:B------:R-:W-:-:S03]  /*1e00*/  IMAD.HI.U32 R26, R3, R23, RZ ;  /* 0x00000017031a7227 */ /* 0x000fc600078e00ff */
[----:B------:R-:W-:Y:S01]  /*1e10*/  ISETP.GT.U32.AND P4, PT, R0, R18, PT ;  /* 0x000000120000720c */ /* 0x000fe20003f84070 */
[----:B------:R-:W-:-:S04]  /*1e20*/  IMAD.HI.U32 R29, R3, R24, RZ ;  /* 0x00000018031d7227 */ /* 0x000fc800078e00ff */
[C---:B------:R-:W-:Y:S02]  /*1e30*/  IMAD R22, R0.reuse, R2, R22 ;  /* 0x0000000200167224 */ /* 0x040fe400078e0216 */
[----:B------:R-:W-:Y:S01]  /*1e40*/  @!P5 IMAD.MOV R16, RZ, RZ, -R16 ;  /* 0x000000ffff10d224 */ /* 0x000fe200078e0a10 */
[----:B------:R-:W-:Y:S01]  /*1e50*/  ISETP.GT.U32.AND P5, PT, R0, R20, PT ;  /* 0x000000140000720c */ /* 0x000fe20003fa4070 */
[----:B------:R-:W-:-:S04]  /*1e60*/  IMAD.HI.U32 R2, R3, R5, RZ ;  /* 0x0000000503027227 */ /* 0x000fc800078e00ff */
[----:B------:R-:W-:Y:S01]  /*1e70*/  @!P4 IMAD.IADD R18, R18, 0x1, -R0 ;  /* 0x000000011212c824 */ /* 0x000fe200078e0a00 */
[C---:B------:R-:W-:Y:S01]  /*1e80*/  ISETP.GT.U32.AND P4, PT, R0.reuse, R21, PT ;  /* 0x000000150000720c */ /* 0x040fe20003f84070 */
[----:B------:R-:W-:Y:S02]  /*1e90*/  IMAD.MOV R26, RZ, RZ, -R26 ;  /* 0x000000ffff1a7224 */ /* 0x000fe400078e0a1a */
[----:B------:R-:W-:Y:S02]  /*1ea0*/  IMAD.MOV R25, RZ, RZ, -R29 ;  /* 0x000000ffff197224 */ /* 0x000fe400078e0a1d */
[----:B------:R-:W-:Y:S01]  /*1eb0*/  @!P6 IMAD.IADD R19, R19, 0x1, -R0 ;  /* 0x000000011313e824 */ /* 0x000fe200078e0a00 */
[C---:B------:R-:W-:Y:S01]  /*1ec0*/  ISETP.GT.U32.AND P6, PT, R0.reuse, R22, PT ;  /* 0x000000160000720c */ /* 0x040fe20003fc4070 */
[----:B------:R-:W-:Y:S02]  /*1ed0*/  IMAD.MOV R2, RZ, RZ, -R2 ;  /* 0x000000ffff027224 */ /* 0x000fe400078e0a02 */
[C---:B------:R-:W-:Y:S01]  /*1ee0*/  IMAD R23, R0.reuse, R26, R23 ;  /* 0x0000001a00177224 */ /* 0x040fe200078e0217 */
[----:B------:R-:W-:Y:S01]  /*1ef0*/  IABS R26, R6 ;  /* 0x00000006001a7213 */ /* 0x000fe20000000000 */
[C---:B------:R-:W-:Y:S01]  /*1f00*/  IMAD R24, R0.reuse, R25, R24 ;  /* 0x0000001900187224 */ /* 0x040fe200078e0218 */
[----:B-1----:R-:W-:Y:S01]  /*1f10*/  IABS R6, R4 ;  /* 0x0000000400067213 */ /* 0x002fe20000000000 */
[----:B------:R-:W-:Y:S01]  /*1f20*/  IMAD R25, R0, R2, R5 ;  /* 0x0000000200197224 */ /* 0x000fe200078e0205 */
[----:B------:R-:W-:Y:S01]  /*1f30*/  LOP3.LUT R5, R4, 0x4, RZ, 0xfc, !PT ;  /* 0x0000000404057812 */ /* 0x000fe200078efcff */
[----:B------:R-:W-:Y:S01]  /*1f40*/  @!P4 IMAD.IADD R21, R21, 0x1, -R0 ;  /* 0x000000011515c824 */ /* 0x000fe200078e0a00 */
[----:B------:R-:W-:Y:S01]  /*1f50*/  ISETP.GT.U32.AND P4, PT, R0, R24, PT ;  /* 0x000000180000720c */ /* 0x000fe20003f84070 */
[----:B------:R-:W-:Y:S01]  /*1f60*/  IMAD.HI.U32 R29, R3, R26, RZ ;  /* 0x0000001a031d7227 */ /* 0x000fe200078e00ff */
[----:B------:R-:W-:-:S03]  /*1f70*/  IABS R2, R5 ;  /* 0x0000000500027213 */ /* 0x000fc60000000000 */
[--C-:B------:R-:W-:Y:S01]  /*1f80*/  @!P5 IMAD.IADD R20, R20, 0x1, -R0.reuse ;  /* 0x000000011414d824 */ /* 0x100fe200078e0a00 */
[----:B------:R-:W-:Y:S01]  /*1f90*/  ISETP.GT.U32.AND P5, PT, R0, R23, PT ;  /* 0x000000170000720c */ /* 0x000fe20003fa4070 */
[--C-:B------:R-:W-:Y:S01]  /*1fa0*/  @!P3 IMAD.IADD R17, R17, 0x1, -R0.reuse ;  /* 0x000000011111b824 */ /* 0x100fe200078e0a00 */
[----:B------:R-:W-:Y:S01]  /*1fb0*/  ISETP.GE.AND P3, PT, R4, RZ, PT ;  /* 0x000000ff0400720c */ /* 0x000fe20003f66270 */
[----:B------:R-:W-:Y:S02]  /*1fc0*/  IMAD.MOV R29, RZ, RZ, -R29 ;  /* 0x000000ffff1d7224 */ /* 0x000fe400078e0a1d */
[----:B------:R-:W-:Y:S01]  /*1fd0*/  @!P6 IMAD.IADD R22, R22, 0x1, -R0 ;  /* 0x000000011616e824 */ /* 0x000fe200078e0a00 */
[----:B------:R-:W-:Y:S01]  /*1fe0*/  ISETP.GT.U32.AND P6, PT, R0, R20, PT ;  /* 0x000000140000720c */ /* 0x000fe20003fc4070 */
[----:B------:R-:W-:-:S04]  /*1ff0*/  IMAD.HI.U32 R4, R3, R2, RZ ;  /* 0x0000000203047227 */ /* 0x000fc800078e00ff */
[----:B------:R-:W-:Y:S01]  /*2000*/  @!P1 IMAD.MOV R17, RZ, RZ, -R17 ;  /* 0x000000ffff119224 */ /* 0x000fe200078e0a11 */
[C---:B------:R-:W-:Y:S01]  /*2010*/  ISETP.GT.U32.AND P1, PT, R0.reuse, R21, PT ;  /* 0x000000150000720c */ /* 0x040fe20003f24070 */
[C---:B------:R-:W-:Y:S01]  /*2020*/  IMAD R26, R0.reuse, R29, R26 ;  /* 0x0000001d001a7224 */ /* 0x040fe200078e021a */
[----:B------:R-:W-:Y:S01]  /*2030*/  IABS R29, R28 ;  /* 0x0000001c001d7213 */ /* 0x000fe20000000000 */
[----:B------:R-:W-:Y:S02]  /*2040*/  IMAD.MOV R4, RZ, RZ, -R4 ;  /* 0x000000ffff047224 */ /* 0x000fe400078e0a04 */
[----:B------:R-:W-:Y:S02]  /*2050*/  IMAD.MOV.U32 R27, RZ, RZ, R6 ;  /* 0x000000ffff1b7224 */ /* 0x000fe400078e0006 */
[----:B------:R-:W-:Y:S02]  /*2060*/  IMAD R2, R0, R4, R2 ;  /* 0x0000000400027224 */ /* 0x000fe400078e0202 */
[----:B------:R-:W-:-:S02]  /*2070*/  @!P4 IMAD.IADD R24, R24, 0x1, -R0 ;  /* 0x000000011818c824 */ /* 0x000fc400078e0a00 */
[----:B------:R-:W-:Y:S02]  /*2080*/  IMAD.MOV.U32 R4, RZ, RZ, R29 ;  /* 0x000000ffff047224 */ /* 0x000fe400078e001d */
[----:B------:R-:W-:Y:S01]  /*2090*/  @!P5 IMAD.IADD R23, R23, 0x1, -R0 ;  /* 0x000000011717d824 */ /* 0x000fe200078e0a00 */
[C---:B------:R-:W-:Y:S01]  /*20a0*/  ISETP.GT.U32.AND P4, PT, R0.reuse, R24, PT ;  /* 0x000000180000720c */ /* 0x040fe20003f84070 */
[----:B------:R-:W-:Y:S01]  /*20b0*/  IMAD.HI.U32 R29, R3, R27, RZ ;  /* 0x0000001b031d7227 */ /* 0x000fe200078e00ff */
[----:B------:R-:W-:-:S03]  /*20c0*/  ISETP.GT.U32.AND P5, PT, R0, R22, PT ;  /* 0x000000160000720c */ /* 0x000fc60003fa4070 */
[----:B------:R-:W-:Y:S01]  /*20d0*/  @!P2 IMAD.MOV R18, RZ, RZ, -R18 ;  /* 0x000000ffff12a224 */ /* 0x000fe200078e0a12 */
[----:B------:R-:W-:Y:S01]  /*20e0*/  ISETP.GT.U32.AND P2, PT, R0, R23, PT ;  /* 0x000000170000720c */ /* 0x000fe20003f44070 */
[--C-:B------:R-:W-:Y:S01]  /*20f0*/  @!P6 IMAD.IADD R20, R20, 0x1, -R0.reuse ;  /* 0x000000011414e824 */ /* 0x100fe200078e0a00 */
[C---:B------:R-:W-:Y:S01]  /*2100*/  ISETP.GT.U32.AND P6, PT, R0.reuse, R25, PT ;  /* 0x000000190000720c */ /* 0x040fe20003fc4070 */
[----:B------:R-:W-:Y:S02]  /*2110*/  IMAD.MOV R29, RZ, RZ, -R29 ;  /* 0x000000ffff1d7224 */ /* 0x000fe400078e0a1d */
[----:B------:R-:W-:Y:S01]  /*2120*/  @!P1 IMAD.IADD R21, R21, 0x1, -R0 ;  /* 0x0000000115159824 */ /* 0x000fe200078e0a00 */
[----:B------:R-:W-:Y:S01]  /*2130*/  ISETP.GT.U32.AND P1, PT, R0, R26, PT ;  /* 0x0000001a0000720c */ /* 0x000fe20003f24070 */
[----:B------:R-:W-:-:S04]  /*2140*/  IMAD.HI.U32 R6, R3, R4, RZ ;  /* 0x0000000403067227 */ /* 0x000fc800078e00ff */
[----:B------:R-:W-:Y:S02]  /*2150*/  IMAD R3, R0, R29, R27 ;  /* 0x0000001d00037224 */ /* 0x000fe400078e021b */
[----:B------:R-:W-:Y:S01]  /*2160*/  IMAD.MOV R29, RZ, RZ, -R6 ;  /* 0x000000ffff1d7224 */ /* 0x000fe200078e0a06 */
[----:B------:R-:W0:Y:S01]  /*2170*/  S2R R27, SR_TID.X ;  /* 0x00000000001b7919 */ /* 0x000e220000002100 */
[----:B------:R-:W-:Y:S01]  /*2180*/  @!P4 IMAD.IADD R24, R24, 0x1, -R0 ;  /* 0x000000011818c824 */ /* 0x000fe200078e0a00 */
[----:B------:R-:W-:Y:S01]  /*2190*/  ISETP.GE.AND P4, PT, R8, RZ, PT ;  /* 0x000000ff0800720c */ /* 0x000fe20003f86270 */
[----:B------:R-:W-:Y:S01]  /*21a0*/  IMAD R4, R0, R29, R4 ;  /* 0x0000001d00047224 */ /* 0x000fe200078e0204 */
[----:B------:R-:W2:Y:S01]  /*21b0*/  LDL.LU R8, [R1+0x97c] ;  /* 0x00097c0001087983 */ /* 0x000ea20000300800 */
[--C-:B------:R-:W-:Y:S01]  /*21c0*/  @!P5 IMAD.IADD R22, R22, 0x1, -R0.reuse ;  /* 0x000000011616d824 */ /* 0x100fe200078e0a00 */
[C---:B------:R-:W-:Y:S01]  /*21d0*/  ISETP.GT.U32.AND P5, PT, R0.reuse, R3, PT ;  /* 0x000000030000720c */ /* 0x040fe20003fa4070 */
[--C-:B------:R-:W-:Y:S01]  /*21e0*/  @!P2 IMAD.IADD R23, R23, 0x1, -R0.reuse ;  /* 0x000000011717a824 */ /* 0x100fe200078e0a00 */
[C---:B------:R-:W-:Y:S01]  /*21f0*/  ISETP.GT.U32.AND P2, PT, R0.reuse, R2, PT ;  /* 0x000000020000720c */ /* 0x040fe20003f44070 */
[--C-:B------:R-:W-:Y:S01]  /*2200*/  @!P6 IMAD.IADD R25, R25, 0x1, -R0.reuse ;  /* 0x000000011919e824 */ /* 0x100fe200078e0a00 */
[----:B------:R-:W-:Y:S01]  /*2210*/  ISETP.GT.U32.AND P6, PT, R0, R4, PT ;  /* 0x000000040000720c */ /* 0x000fe20003fc4070 */
[----:B------:R-:W-:-:S02]  /*2220*/  @!P1 IMAD.IADD R26, R26, 0x1, -R0 ;  /* 0x000000011a1a9824 */ /* 0x000fc400078e0a00 */
[----:B------:R-:W3:Y:S01]  /*2230*/  LDL.LU R0, [R1+0x28] ;  /* 0x0000280001007983 */ /* 0x000ee20000300800 */
[C---:B0-----:R-:W-:Y:S01]  /*2240*/  LOP3.LUT R6, R27.reuse, 0x7, RZ, 0xc0, !PT ;  /* 0x000000071b067812 */ /* 0x041fe200078ec0ff */
[----:B------:R-:W-:Y:S01]  /*2250*/  IMAD.SHL.U32 R29, R27, 0x2, RZ ;  /* 0x000000021b1d7824 */ /* 0x000fe200078e00ff */
[----:B---3--:R-:W-:Y:S02]  /*2260*/  ISETP.GE.AND P1, PT, R0, RZ, PT ;  /* 0x000000ff0000720c */ /* 0x008fe40003f26270 */
[----:B------:R-:W-:-:S05]  /*2270*/  IABS R0, c[0x0][0x17c] ;  /* 0x00005f0000007a13 */ /* 0x000fca0000000000 */
[----:B------:R-:W-:Y:S02]  /*2280*/  @!P5 IMAD.IADD R3, R3, 0x1, -R0 ;  /* 0x000000010303d824 */ /* 0x000fe400078e0a00 */
[----:B------:R-:W-:-:S05]  /*2290*/  IMAD R0, R6, 0x90, RZ ;  /* 0x0000009006007824 */ /* 0x000fca00078e02ff */
[----:B------:R-:W-:Y:S02]  /*22a0*/  LOP3.LUT R0, R0, 0x30, R29, 0x78, !PT ;  /* 0x0000003000007812 */ /* 0x000fe400078e781d */
[----:B------:R-:W-:Y:S02]  /*22b0*/  IABS R0, c[0x0][0x17c] ;  /* 0x00005f0000007a13 */ /* 0x000fe40000000000 */
[----:B------:R-:W-:Y:S02]  /*22c0*/  ISETP.GE.AND P5, PT, R7, RZ, PT ;  /* 0x000000ff0700720c */ /* 0x000fe40003fa6270 */
[----:B------:R-:W3:Y:S01]  /*22d0*/  LDL.LU R7, [R1+0x978] ;  /* 0x0009780001077983 */ /* 0x000ee20000300800 */
[----:B------:R-:W-:-:S03]  /*22e0*/  @!P2 IMAD.IADD R2, R2, 0x1, -R0 ;  /* 0x000000010202a824 */ /* 0x000fc600078e0a00 */
[----:B------:R-:W4:Y:S01]  /*22f0*/  LDL.LU R0, [R1+0x2c] ;  /* 0x00002c0001007983 */ /* 0x000f220000300800 */
[----:B------:R-:W-:Y:S02]  /*2300*/  @!P0 IMAD.MOV R19, RZ, RZ, -R19 ;  /* 0x000000ffff138224 */ /* 0x000fe400078e0a13 */
[----:B------:R-:W-:Y:S02]  /*2310*/  @!P4 IMAD.MOV R20, RZ, RZ, -R20 ;  /* 0x000000ffff14c224 */ /* 0x000fe400078e0a14 */
[----:B------:R-:W-:Y:S02]  /*2320*/  @!P1 IMAD.MOV R21, RZ, RZ, -R21 ;  /* 0x000000ffff159224 */ /* 0x000fe400078e0a15 */
[----:B------:R-:W-:Y:S01]  /*2330*/  @!P5 IMAD.MOV R22, RZ, RZ, -R22 ;  /* 0x000000ffff16d224 */ /* 0x000fe200078e0a16 */
[----:B----4-:R-:W-:Y:S02]  /*2340*/  ISETP.GE.AND P2, PT, R0, RZ, PT ;  /* 0x000000ff0000720c */ /* 0x010fe40003f46270 */
[----:B------:R-:W-:-:S04]  /*2350*/  IABS R0, c[0x0][0x17c] ;  /* 0x00005f0000007a13 */ /* 0x000fc80000000000 */
[----:B------:R-:W-:Y:S01]  /*2360*/  ISETP.GT.U32.AND P0, PT, R0, R25, PT ;  /* 0x000000190000720c */ /* 0x000fe20003f04070 */
[----:B------:R-:W-:Y:S01]  /*2370*/  @!P6 IMAD.IADD R4, R4, 0x1, -R0 ;  /* 0x000000010404e824 */ /* 0x000fe200078e0a00 */
[C---:B------:R-:W-:Y:S02]  /*2380*/  ISETP.GT.U32.AND P4, PT, R0.reuse, R26, PT ;  /* 0x0000001a0000720c */ /* 0x040fe40003f84070 */
[C---:B------:R-:W-:Y:S02]  /*2390*/  ISETP.GT.U32.AND P1, PT, R0.reuse, R3, PT ;  /* 0x000000030000720c */ /* 0x040fe40003f24070 */
[----:B------:R-:W-:Y:S02]  /*23a0*/  ISETP.GT.U32.AND P5, PT, R0, R2, PT ;  /* 0x000000020000720c */ /* 0x000fe40003fa4070 */
[----:B------:R-:W4:Y:S01]  /*23b0*/  LDL.LU R0, [R1+0x38] ;  /* 0x0000380001007983 */ /* 0x000f220000300800 */
[----:B------:R-:W-:Y:S01]  /*23c0*/  LOP3.LUT R29, R29, 0x10, RZ, 0xc0, !PT ;  /* 0x000000101d1d7812 */ /* 0x000fe200078ec0ff */
[----:B------:R-:W-:-:S03]  /*23d0*/  IMAD R6, R6, 0x210, RZ ;  /* 0x0000021006067824 */ /* 0x000fc600078e02ff */
[----:B------:R-:W-:Y:S01]  /*23e0*/  LOP3.LUT R29, R29, 0x60, R27, 0xf8, !PT ;  /* 0x000000601d1d7812 */ /* 0x000fe200078ef81b */
[----:B------:R-:W-:-:S03]  /*23f0*/  @!P2 IMAD.MOV R23, RZ, RZ, -R23 ;  /* 0x000000ffff17a224 */ /* 0x000fc600078e0a17 */
[----:B------:R-:W-:Y:S02]  /*2400*/  LOP3.LUT R29, R6, R29, RZ, 0x3c, !PT ;  /* 0x0000001d061d7212 */ /* 0x000fe400078e3cff */
[----:B------:R-:W2:Y:S01]  /*2410*/  LDL.LU R6, [R1+0x974] ;  /* 0x0009740001067983 */ /* 0x000ea20000300800 */
[----:B----4-:R-:W-:Y:S02]  /*2420*/  ISETP.GE.AND P6, PT, R0, RZ, PT ;  /* 0x000000ff0000720c */ /* 0x010fe40003fc6270 */
[----:B------:R-:W-:-:S04]  /*2430*/  IABS R0, c[0x0][0x17c] ;  /* 0x00005f0000007a13 */ /* 0x000fc80000000000 */
[----:B------:R-:W-:Y:S01]  /*2440*/  ISETP.GT.U32.AND P2, PT, R0, R4, PT ;  /* 0x000000040000720c */ /* 0x000fe20003f44070 */
[----:B------:R-:W-:Y:S02]  /*2450*/  @!P0 IMAD.IADD R25, R25, 0x1, -R0 ;  /* 0x0000000119198824 */ /* 0x000fe400078e0a00 */
[----:B------:R-:W4:Y:S02]  /*2460*/  LDL.LU R0, [R1+0x34] ;  /* 0x0000340001007983 */ /* 0x000f240000300800 */
[----:B----4-:R-:W-:Y:S02]  /*2470*/  ISETP.GE.AND P0, PT, R0, RZ, PT ;  /* 0x000000ff0000720c */ /* 0x010fe40003f06270 */
[----:B------:R-:W-:-:S05]  /*2480*/  IABS R0, c[0x0][0x17c] ;  /* 0x00005f0000007a13 */ /* 0x000fca0000000000 */
[----:B------:R-:W-:Y:S02]  /*2490*/  @!P4 IMAD.IADD R26, R26, 0x1, -R0 ;  /* 0x000000011a1ac824 */ /* 0x000fe400078e0a00 */
[----:B------:R-:W4:Y:S01]  /*24a0*/  LDL.LU R0, [R1+0x20] ;  /* 0x0000200001007983 */ /* 0x000f220000300800 */
[----:B------:R-:W-:-:S05]  /*24b0*/  IMAD.SHL.U32 R27, R27, 0x100, RZ ;  /* 0x000001001b1b7824 */ /* 0x000fca00078e00ff */
[----:B------:R0:W-:Y:S01]  /*24c0*/  STL [R1+0x92c], R27 ;  /* 0x00092c1b01007387 */ /* 0x0001e20000100800 */
[----:B----4-:R-:W-:Y:S02]  /*24d0*/  ISETP.GE.AND P4, PT, R0, RZ, PT ;  /* 0x000000ff0000720c */ /* 0x010fe40003f86270 */
[----:B------:R-:W-:-:S05]  /*24e0*/  IABS R0, c[0x0][0x17c] ;  /* 0x00005f0000007a13 */ /* 0x000fca0000000000 */
[----:B------:R-:W-:Y:S01]  /*24f0*/  @!P1 IMAD.IADD R3, R3, 0x1, -R0 ;  /* 0x0000000103039824 */ /* 0x000fe200078e0a00 */
[----:B------:R-:W-:Y:S02]  /*2500*/  LOP3.LUT R0, R27, 0x1000, RZ, 0xc0, !PT ;  /* 0x000010001b007812 */ /* 0x000fe400078ec0ff */
[----:B------:R-:W-:Y:S02]  /*2510*/  ISETP.GE.AND P1, PT, R5, RZ, PT ;  /* 0x000000ff0500720c */ /* 0x000fe40003f26270 */
[----:B------:R-:W4:Y:S04]  /*2520*/  LDL.LU R5, [R1+0x970] ;  /* 0x0009700001057983 */ /* 0x000f280000300800 */
[----:B0-----:R-:W2:Y:S04]  /*2530*/  LDL.LU R27, [R1+0x96c] ;  /* 0x00096c00011b7983 */ /* 0x001ea80000300800 */
[----:B------:R0:W-:Y:S02]  /*2540*/  STL [R1], R0 ;  /* 0x0000000001007387 */ /* 0x0001e40000100800 */
[----:B0-----:R-:W-:-:S05]  /*2550*/  IABS R0, c[0x0][0x17c] ;  /* 0x00005f0000007a13 */ /* 0x001fca0000000000 */
[----:B------:R-:W-:Y:S02]  /*2560*/  @!P5 IMAD.IADD R2, R2, 0x1, -R0 ;  /* 0x000000010202d824 */ /* 0x000fe400078e0a00 */
[----:B------:R-:W2:Y:S01]  /*2570*/  LDL.LU R0, [R1] ;  /* 0x0000000001007983 */ /* 0x000ea20000300800 */
[----:B------:R-:W-:-:S03]  /*2580*/  ISETP.GE.AND P5, PT, R28, RZ, PT ;  /* 0x000000ff1c00720c */ /* 0x000fc60003fa6270 */
[----:B------:R-:W3:Y:S01]  /*2590*/  LDL.LU R28, [R1+0x968] ;  /* 0x00096800011c7983 */ /* 0x000ee20000300800 */
[----:B------:R-:W-:Y:S02]  /*25a0*/  @!P6 IMAD.MOV R24, RZ, RZ, -R24 ;  /* 0x000000ffff18e224 */ /* 0x000fe400078e0a18 */
[----:B--2---:R-:W-:-:S05]  /*25b0*/  IMAD.IADD R29, R0, 0x1, R29 ;  /* 0x00000001001d7824 */ /* 0x004fca00078e021d */
[----:B------:R0:W-:Y:S04]  /*25c0*/  STL [R1+0x930], R29 ;  /* 0x0009301d01007387 */ /* 0x0001e80000100800 */
[----:B0-----:R-:W0:Y:S01]  /*25d0*/  S2R R29, SR_TID.X ;  /* 0x00000000001d7919 */ /* 0x001e220000002100 */
[----:B------:R-:W-:-:S05]  /*25e0*/  IABS R0, c[0x0][0x17c] ;  /* 0x00005f0000007a13 */ /* 0x000fca0000000000 */
[----:B------:R-:W-:Y:S01]  /*25f0*/  @!P2 IMAD.IADD R4, R4, 0x1, -R0 ;  /* 0x000000010404a824 */ /* 0x000fe200078e0a00 */
[----:B------:R-:W-:Y:S02]  /*2600*/  ISETP.NE.AND P2, PT, RZ, c[0x0][0x17c], PT ;  /* 0x00005f00ff007a0c */ /* 0x000fe40003f45270 */
[----:B0-----:R-:W-:-:S05]  /*2610*/  LOP3.LUT R29, R29, 0x3f, RZ, 0xc0, !PT ;  /* 0x0000003f1d1d7812 */ /* 0x001fca00078ec0ff */
[----:B------:R-:W-:Y:S01]  /*2620*/  IMAD R0, R29, c[0x0][0x18c], RZ ;  /* 0x000063001d007a24 */ /* 0x000fe200078e02ff */
[----:B------:R-:W-:-:S04]  /*2630*/  LOP3.LUT R29, RZ, c[0x0][0x17c], RZ, 0x33, !PT ;  /* 0x00005f00ff1d7a12 */ /* 0x000fc800078e33ff */
[----:B------:R-:W-:-:S05]  /*2640*/  LEA R0, P6, R0, c[0x0][0x168], 0x1 ;  /* 0x00005a0000007a11 */ /* 0x000fca00078c08ff */
[----:B------:R0:W-:Y:S02]  /*2650*/  STL [R1+0x950], R0 ;  /* 0x0009500001007387 */ /* 0x0001e40000100800 */
[C---:B0-----:R-:W-:Y:S02]  /*2660*/  SEL R0, R29.reuse, R27, !P2 ;  /* 0x0000001b1d007207 */ /* 0x041fe40005000000 */
[----:B------:R-:W2:Y:S01]  /*2670*/  LDL.LU R27, [R1+0x30] ;  /* 0x00003000011b7983 */ /* 0x000ea20000300800 */
[----:B---3--:R-:W-:-:S05]  /*2680*/  SEL R28, R29, R28, !P2 ;  /* 0x0000001c1d1c7207 */ /* 0x008fca0005000000 */
[----:B------:R4:W-:Y:S04]  /*2690*/  STL [R1+0x2c], R28 ;  /* 0x00002c1c01007387 */ /* 0x0009e80000100800 */
[----:B------:R0:W-:Y:S01]  /*26a0*/  STL [R1+0x28], R0 ;  /* 0x0000280001007387 */ /* 0x0001e20000100800 */
[----:B----4-:R-:W-:-:S03]  /*26b0*/  SEL R28, R29, R5, !P2 ;  /* 0x000000051d1c7207 */ /* 0x010fc60005000000 */
[----:B------:R-:W3:Y:S01]  /*26c0*/  LDL.LU R5, [R1+0x8] ;  /* 0x0000080001057983 */ /* 0x000ee20000300800 */
[----:B0-----:R-:W-:-:S03]  /*26d0*/  SEL R0, R29, R6, !P2 ;  /* 0x000000061d007207 */ /* 0x001fc60005000000 */
[----:B------:R0:W-:Y:S04]  /*26e0*/  STL [R1+0x24], R28 ;  /* 0x0000241c01007387 */ /* 0x0001e80000100800 */
[----:B------:R-:W4:Y:S04]  /*26f0*/  LDL.LU R6, [R1+0x10] ;  /* 0x0000100001067983 */ /* 0x000f280000300800 */
[----:B------:R1:W-:Y:S01]  /*2700*/  STL [R1+0x20], R0 ;  /* 0x0000200001007387 */ /* 0x0003e20000100800 */
[----:B0-----:R-:W-:-:S03]  /*2710*/  SEL R28, R29, R7, !P2 ;  /* 0x000000071d1c7207 */ /* 0x001fc60005000000 */
[----:B------:R-:W3:Y:S01]  /*2720*/  LDL.LU R7, [R1+0x18] ;  /* 0x0000180001077983 */ /* 0x000ee20000300800 */
[----:B-1----:R-:W-:-:S03]  /*2730*/  SEL R0, R29, R8, !P2 ;  /* 0x000000081d007207 */ /* 0x002fc60005000000 */
[----:B------:R0:W-:Y:S01]  /*2740*/  STL [R1+0x1c], R28 ;  /* 0x00001c1c01007387 */ /* 0x0001e20000100800 */
[----:B------:R-:W-:-:S03]  /*2750*/  SEL R9, R29, R9, !P2 ;  /* 0x000000091d097207 */ /* 0x000fc60005000000 */
[----:B------:R-:W3:Y:S04]  /*2760*/  LDL.LU R8, [R1+0xc] ;  /* 0x00000c0001087983 */ /* 0x000ee80000300800 */
[----:B------:R1:W-:Y:S01]  /*2770*/  STL [R1+0x14], R0 ;  /* 0x0000140001007387 */ /* 0x0003e20000100800 */
[C---:B0-----:R-:W-:Y:S02]  /*2780*/  SEL R28, R29.reuse, R11, !P2 ;  /* 0x0000000b1d1c7207 */ /* 0x041fe40005000000 */
[----:B-1----:R-:W-:-:S05]  /*2790*/  SEL R0, R29, R10, !P2 ;  /* 0x0000000a1d007207 */ /* 0x002fca0005000000 */
[----:B------:R-:W-:Y:S04]  /*27a0*/  STL [R1+0x954], R0 ;  /* 0x0009540001007387 */ /* 0x000fe80000100800 */
[----:B------:R-:W-:Y:S04]  /*27b0*/  STL [R1+0x4], R9 ;  /* 0x0000040901007387 */ /* 0x000fe80000100800 */
[----:B------:R-:W-:Y:S01]  /*27c0*/  STL [R1+0x958], R28 ;  /* 0x0009581c01007387 */ /* 0x000fe20000100800 */
[----:B--2---:R-:W-:-:S03]  /*27d0*/  SEL R27, R29, R27, !P2 ;  /* 0x0000001b1d1b7207 */ /* 0x004fc60005000000 */
[----:B------:R-:W2:Y:S01]  /*27e0*/  LDL.LU R29, [R1+0x40] ;  /* 0x00004000011d7983 */ /* 0x000ea20000300800 */
[----:B------:R-:W-:Y:S02]  /*27f0*/  @!P0 IMAD.MOV R25, RZ, RZ, -R25 ;  /* 0x000000ffff198224 */ /* 0x000fe400078e0a19 */
[----:B------:R-:W-:Y:S02]  /*2800*/  @!P4 IMAD.MOV R26, RZ, RZ, -R26 ;  /* 0x000000ffff1ac224 */ /* 0x000fe400078e0a1a */
[----:B------:R-:W-:Y:S02]  /*2810*/  @!P3 IMAD.MOV R3, RZ, RZ, -R3 ;  /* 0x000000ffff03b224 */ /* 0x000fe400078e0a03 */
[----:B------:R-:W-:Y:S02]  /*2820*/  @!P1 IMAD.MOV R2, RZ, RZ, -R2 ;  /* 0x000000ffff029224 */ /* 0x000fe400078e0a02 */
[----:B------:R-:W-:Y:S01]  /*2830*/  @!P5 IMAD.MOV R4, RZ, RZ, -R4 ;  /* 0x000000ffff04d224 */ /* 0x000fe200078e0a04 */
[----:B--2---:R0:W-:Y:S02]  /*2840*/  STL [R1+0x964], R29 ;  /* 0x0009641d01007387 */ /* 0x0041e40000100800 */
[----:B0-----:R-:W-:-:S04]  /*2850*/  LOP3.LUT R29, RZ, c[0x0][0x17c], RZ, 0x33, !PT ;  /* 0x00005f00ff1d7a12 */ /* 0x001fc800078e33ff */
[C---:B------:R-:W-:Y:S01]  /*2860*/  SEL R12, R29.reuse, R12, !P2 ;  /* 0x0000000c1d0c7207 */ /* 0x040fe20005000000 */
[----:B------:R-:W-:Y:S04]  /*2870*/  STL [R1+0x95c], R27 ;  /* 0x00095c1b01007387 */ /* 0x000fe80000100800 */
[----:B------:R0:W-:Y:S01]  /*2880*/  STL [R1+0x960], R12 ;  /* 0x0009600c01007387 */ /* 0x0001e20000100800 */
[C---:B------:R-:W-:Y:S02]  /*2890*/  SEL R13, R29.reuse, R13, !P2 ;  /* 0x0000000d1d0d7207 */ /* 0x040fe40005000000 */
[C---:B------:R-:W-:Y:S02]  /*28a0*/  SEL R14, R29.reuse, R14, !P2 ;  /* 0x0000000e1d0e7207 */ /* 0x040fe40005000000 */
[C---:B---3--:R-:W-:Y:S01]  /*28b0*/  SEL R5, R29.reuse, R5, !P2 ;  /* 0x000000051d057207 */ /* 0x048fe20005000000 */
[----:B0-----:R-:W2:Y:S04]  /*28c0*/  LDL.LU R12, [R1+0x44] ;  /* 0x00004400010c7983 */ /* 0x001ea80000300800 */
[----:B------:R-:W3:Y:S01]  /*28d0*/  LDL.LU R10, [R1+0x2c] ;  /* 0x00002c00010a7983 */ /* 0x000ee20000300800 */
[----:B----4-:R-:W-:-:S03]  /*28e0*/  SEL R6, R29, R6, !P2 ;  /* 0x000000061d067207 */ /* 0x010fc60005000000 */
[----:B------:R-:W4:Y:S01]  /*28f0*/  LDL.LU R11, [R1+0x28] ;  /* 0x00002800010b7983 */ /* 0x000f220000300800 */
[----:B------:R-:W-:-:S03]  /*2900*/  SEL R7, R29, R7, !P2 ;  /* 0x000000071d077207 */ /* 0x000fc60005000000 */
[----:B------:R-:W3:Y:S01]  /*2910*/  LDL.LU R27, [R1+0x24] ;  /* 0x00002400011b7983 */ /* 0x000ee20000300800 */
[C---:B------:R-:W-:Y:S02]  /*2920*/  SEL R8, R29.reuse, R8, !P2 ;  /* 0x000000081d087207 */ /* 0x040fe40005000000 */
[C---:B------:R-:W-:Y:S01]  /*2930*/  SEL R15, R29.reuse, R15, !P2 ;  /* 0x0000000f1d0f7207 */ /* 0x040fe20005000000 */
[----:B------:R-:W4:Y:S01]  /*2940*/  LDL.LU R28, [R1+0x20] ;  /* 0x00002000011c7983 */ /* 0x000f220000300800 */
[C---:B------:R-:W-:Y:S02]  /*2950*/  SEL R16, R29.reuse, R16, !P2 ;  /* 0x000000101d107207 */ /* 0x040fe40005000000 */
[C---:B------:R-:W-:Y:S01]  /*2960*/  SEL R17, R29.reuse, R17, !P2 ;  /* 0x000000111d117207 */ /* 0x040fe20005000000 */
[----:B------:R-:W4:Y:S01]  /*2970*/  LDL.LU R0, [R1+0x1c] ;  /* 0x00001c0001007983 */ /* 0x000f220000300800 */
[C---:B------:R-:W-:Y:S02]  /*2980*/  SEL R18, R29.reuse, R18, !P2 ;  /* 0x000000121d127207 */ /* 0x040fe40005000000 */
[----:B------:R-:W-:-:S02]  /*2990*/  SEL R19, R29, R19, !P2 ;  /* 0x000000131d137207 */ /* 0x000fc40005000000 */
[C---:B------:R-:W-:Y:S02]  /*29a0*/  SEL R20, R29.reuse, R20, !P2 ;  /* 0x000000141d147207 */ /* 0x040fe40005000000 */
[C---:B------:R-:W-:Y:S02]  /*29b0*/  SEL R21, R29.reuse, R21, !P2 ;  /* 0x000000151d157207 */ /* 0x040fe40005000000 */
[C---:B------:R-:W-:Y:S02]  /*29c0*/  SEL R22, R29.reuse, R22, !P2 ;  /* 0x000000161d167207 */ /* 0x040fe40005000000 */
[C---:B------:R-:W-:Y:S02]  /*29d0*/  SEL R23, R29.reuse, R23, !P2 ;  /* 0x000000171d177207 */ /* 0x040fe40005000000 */
[C---:B------:R-:W-:Y:S02]  /*29e0*/  SEL R24, R29.reuse, R24, !P2 ;  /* 0x000000181d187207 */ /* 0x040fe40005000000 */
[----:B------:R-:W-:-:S02]  /*29f0*/  SEL R25, R29, R25, !P2 ;  /* 0x000000191d197207 */ /* 0x000fc40005000000 */
[C---:B------:R-:W-:Y:S02]  /*2a00*/  SEL R26, R29.reuse, R26, !P2 ;  /* 0x0000001a1d1a7207 */ /* 0x040fe40005000000 */
[C---:B------:R-:W-:Y:S02]  /*2a10*/  SEL R9, R29.reuse, R2, !P2 ;  /* 0x000000021d097207 */ /* 0x040fe40005000000 */
[C---:B------:R-:W-:Y:S02]  /*2a20*/  SEL R4, R29.reuse, R4, !P2 ;  /* 0x000000041d047207 */ /* 0x040fe40005000000 */
[----:B------:R-:W-:Y:S02]  /*2a30*/  SEL R3, R29, R3, !P2 ;  /* 0x000000031d037207 */ /* 0x000fe40005000000 */
[----:B------:R-:W4:Y:S04]  /*2a40*/  LDL.LU R29, [R1+0x964] ;  /* 0x00096400011d7983 */ /* 0x000f280000300800 */
[----:B------:R-:W0:Y:S02]  /*2a50*/  S2R R2, SR_TID.X ;  /* 0x0000000000027919 */ /* 0x000e240000002100 */
[----:B0-----:R-:W-:-:S05]  /*2a60*/  LOP3.LUT R2, R2, 0x3f, RZ, 0xc0, !PT ;  /* 0x0000003f02027812 */ /* 0x001fca00078ec0ff */
[----:B------:R-:W-:-:S05]  /*2a70*/  IMAD R2, R2, c[0x0][0x18c], RZ ;  /* 0x0000630002027a24 */ /* 0x000fca00078e02ff */
[----:B------:R-:W-:-:S05]  /*2a80*/  LEA.HI.X.SX32 R2, R2, c[0x0][0x16c], 0x1, P6 ;  /* 0x00005b0002027a11 */ /* 0x000fca00030f0eff */
[----:B------:R0:W-:Y:S04]  /*2a90*/  STL [R1+0x94c], R2 ;  /* 0x00094c0201007387 */ /* 0x0001e80000100800 */
[----:B0-----:R-:W4:Y:S01]  /*2aa0*/  LDL.LU R2, [R1+0x4] ;  /* 0x0000040001027983 */ /* 0x001f220000300800 */
[----:B--2---:R-:W-:Y:S02]  /*2ab0*/  IMAD R12, R12, c[0x0][0x184], RZ ;  /* 0x000061000c0c7a24 */ /* 0x004fe400078e02ff */
[----:B---3--:R-:W-:Y:S02]  /*2ac0*/  IMAD R27, R27, c[0x0][0x190], RZ ;  /* 0x000064001b1b7a24 */ /* 0x008fe400078e02ff */
[----:B----4-:R-:W-:Y:S02]  /*2ad0*/  IMAD R28, R28, c[0x0][0x190], RZ ;  /* 0x000064001c1c7a24 */ /* 0x010fe400078e02ff */
[----:B------:R-:W-:-:S02]  /*2ae0*/  IMAD R0, R0, c[0x0][0x190], RZ ;  /* 0x0000640000007a24 */ /* 0x000fc400078e02ff */
[----:B------:R-:W-:-:S05]  /*2af0*/  IMAD R29, R29, c[0x0][0x184], RZ ;  /* 0x000061001d1d7a24 */ /* 0x000fca00078e02ff */
[----:B------:R0:W-:Y:S04]  /*2b00*/  STL [R1+0x934], R29 ;  /* 0x0009341d01007387 */ /* 0x0001e80000100800 */
[----:B0-----:R-:W2:Y:S04]  /*2b10*/  LDL.LU R29, [R1+0x14] ;  /* 0x00001400011d7983 */ /* 0x001ea80000300800 */
[----:B------:R0:W-:Y:S04]  /*2b20*/  STL [R1+0x18], R12 ;  /* 0x0000180c01007387 */ /* 0x0001e80000100800 */
[----:B0-----:R-:W3:Y:S04]  /*2b30*/  LDL.LU R12, [R1+0x960] ;  /* 0x00096000010c7983 */ /* 0x001ee80000300800 */
[----:B------:R0:W-:Y:S04]  /*2b40*/  STL [R1+0x8], R27 ;  /* 0x0000081b01007387 */ /* 0x0001e80000100800 */
[----:B0-----:R-:W4:Y:S04]  /*2b50*/  LDL.LU R27, [R1+0x95c] ;  /* 0x00095c00011b7983 */ /* 0x001f280000300800 */
[----:B------:R0:W-:Y:S04]  /*2b60*/  STL [R1+0xc], R28 ;  /* 0x00000c1c01007387 */ /* 0x0001e80000100800 */
[----:B0-----:R-:W3:Y:S04]  /*2b70*/  LDL.LU R28, [R1+0x958] ;  /* 0x00095800011c7983 */ /* 0x001ee80000300800 */
[----:B------:R0:W-:Y:S04]  /*2b80*/  STL [R1+0x10], R0 ;  /* 0x0000100001007387 */ /* 0x0001e80000100800 */
[----:B0-----:R-:W3:Y:S01]  /*2b90*/  LDL.LU R0, [R1+0x954] ;  /* 0x0009540001007983 */ /* 0x001ee20000300800 */
[----:B------:R-:W-:-:S02]  /*2ba0*/  IMAD R2, R2, c[0x0][0x190], RZ ;  /* 0x0000640002027a24 */ /* 0x000fc400078e02ff */
[----:B------:R-:W-:Y:S02]  /*2bb0*/  IMAD R13, R13, c[0x0][0x190], RZ ;  /* 0x000064000d0d7a24 */ /* 0x000fe400078e02ff */
[----:B------:R-:W-:Y:S02]  /*2bc0*/  IMAD R14, R14, c[0x0][0x190], RZ ;  /* 0x000064000e0e7a24 */ /* 0x000fe400078e02ff */
[----:B------:R-:W-:Y:S02]  /*2bd0*/  IMAD R5, R5, c[0x0][0x190], RZ ;  /* 0x0000640005057a24 */ /* 0x000fe400078e02ff */
[----:B------:R-:W-:Y:S02]  /*2be0*/  IMAD R6, R6, c[0x0][0x190], RZ ;  /* 0x0000640006067a24 */ /* 0x000fe400078e02ff */
[----:B------:R-:W-:Y:S02]  /*2bf0*/  IMAD R8, R8, c[0x0][0x190], RZ ;  /* 0x0000640008087a24 */ /* 0x000fe400078e02ff */
[----:B--2---:R-:W-:-:S05]  /*2c00*/  IMAD R29, R29, c[0x0][0x190], RZ ;  /* 0x000064001d1d7a24 */ /* 0x004fca00078e02ff */
[----:B------:R3:W-:Y:S02]  /*2c10*/  STL [R1+0x14], R29 ;  /* 0x0000141d01007387 */ /* 0x0007e40000100800 */
[----:B---3--:R-:W-:Y:S02]  /*2c20*/  IMAD R29, R0, c[0x0][0x190], RZ ;  /* 0x00006400001d7a24 */ /* 0x008fe400078e02ff */
[----:B------:R-:W2:Y:S04]  /*2c30*/  LDL.LU R0, [R1+0x950] ;  /* 0x0009500001007983 */ /* 0x000ea80000300800 */
[----:B------:R-:W-:Y:S04]  /*2c40*/  STL [R1+0x4], R2 ;  /* 0x0000040201007387 */ /* 0x000fe80000100800 */
[----:B------:R0:W-:Y:S04]  /*2c50*/  STL [R1+0x948], R13 ;  /* 0x0009480d01007387 */ /* 0x0001e80000100800 */
[----:B0-----:R-:W3:Y:S04]  /*2c60*/  LDL.LU R13, [R1+0x8] ;  /* 0x00000800010d7983 */ /* 0x001ee80000300800 */
[----:B------:R0:W-:Y:S04]  /*2c70*/  STL [R1+0x944], R14 ;  /* 0x0009440e01007387 */ /* 0x0001e80000100800 */
[----:B0-----:R-:W4:Y:S04]  /*2c80*/  LDL.LU R14, [R1+0xc] ;  /* 0x00000c00010e7983 */ /* 0x001f280000300800 */
[----:B------:R0:W-:Y:S04]  /*2c90*/  STL [R1+0x940], R5 ;  /* 0x0009400501007387 */ /* 0x0001e80000100800 */
[----:B0-----:R-:W4:Y:S04]  /*2ca0*/  LDL.LU R5, [R1+0x10] ;  /* 0x0000100001057983 */ /* 0x001f280000300800 */
[----:B------:R0:W-:Y:S04]  /*2cb0*/  STL [R1+0x93c], R6 ;  /* 0x00093c0601007387 */ /* 0x0001e80000100800 */
[----:B0-----:R-:W4:Y:S04]  /*2cc0*/  LDL.LU R6, [R1+0x14] ;  /* 0x0000140001067983 */ /* 0x001f280000300800 */
[----:B------:R0:W-:Y:S04]  /*2cd0*/  STL [R1+0x938], R8 ;  /* 0x0009380801007387 */ /* 0x0001e80000100800 */
[----:B0-----:R-:W4:Y:S01]  /*2ce0*/  LDL.LU R8, [R1+0x4] ;  /* 0x0000040001087983 */ /* 0x001f220000300800 */
[----:B------:R-:W-:-:S02]  /*2cf0*/  IMAD R10, R10, c[0x0][0x190], RZ ;  /* 0x000064000a0a7a24 */ /* 0x000fc400078e02ff */
[----:B------:R-:W-:-:S03]  /*2d00*/  IMAD R11, R11, c[0x0][0x190], RZ ;  /* 0x000064000b0b7a24 */ /* 0x000fc600078e02ff */
[----:B--2---:R-:W-:-:S05]  /*2d10*/  LEA R2, P0, R10, R0, 0x1 ;  /* 0x000000000a027211 */ /* 0x004fca00078008ff */
[----:B------:R0:W-:Y:S02]  /*2d20*/  STL [R1+0x8e0], R2 ;  /* 0x0008e00201007387 */ /* 0x0001e40000100800 */
[----:B0-----:R-:W-:-:S05]  /*2d30*/  LEA R2, P1, R11, R0, 0x1 ;  /* 0x000000000b027211 */ /* 0x001fca00078208ff */
[----:B------:R3:W-:Y:S02]  /*2d40*/  STL [R1+0x8e4], R2 ;  /* 0x0008e40201007387 */ /* 0x0007e40000100800 */
[----:B---3--:R-:W-:-:S05]  /*2d50*/  LEA R2, P2, R13, R0, 0x1 ;  /* 0x000000000d027211 */ /* 0x008fca00078408ff */
[----:B------:R4:W-:Y:S02]  /*2d60*/  STL [R1+0x8e8], R2 ;  /* 0x0008e80201007387 */ /* 0x0009e40000100800 */
[----:B----4-:R-:W-:-:S05]  /*2d70*/  LEA R2, P3, R14, R0, 0x1 ;  /* 0x000000000e027211 */ /* 0x010fca00078608ff */
[----:B------:R0:W-:Y:S02]  /*2d80*/  STL [R1+0x8ec], R2 ;  /* 0x0008ec0201007387 */ /* 0x0001e40000100800 */
[----:B0-----:R-:W-:-:S05]  /*2d90*/  LEA R2, P4, R5, R0, 0x1 ;  /* 0x0000000005027211 */ /* 0x001fca00078808ff */
[----:B------:R0:W-:Y:S02]  /*2da0*/  STL [R1+0x8f0], R2 ;  /* 0x0008f00201007387 */ /* 0x0001e40000100800 */
[----:B0-----:R-:W-:-:S05]  /*2db0*/  LEA R2, P5, R6, R0, 0x1 ;  /* 0x0000000006027211 */ /* 0x001fca00078a08ff */
[----:B------:R0:W-:Y:S02]  /*2dc0*/  STL [R1+0x8f4], R2 ;  /* 0x0008f40201007387 */ /* 0x0001e40000100800 */
[----:B0-----:R-:W-:-:S05]  /*2dd0*/  LEA R2, P6, R8, R0, 0x1 ;  /* 0x0000000008027211 */ /* 0x001fca00078c08ff */
[----:B------:R0:W-:Y:S04]  /*2de0*/  STL [R1+0x8f8], R2 ;  /* 0x0008f80201007387 */ /* 0x0001e80000100800 */
[----:B0-----:R-:W2:Y:S01]  /*2df0*/  LDL.LU R2, [R1+0x94c] ;  /* 0x00094c0001027983 */ /* 0x001ea20000300800 */
[----:B------:R-:W-:Y:S02]  /*2e00*/  IMAD R28, R28, c[0x0][0x190], RZ ;  /* 0x000064001c1c7a24 */ /* 0x000fe400078e02ff */
[----:B------:R-:W-:Y:S02]  /*2e10*/  IMAD R27, R27, c[0x0][0x190], RZ ;  /* 0x000064001b1b7a24 */ /* 0x000fe400078e02ff */
[----:B------:R-:W-:Y:S01]  /*2e20*/  IMAD R12, R12, c[0x0][0x190], RZ ;  /* 0x000064000c0c7a24 */ /* 0x000fe200078e02ff */
[----:B--2---:R-:W-:-:S05]  /*2e30*/  LEA.HI.X.SX32 R10, R10, R2, 0x1, P0 ;  /* 0x000000020a0a7211 */ /* 0x004fca00000f0eff */
[----:B------:R0:W-:Y:S02]  /*2e40*/  STL [R1+0x8d8], R10 ;  /* 0x0008d80a01007387 */ /* 0x0001e40000100800 */
[----:B0-----:R-:W-:-:S05]  /*2e50*/  LEA R10, P0, R29, R0, 0x1 ;  /* 0x000000001d0a7211 */ /* 0x001fca00078008ff */
[----:B------:R0:W-:Y:S02]  /*2e60*/  STL [R1+0x8dc], R10 ;  /* 0x0008dc0a01007387 */ /* 0x0001e40000100800 */
[----:B0-----:R-:W-:-:S05]  /*2e70*/  LEA.HI.X.SX32 R10, R11, R2, 0x1, P1 ;  /* 0x000000020b0a7211 */ /* 0x001fca00008f0eff */
[----:B------:R0:W-:Y:S02]  /*2e80*/  STL [R1+0x818], R10 ;  /* 0x0008180a01007387 */ /* 0x0001e40000100800 */
[----:B0-----:R-:W-:Y:S02]  /*2e90*/  LEA.HI.X.SX32 R10, R13, R2, 0x1, P2 ;  /* 0x000000020d0a7211 */ /* 0x001fe400010f0eff */
[----:B------:R-:W2:Y:S01]  /*2ea0*/  LDL.LU R13, [R1+0x948] ;  /* 0x00094800010d7983 */ /* 0x000ea20000300800 */
[----:B------:R-:W-:-:S05]  /*2eb0*/  LEA R11, P1, R28, R0, 0x1 ;  /* 0x000000001c0b7211 */ /* 0x000fca00078208ff */
[----:B------:R0:W-:Y:S04]  /*2ec0*/  STL [R1+0x838], R11 ;  /* 0x0008380b01007387 */ /* 0x0001e80000100800 */
[----:B------:R1:W-:Y:S01]  /*2ed0*/  STL [R1+0x81c], R10 ;  /* 0x00081c0a01007387 */ /* 0x0003e20000100800 */
[----:B0-----:R-:W-:Y:S02]  /*2ee0*/  LEA R11, P2, R27, R0, 0x1 ;  /* 0x000000001b0b7211 */ /* 0x001fe400078408ff */
[----:B-1----:R-:W-:Y:S02]  /*2ef0*/  LEA.HI.X.SX32 R10, R14, R2, 0x1, P3 ;  /* 0x000000020e0a7211 */ /* 0x002fe400018f0eff */
[----:B------:R-:W3:Y:S04]  /*2f00*/  LDL.LU R14, [R1+0x944] ;  /* 0x00094400010e7983 */ /* 0x000ee80000300800 */
[----:B------:R0:W-:Y:S04]  /*2f10*/  STL [R1+0x840], R11 ;  /* 0x0008400b01007387 */ /* 0x0001e80000100800 */
[----:B------:R1:W-:Y:S01]  /*2f20*/  STL [R1+0x820], R10 ;  /* 0x0008200a01007387 */ /* 0x0003e20000100800 */
[----:B0-----:R-:W-:-:S02]  /*2f30*/  LEA R11, P3, R12, R0, 0x1 ;  /* 0x000000000c0b7211 */ /* 0x001fc400078608ff */
[-C--:B-1----:R-:W-:Y:S02]  /*2f40*/  LEA.HI.X.SX32 R10, R5, R2.reuse, 0x1, P4 ;  /* 0x00000002050a7211 */ /* 0x082fe400020f0eff */
[----:B------:R-:W4:Y:S04]  /*2f50*/  LDL.LU R5, [R1+0x940] ;  /* 0x0009400001057983 */ /* 0x000f280000300800 */
[----:B------:R-:W-:Y:S04]  /*2f60*/  STL [R1+0x848], R11 ;  /* 0x0008480b01007387 */ /* 0x000fe80000100800 */
[----:B------:R0:W-:Y:S02]  /*2f70*/  STL [R1+0x824], R10 ;  /* 0x0008240a01007387 */ /* 0x0001e40000100800 */
[----:B0-----:R-:W-:-:S02]  /*2f80*/  LEA.HI.X.SX32 R10, R6, R2, 0x1, P5 ;  /* 0x00000002060a7211 */ /* 0x001fc400028f0eff */
[----:B------:R-:W4:Y:S01]  /*2f90*/  LDL.LU R6, [R1+0x93c] ;  /* 0x00093c0001067983 */ /* 0x000f220000300800 */
[----:B------:R-:W-:Y:S02]  /*2fa0*/  LEA.HI.X.SX32 R28, R28, R2, 0x1, P1 ;  /* 0x000000021c1c7211 */ /* 0x000fe400008f0eff */
[----:B--2---:R-:W-:-:S05]  /*2fb0*/  LEA R11, P4, R13, R0, 0x1 ;  /* 0x000000000d0b7211 */ /* 0x004fca00078808ff */
[----:B------:R-:W-:Y:S04]  /*2fc0*/  STL [R1+0x850], R11 ;  /* 0x0008500b01007387 */ /* 0x000fe80000100800 */
[----:B------:R0:W-:Y:S02]  /*2fd0*/  STL [R1+0x828], R10 ;  /* 0x0008280a01007387 */ /* 0x0001e40000100800 */
[----:B0-----:R-:W-:Y:S02]  /*2fe0*/  LEA.HI.X.SX32 R10, R8, R2, 0x1, P6 ;  /* 0x00000002080a7211 */ /* 0x001fe400030f0eff */
[----:B------:R-:W2:Y:S01]  /*2ff0*/  LDL.LU R8, [R1+0x938] ;  /* 0x0009380001087983 */ /* 0x000ea20000300800 */
[----:B---3--:R-:W-:-:S05]  /*3000*/  LEA R11, P5, R14, R0, 0x1 ;  /* 0x000000000e0b7211 */ /* 0x008fca00078a08ff */
[----:B------:R4:W-:Y:S04]  /*3010*/  STL [R1+0x858], R11 ;  /* 0x0008580b01007387 */ /* 0x0009e80000100800 */
[----:B------:R0:W-:Y:S01]  /*3020*/  STL [R1+0x82c], R10 ;  /* 0x00082c0a01007387 */ /* 0x0001e20000100800 */
[----:B----4-:R-:W-:Y:S02]  /*3030*/  LEA R11, P6, R5, R0, 0x1 ;  /* 0x00000000050b7211 */ /* 0x010fe400078c08ff */
[----:B0-----:R-:W-:Y:S02]  /*3040*/  LEA.HI.X.SX32 R10, R29, R2, 0x1, P0 ;  /* 0x000000021d0a7211 */ /* 0x001fe400000f0eff */
[----:B------:R-:W3:Y:S04]  /*3050*/  LDL.LU R29, [R1+0x934] ;  /* 0x00093400011d7983 */ /* 0x000ee80000300800 */
[----:B------:R0:W-:Y:S04]  /*3060*/  STL [R1+0x860], R11 ;  /* 0x0008600b01007387 */ /* 0x0001e80000100800 */
[----:B------:R-:W-:Y:S01]  /*3070*/  STL [R1+0x830], R10 ;  /* 0x0008300a01007387 */ /* 0x000fe20000100800 */
[----:B0-----:R-:W-:-:S05]  /*3080*/  LEA R11, P0, R6, R0, 0x1 ;  /* 0x00000000060b7211 */ /* 0x001fca00078008ff */
[----:B------:R-:W-:Y:S04]  /*3090*/  STL [R1+0x868], R11 ;  /* 0x0008680b01007387 */ /* 0x000fe80000100800 */
[----:B------:R0:W-:Y:S04]  /*30a0*/  STL [R1+0x834], R28 ;  /* 0x0008341c01007387 */ /* 0x0001e80000100800 */
[----:B0-----:R-:W4:Y:S01]  /*30b0*/  LDL.LU R28, [R1+0x18] ;  /* 0x00001800011c7983 */ /* 0x001f220000300800 */
[----:B------:R-:W-:Y:S01]  /*30c0*/  IMAD R7, R7, c[0x0][0x190], RZ ;  /* 0x0000640007077a24 */ /* 0x000fe200078e02ff */
[----:B------:R-:W-:-:S04]  /*30d0*/  LEA.HI.X.SX32 R11, R27, R2, 0x1, P2 ;  /* 0x000000021b0b7211 */ /* 0x000fc800010f0eff */
[----:B------:R-:W-:Y:S01]  /*30e0*/  LEA R10, P1, R7, R0, 0x1 ;  /* 0x00000000070a7211 */ /* 0x000fe200078208ff */
[----:B------:R-:W-:-:S04]  /*30f0*/  IMAD R15, R15, c[0x0][0x190], RZ ;  /* 0x000064000f0f7a24 */ /* 0x000fc800078e02ff */
[----:B------:R-:W-:Y:S01]  /*3100*/  STL [R1+0x870], R10 ;  /* 0x0008700a01007387 */ /* 0x000fe20000100800 */
[----:B------:R-:W-:-:S03]  /*3110*/  IMAD R16, R16, c[0x0][0x190], RZ ;  /* 0x0000640010107a24 */ /* 0x000fc600078e02ff */
[----:B------:R0:W-:Y:S01]  /*3120*/  STL [R1+0x83c], R11 ;  /* 0x00083c0b01007387 */ /* 0x0001e20000100800 */
[----:B------:R-:W-:Y:S01]  /*3130*/  IMAD R17, R17, c[0x0][0x190], RZ ;  /* 0x0000640011117a24 */ /* 0x000fe200078e02ff */
[----:B0-----:R-:W-:Y:S02]  /*3140*/  LEA.HI.X.SX32 R11, R12, R2, 0x1, P3 ;  /* 0x000000020c0b7211 */ /* 0x001fe400018f0eff */
[----:B------:R-:W-:Y:S01]  /*3150*/  LEA R12, P3, R15, R0, 0x1 ;  /* 0x000000000f0c7211 */ /* 0x000fe200078608ff */
[----:B------:R-:W-:Y:S02]  /*3160*/  IMAD R18, R18, c[0x0][0x190], RZ ;  /* 0x0000640012127a24 */ /* 0x000fe400078e02ff */
[----:B------:R-:W-:Y:S02]  /*3170*/  IMAD R19, R19, c[0x0][0x190], RZ ;  /* 0x0000640013137a24 */ /* 0x000fe400078e02ff */
[----:B------:R-:W-:Y:S02]  /*3180*/  IMAD R20, R20, c[0x0][0x190], RZ ;  /* 0x0000640014147a24 */ /* 0x000fe400078e02ff */
[----:B------:R-:W-:-:S02]  /*3190*/  IMAD R21, R21, c[0x0][0x190], RZ ;  /* 0x0000640015157a24 */ /* 0x000fc400078e02ff */
[----:B------:R-:W-:Y:S02]  /*31a0*/  IMAD R22, R22, c[0x0][0x190], RZ ;  /* 0x0000640016167a24 */ /* 0x000fe400078e02ff */
[----:B------:R-:W-:Y:S02]  /*31b0*/  IMAD R23, R23, c[0x0][0x190], RZ ;  /* 0x0000640017177a24 */ /* 0x000fe400078e02ff */
[----:B------:R-:W-:Y:S02]  /*31c0*/  IMAD R24, R24, c[0x0][0x190], RZ ;  /* 0x0000640018187a24 */ /* 0x000fe400078e02ff */
[----:B------:R-:W-:Y:S02]  /*31d0*/  IMAD R25, R25, c[0x0][0x190], RZ ;  /* 0x0000640019197a24 */ /* 0x000fe400078e02ff */
[----:B------:R-:W-:Y:S02]  /*31e0*/  IMAD R26, R26, c[0x0][0x190], RZ ;  /* 0x000064001a1a7a24 */ /* 0x000fe400078e02ff */
[----:B------:R-:W-:-:S02]  /*31f0*/  IMAD R9, R9, c[0x0][0x190], RZ ;  /* 0x0000640009097a24 */ /* 0x000fc400078e02ff */
[----:B------:R-:W-:Y:S02]  /*3200*/  IMAD R4, R4, c[0x0][0x190], RZ ;  /* 0x0000640004047a24 */ /* 0x000fe400078e02ff */
[----:B------:R-:W-:Y:S01]  /*3210*/  IMAD R3, R3, c[0x0][0x190], RZ ;  /* 0x0000640003037a24 */ /* 0x000fe200078e02ff */
[----:B--2---:R-:W-:-:S05]  /*3220*/  LEA R10, P2, R8, R0, 0x1 ;  /* 0x00000000080a7211 */ /* 0x004fca00078408ff */
[----:B------:R0:W-:Y:S04]  /*3230*/  STL [R1+0x878], R10 ;  /* 0x0008780a01007387 */ /* 0x0001e80000100800 */
[----:B------:R1:W-:Y:S01]  /*3240*/  STL [R1+0x844], R11 ;  /* 0x0008440b01007387 */ /* 0x0003e20000100800 */
[----:B0-----:R-:W-:-:S03]  /*3250*/  LEA.HI.X.SX32 R10, R13, R2, 0x1, P4 ;  /* 0x000000020d0a7211 */ /* 0x001fc600020f0eff */
[----:B------:R0:W-:Y:S01]  /*3260*/  STL [R1+0x880], R12 ;  /* 0x0008800c01007387 */ /* 0x0001e20000100800 */
[----:B-1----:R-:W-:-:S03]  /*3270*/  LEA R11, P4, R16, R0, 0x1 ;  /* 0x00000000100b7211 */ /* 0x002fc600078808ff */
[----:B------:R1:W-:Y:S04]  /*3280*/  STL [R1+0x84c], R10 ;  /* 0x00084c0a01007387 */ /* 0x0003e80000100800 */
[----:B------:R2:W-:Y:S01]  /*3290*/  STL [R1+0x888], R11 ;  /* 0x0008880b01007387 */ /* 0x0005e20000100800 */
[----:B0-----:R-:W-:Y:S02]  /*32a0*/  LEA.HI.X.SX32 R12, R14, R2, 0x1, P5 ;  /* 0x000000020e0c7211 */ /* 0x001fe400028f0eff */
[----:B-1----:R-:W-:-:S03]  /*32b0*/  LEA R10, P5, R17, R0, 0x1 ;  /* 0x00000000110a7211 */ /* 0x002fc600078a08ff */
[----:B------:R-:W-:Y:S01]  /*32c0*/  STL [R1+0x854], R12 ;  /* 0x0008540c01007387 */ /* 0x000fe20000100800 */
[----:B--2---:R-:W-:Y:S02]  /*32d0*/  LEA.HI.X.SX32 R11, R5, R2, 0x1, P6 ;  /* 0x00000002050b7211 */ /* 0x004fe400030f0eff */
[----:B------:R-:W-:Y:S01]  /*32e0*/  LEA R5, P6, R18, R0, 0x1 ;  /* 0x0000000012057211 */ /* 0x000fe200078c08ff */
[----:B------:R0:W-:Y:S04]  /*32f0*/  STL [R1+0x890], R10 ;  /* 0x0008900a01007387 */ /* 0x0001e80000100800 */
[----:B------:R-:W-:Y:S04]  /*3300*/  STL [R1+0x85c], R11 ;  /* 0x00085c0b01007387 */ /* 0x000fe80000100800 */
[----:B------:R1:W-:Y:S01]  /*3310*/  STL [R1+0x898], R5 ;  /* 0x0008980501007387 */ /* 0x0003e20000100800 */
[----:B0-----:R-:W-:-:S02]  /*3320*/  LEA.HI.X.SX32 R10, R6, R2, 0x1, P0 ;  /* 0x00000002060a7211 */ /* 0x001fc400000f0eff */
[----:B------:R-:W-:-:S03]  /*3330*/  LEA R6, P0, R19, R0, 0x1 ;  /* 0x0000000013067211 */ /* 0x000fc600078008ff */
[----:B------:R-:W-:Y:S01]  /*3340*/  STL [R1+0x864], R10 ;  /* 0x0008640a01007387 */ /* 0x000fe20000100800 */
[----:B-1----:R-:W-:-:S03]  /*3350*/  LEA.HI.X.SX32 R5, R7, R2, 0x1, P1 ;  /* 0x0000000207057211 */ /* 0x002fc600008f0eff */
[----:B------:R0:W-:Y:S01]  /*3360*/  STL [R1+0x8a0], R6 ;  /* 0x0008a00601007387 */ /* 0x0001e20000100800 */
[----:B------:R-:W-:-:S03]  /*3370*/  LEA R7, P1, R20, R0, 0x1 ;  /* 0x0000000014077211 */ /* 0x000fc600078208ff */
        /* <DEDUP_REMOVED lines=8> */
[----:B------:R0:W-:Y:S01]  /*3400*/  STL [R1+0x87c], R7 ;  /* 0x00087c0701007387 */ /* 0x0001e20000100800 */
[----:B--2---:R-:W-:-:S03]  /*3410*/  LEA.HI.X.SX32 R5, R16, R2, 0x1, P4 ;  /* 0x0000000210057211 */ /* 0x004fc600020f0eff */
[----:B------:R1:W-:Y:S04]  /*3420*/  STL [R1+0x8b8], R6 ;  /* 0x0008b80601007387 */ /* 0x0003e80000100800 */
[----:B------:R2:W-:Y:S01]  /*3430*/  STL [R1+0x884], R5 ;  /* 0x0008840501007387 */ /* 0x0005e20000100800 */
[----:B0-----:R-:W-:Y:S02]  /*3440*/  LEA R7, P4, R23, R0, 0x1 ;  /* 0x0000000017077211 */ /* 0x001fe400078808ff */
[----:B-1----:R-:W-:-:S03]  /*3450*/  LEA.HI.X.SX32 R6, R17, R2, 0x1, P5 ;  /* 0x0000000211067211 */ /* 0x002fc600028f0eff */
[----:B------:R0:W-:Y:S01]  /*3460*/  STL [R1+0x8c0], R7 ;  /* 0x0008c00701007387 */ /* 0x0001e20000100800 */
[----:B--2---:R-:W-:-:S03]  /*3470*/  LEA R5, P5, R24, R0, 0x1 ;  /* 0x0000000018057211 */ /* 0x004fc600078a08ff */
        /* <DEDUP_REMOVED lines=16> */
[----:B------:R-:W-:Y:S01]  /*3580*/  STL [R1+0x8ac], R7 ;  /* 0x0008ac0701007387 */ /* 0x000fe20000100800 */
[----:B--2---:R-:W-:-:S03]  /*3590*/  LEA.HI.X.SX32 R5, R22, R2, 0x1, P3 ;  /* 0x0000000216057211 */ /* 0x004fc600018f0eff */
[----:B------:R0:W-:Y:S04]  /*35a0*/  STL [R1+0x8d4], R6 ;  /* 0x0008d40601007387 */ /* 0x0001e80000100800 */
[----:B------:R1:W-:Y:S01]  /*35b0*/  STL [R1+0x8b4], R5 ;  /* 0x0008b40501007387 */ /* 0x0003e20000100800 */
[----:B0-----:R-:W-:Y:S02]  /*35c0*/  LEA.HI.X.SX32 R6, R23, R2, 0x1, P4 ;  /* 0x0000000217067211 */ /* 0x001fe400020f0eff */
[----:B-1----:R-:W-:Y:S02]  /*35d0*/  LEA R5, P4, R3, R0, 0x1 ;  /* 0x0000000003057211 */ /* 0x002fe400078808ff */
[----:B------:R-:W-:Y:S01]  /*35e0*/  LEA.HI.X.SX32 R0, R24, R2, 0x1, P5 ;  /* 0x0000000218007211 */ /* 0x000fe200028f0eff */
[----:B------:R-:W-:Y:S01]  /*35f0*/  STL [R1+0x8bc], R6 ;  /* 0x0008bc0601007387 */ /* 0x000fe20000100800 */
[----:B---3--:R-:W-:-:S03]  /*3600*/  LEA R10, P5, R29, c[0x0][0x160], 0x1 ;  /* 0x000058001d0a7a11 */ /* 0x008fc600078a08ff */
[----:B------:R0:W-:Y:S01]  /*3610*/  STL [R1+0x814], R5 ;  /* 0x0008140501007387 */ /* 0x0001e20000100800 */
[----:B----4-:R-:W-:-:S03]  /*3620*/  LEA R12, P3, R28, c[0x0][0x160], 0x1 ;  /* 0x000058001c0c7a11 */ /* 0x010fc600078608ff */
[----:B------:R1:W-:Y:S01]  /*3630*/  STL [R1+0x800], R0 ;  /* 0x0008000001007387 */ /* 0x0003e20000100800 */
[----:B------:R-:W-:Y:S02]  /*3640*/  LEA.HI.X.SX32 R11, R29, c[0x0][0x164], 0x1, P5 ;  /* 0x000059001d0b7a11 */ /* 0x000fe400028f0eff */
[-C--:B0-----:R-:W-:Y:S02]  /*3650*/  LEA.HI.X.SX32 R5, R25, R2.reuse, 0x1, P6 ;  /* 0x0000000219057211 */ /* 0x081fe400030f0eff */
[----:B-1----:R-:W-:-:S03]  /*3660*/  LEA.HI.X.SX32 R0, R26, R2, 0x1, P0 ;  /* 0x000000021a007211 */ /* 0x002fc600000f0eff */
[----:B------:R-:W-:Y:S01]  /*3670*/  STL [R1+0x804], R5 ;  /* 0x0008040501007387 */ /* 0x000fe20000100800 */
[----:B------:R-:W-:Y:S01]  /*3680*/  LEA.HI.X.SX32 R13, R28, c[0x0][0x164], 0x1, P3 ;  /* 0x000059001c0d7a11 */ /* 0x000fe200018f0eff */
[----:B------:R-:W-:Y:S02]  /*3690*/  IMAD.MOV.U32 R28, RZ, RZ, c[0x0][0x188] ;  /* 0x00006200ff1c7624 */ /* 0x000fe400078e00ff */
[----:B------:R0:W5:Y:S04]  /*36a0*/  LDL.LU R29, [R1+0x930] ;  /* 0x00093000011d7983 */ /* 0x0001680000300800 */
[----:B------:R1:W-:Y:S01]  /*36b0*/  STL [R1+0x808], R0 ;  /* 0x0008080001007387 */ /* 0x0003e20000100800 */
[----:B------:R-:W-:Y:S01]  /*36c0*/  IMAD R27, R28, 0x3f, RZ ;  /* 0x0000003f1c1b7824 */ /* 0x000fe200078e02ff */
[----:B------:R-:W-:-:S02]  /*36d0*/  LEA.HI.X.SX32 R8, R4, R2, 0x1, P2 ;  /* 0x0000000204087211 */ /* 0x000fc400010f0eff */
[----:B------:R-:W-:Y:S01]  /*36e0*/  STL.64 [R1+0x370], R12 ;  /* 0x0003700c01007387 */ /* 0x000fe20000100a00 */
[----:B-1----:R-:W-:-:S03]  /*36f0*/  LEA.HI.X.SX32 R0, R9, R2, 0x1, P1 ;  /* 0x0000000209007211 */ /* 0x002fc600008f0eff */
[----:B------:R-:W-:Y:S01]  /*3700*/  STL.64 [R1+0x378], R10 ;  /* 0x0003780a01007387 */ /* 0x000fe20000100a00 */
[----:B------:R-:W-:-:S03]  /*3710*/  IMAD.WIDE R6, R27, 0x2, R12 ;  /* 0x000000021b067825 */ /* 0x000fc600078e020c */
[----:B------:R1:W-:Y:S01]  /*3720*/  STL [R1+0x80c], R0 ;  /* 0x00080c0001007387 */ /* 0x0003e20000100800 */
[----:B------:R-:W-:-:S04]  /*3730*/  IMAD.WIDE R4, R27, 0x2, R10 ;  /* 0x000000021b047825 */ /* 0x000fc800078e020a */
[----:B------:R-:W-:Y:S02]  /*3740*/  IMAD R28, R28, 0x3e, RZ ;  /* 0x0000003e1c1c7824 */ /* 0x000fe400078e02ff */
[----:B------:R-:W-:Y:S01]  /*3750*/  IMAD.MOV.U32 R27, RZ, RZ, c[0x0][0x188] ;  /* 0x00006200ff1b7624 */ /* 0x000fe200078e00ff */
[----:B-1----:R-:W-:Y:S01]  /*3760*/  LEA.HI.X.SX32 R0, R3, R2, 0x1, P4 ;  /* 0x0000000203007211 */ /* 0x002fe200020f0eff */
[----:B------:R-:W-:Y:S01]  /*3770*/  STL [R1+0x810], R8 ;  /* 0x0008100801007387 */ /* 0x000fe20000100800 */
[----:B------:R-:W-:-:S03]  /*3780*/  IMAD.WIDE R2, R28, 0x2, R12 ;  /* 0x000000021c027825 */ /* 0x000fc600078e020c */
[----:B------:R1:W-:Y:S04]  /*3790*/  STL [R1+0x40c], R0 ;  /* 0x00040c0001007387 */ /* 0x0003e80000100800 */
[----:B------:R-:W-:Y:S04]  /*37a0*/  STL [R1+0x414], R6 ;  /* 0x0004140601007387 */ /* 0x000fe80000100800 */
[----:B------:R2:W-:Y:S01]  /*37b0*/  STL [R1+0x410], R7 ;  /* 0x0004100701007387 */ /* 0x0005e20000100800 */
[----:B-1----:R-:W-:-:S03]  /*37c0*/  IMAD R0, R27, 0x3d, RZ ;  /* 0x0000003d1b007824 */ /* 0x002fc600078e02ff */
[----:B------:R-:W-:Y:S04]  /*37d0*/  STL [R1+0x7fc], R4 ;  /* 0x0007fc0401007387 */ /* 0x000fe80000100800 */
[----:B------:R1:W-:Y:S01]  /*37e0*/  STL [R1+0x7ec], R5 ;  /* 0x0007ec0501007387 */ /* 0x0003e20000100800 */
[----:B--2---:R-:W-:-:S03]  /*37f0*/  IMAD.WIDE R6, R28, 0x2, R10 ;  /* 0x000000021c067825 */ /* 0x004fc600078e020a */
[----:B------:R-:W-:Y:S01]  /*3800*/  STL [R1+0x7f8], R2 ;  /* 0x0007f80201007387 */ /* 0x000fe20000100800 */
[----:B------:R-:W-:-:S03]  /*3810*/  IMAD R8, R27, 0x3c, RZ ;  /* 0x0000003c1b087824 */ /* 0x000fc600078e02ff */
[----:B------:R2:W-:Y:S01]  /*3820*/  STL [R1+0x7f0], R3 ;  /* 0x0007f00301007387 */ /* 0x0005e20000100800 */
[----:B-1----:R-:W-:-:S03]  /*3830*/  IMAD.WIDE R4, R0, 0x2, R12 ;  /* 0x0000000200047825 */ /* 0x002fc600078e020c */
[----:B------:R1:W-:Y:S04]  /*3840*/  STL [R1+0x7f4], R6 ;  /* 0x0007f40601007387 */ /* 0x0003e80000100800 */
[----:B------:R-:W-:Y:S01]  /*3850*/  STL [R1+0x418], R7 ;  /* 0x0004180701007387 */ /* 0x000fe20000100800 */
[----:B--2---:R-:W-:-:S03]  /*3860*/  IMAD.WIDE R2, R0, 0x2, R10 ;  /* 0x0000000200027825 */ /* 0x004fc600078e020a */
[----:B------:R-:W-:Y:S04]  /*3870*/  STL [R1+0x7e8], R4 ;  /* 0x0007e80401007387 */ /* 0x000fe80000100800 */
[----:B------:R2:W-:Y:S01]  /*3880*/  STL [R1+0x7e0], R5 ;  /* 0x0007e00501007387 */ /* 0x0005e20000100800 */
[----:B-1----:R-:W-:-:S03]  /*3890*/  IMAD R6, R27, 0x3b, RZ ;  /* 0x0000003b1b067824 */ /* 0x002fc600078e02ff */
[----:B------:R-:W-:Y:S01]  /*38a0*/  STL [R1+0x7e4], R2 ;  /* 0x0007e40201007387 */ /* 0x000fe20000100800 */
[----:B--2---:R-:W-:-:S03]  /*38b0*/  IMAD.WIDE R4, R8, 0x2, R12 ;  /* 0x0000000208047825 */ /* 0x004fc600078e020c */
[----:B------:R1:W-:Y:S04]  /*38c0*/  STL [R1+0x7d8], R3 ;  /* 0x0007d80301007387 */ /* 0x0003e80000100800 */
[----:B------:R-:W-:Y:S01]  /*38d0*/  STL [R1+0x7dc], R4 ;  /* 0x0007dc0401007387 */ /* 0x000fe20000100800 */
[----:B------:R-:W-:-:S03]  /*38e0*/  IMAD R0, R27, 0x3a, RZ ;  /* 0x0000003a1b007824 */ /* 0x000fc600078e02ff */
[----:B------:R2:W-:Y:S01]  /*38f0*/  STL [R1+0x41c], R5 ;  /* 0x00041c0501007387 */ /* 0x0005e20000100800 */
[----:B-1----:R-:W-:-:S05]  /*3900*/  IMAD.WIDE R2, R8, 0x2, R10 ;  /* 0x0000000208027825 */ /* 0x002fca00078e020a */
[----:B------:R-:W-:Y:S01]  /*3910*/  STL [R1+0x7d4], R2 ;  /* 0x0007d40201007387 */ /* 0x000fe20000100800 */
[----:B--2---:R-:W-:-:S03]  /*3920*/  IMAD.WIDE R4, R6, 0x2, R12 ;  /* 0x0000000206047825 */ /* 0x004fc600078e020c */
[----:B------:R1:W-:Y:S01]  /*3930*/  STL [R1+0x420], R3 ;  /* 0x0004200301007387 */ /* 0x0003e20000100800 */
[----:B------:R-:W-:-:S03]  /*3940*/  IMAD.WIDE R6, R6, 0x2, R10 ;  /* 0x0000000206067825 */ /* 0x000fc600078e020a */
[----:B------:R-:W-:Y:S04]  /*3950*/  STL [R1+0x428], R4 ;  /* 0x0004280401007387 */ /* 0x000fe80000100800 */
[----:B------:R2:W-:Y:S01]  /*3960*/  STL [R1+0x424], R5 ;  /* 0x0004240501007387 */ /* 0x0005e20000100800 */
[----:B-1----:R-:W-:-:S03]  /*3970*/  IMAD.WIDE R2, R0, 0x2, R12 ;  /* 0x0000000200027825 */ /* 0x002fc600078e020c */
[----:B------:R1:W-:Y:S04]  /*3980*/  STL [R1+0x430], R6 ;  /* 0x0004300601007387 */ /* 0x0003e80000100800 */
[----:B------:R-:W-:Y:S01]  /*3990*/  STL [R1+0x42c], R7 ;  /* 0x00042c0701007387 */ /* 0x000fe20000100800 */
[----:B--2---:R-:W-:-:S03]  /*39a0*/  IMAD.WIDE R4, R0, 0x2, R10 ;  /* 0x0000000200047825 */ /* 0x004fc600078e020a */
[----:B------:R-:W-:Y:S01]  /*39b0*/  STL [R1+0x438], R2 ;  /* 0x0004380201007387 */ /* 0x000fe20000100800 */
[----:B-1----:R-:W-:-:S03]  /*39c0*/  IMAD R6, R27, 0x39, RZ ;  /* 0x000000391b067824 */ /* 0x002fc600078e02ff */
[----:B------:R1:W-:Y:S01]  /*39d0*/  STL [R1+0x434], R3 ;  /* 0x0004340301007387 */ /* 0x0003e20000100800 */
[----:B------:R-:W-:-:S03]  /*39e0*/  IMAD R0, R27, 0x38, RZ ;  /* 0x000000381b007824 */ /* 0x000fc600078e02ff */
[----:B------:R-:W-:Y:S01]  /*39f0*/  STL [R1+0x440], R4 ;  /* 0x0004400401007387 */ /* 0x000fe20000100800 */
[----:B-1----:R-:W-:-:S03]  /*3a00*/  IMAD.WIDE R2, R6, 0x2, R12 ;  /* 0x0000000206027825 */ /* 0x002fc600078e020c */
[----:B------:R1:W-:Y:S01]  /*3a10*/  STL [R1+0x43c], R5 ;  /* 0x00043c0501007387 */ /* 0x0003e20000100800 */
[----:B------:R-:W-:-:S03]  /*3a20*/  IMAD.WIDE R6, R6, 0x2, R10 ;  /* 0x0000000206067825 */ /* 0x000fc600078e020a */
[----:B------:R-:W-:Y:S04]  /*3a30*/  STL [R1+0x448], R2 ;  /* 0x0004480201007387 */ /* 0x000fe80000100800 */
[----:B------:R2:W-:Y:S04]  /*3a40*/  STL [R1+0x444], R3 ;  /* 0x0004440301007387 */ /* 0x0005e80000100800 */
[----:B------:R3:W-:Y:S01]  /*3a50*/  STL [R1+0x450], R6 ;  /* 0x0004500601007387 */ /* 0x0007e20000100800 */
[----:B-1----:R-:W-:-:S04]  /*3a60*/  IMAD.WIDE R4, R0, 0x2, R10 ;  /* 0x0000000200047825 */ /* 0x002fc800078e020a */
[----:B--2---:R-:W-:Y:S01]  /*3a70*/  IMAD.WIDE R2, R0, 0x2, R12 ;  /* 0x0000000200027825 */ /* 0x004fe200078e020c */
[----:B------:R-:W-:Y:S03]  /*3a80*/  STL [R1+0x44c], R7 ;  /* 0x00044c0701007387 */ /* 0x000fe60000100800 */
[C---:B---3--:R-:W-:Y:S01]  /*3a90*/  IMAD R6, R27.reuse, 0x37, RZ ;  /* 0x000000371b067824 */ /* 0x048fe200078e02ff */
[----:B------:R-:W-:Y:S04]  /*3aa0*/  STL [R1+0x458], R2 ;  /* 0x0004580201007387 */ /* 0x000fe80000100800 */
        /* <DEDUP_REMOVED lines=155> */
[----:B------:R-:W-:-:S03]  /*4460*/  IMAD.SHL.U32 R0, R27, 0x20, RZ ;  /* 0x000000201b007824 */ /* 0x000fc600078e00ff */
        /* <DEDUP_REMOVED lines=215> */
[----:B------:R2:W-:Y:S01]  /*51e0*/  STL [R1+0x7a4], R3 ;  /* 0x0007a40301007387 */ /* 0x0005e20000100800 */
[----:B-1----:R-:W-:-:S03]  /*51f0*/  IMAD.WIDE R4, R0, 0x2, R10 ;  /* 0x0000000200047825 */ /* 0x002fc600078e020a */
[----:B------:R-:W-:Y:S01]  /*5200*/  STL [R1+0x7b0], R6 ;  /* 0x0007b00601007387 */ /* 0x000fe20000100800 */
[----:B--2---:R-:W-:-:S03]  /*5210*/  IMAD.WIDE R2, R0, 0x2, R12 ;  /* 0x0000000200027825 */ /* 0x004fc600078e020c */
[----:B------:R1:W-:Y:S04]  /*5220*/  STL [R1+0x7ac], R7 ;  /* 0x0007ac0701007387 */ /* 0x0003e80000100800 */
[----:B------:R-:W-:Y:S04]  /*5230*/  STL [R1+0x7b8], R2 ;  /* 0x0007b80201007387 */ /* 0x000fe80000100800 */
[----:B------:R2:W-:Y:S01]  /*5240*/  STL [R1+0x7b4], R3 ;  /* 0x0007b40301007387 */ /* 0x0005e20000100800 */
[----:B-1----:R-:W-:-:S03]  /*5250*/  IMAD.WIDE R6, R27, 0x2, R12 ;  /* 0x000000021b067825 */ /* 0x002fc600078e020c */
[----:B------:R-:W-:Y:S04]  /*5260*/  STL [R1+0x7c0], R4 ;  /* 0x0007c00401007387 */ /* 0x000fe80000100800 */
[----:B------:R-:W-:Y:S01]  /*5270*/  STL [R1+0x7bc], R5 ;  /* 0x0007bc0501007387 */ /* 0x000fe20000100800 */
[----:B--2---:R-:W-:-:S03]  /*5280*/  IMAD.WIDE R2, R27, 0x2, R10 ;  /* 0x000000021b027825 */ /* 0x004fc600078e020a */
[----:B------:R-:W-:Y:S04]  /*5290*/  STL [R1+0x7c8], R6 ;  /* 0x0007c80601007387 */ /* 0x000fe80000100800 */
[----:B------:R-:W-:Y:S04]  /*52a0*/  STL [R1+0x7c4], R7 ;  /* 0x0007c40701007387 */ /* 0x000fe80000100800 */
[----:B------:R1:W-:Y:S04]  /*52b0*/  STL [R1+0x7d0], R2 ;  /* 0x0007d00201007387 */ /* 0x0003e80000100800 */
[----:B------:R2:W-:Y:S04]  /*52c0*/  STL [R1+0x7cc], R3 ;  /* 0x0007cc0301007387 */ /* 0x0005e80000100800 */
[----:B------:R-:W-:Y:S04]  /*52d0*/  STL [R1+0x3fc], RZ ;  /* 0x0003fcff01007387 */ /* 0x000fe80000100800 */
        /* <DEDUP_REMOVED lines=54> */
[----:B------:R-:W3:Y:S04]  /*5640*/  S2R R10, SR_TID.X ;  /* 0x00000000000a7919 */ /* 0x000ee80000002100 */
        /* <DEDUP_REMOVED lines=20> */
[----:B------:R-:W-:Y:S01]  /*5790*/  STL [R1+0x288], RZ ;  /* 0x000288ff01007387 */ /* 0x000fe20000100800 */
[----:B---3--:R-:W-:-:S03]  /*57a0*/  LOP3.LUT R10, R10, 0x7f, RZ, 0xc0, !PT ;  /* 0x0000007f0a0a7812 */ /* 0x008fc600078ec0ff */
[----:B------:R-:W-:Y:S04]  /*57b0*/  STL [R1+0x28c], RZ ;  /* 0x00028cff01007387 */ /* 0x000fe80000100800 */
[----:B------:R-:W-:Y:S04]  /*57c0*/  STL [R1+0x290], RZ ;  /* 0x000290ff01007387 */ /* 0x000fe80000100800 */
[----:B------:R-:W-:Y:S04]  /*57d0*/  STL [R1+0x294], RZ ;  /* 0x000294ff01007387 */ /* 0x000fe80000100800 */
[----:B------:R-:W-:Y:S04]  /*57e0*/  STL [R1+0x298], RZ ;  /* 0x000298ff01007387 */ /* 0x000fe80000100800 */
[----:B------:R-:W-:Y:S01]  /*57f0*/  STL [R1+0x29c], RZ ;  /* 0x00029cff01007387 */ /* 0x000fe20000100800 */
[----:B------:R-:W-:-:S03]  /*5800*/  IMAD.SHL.U32 R28, R10, 0x2, RZ ;  /* 0x000000020a1c7824 */ /* 0x000fc600078e00ff */
[----:B------:R-:W-:Y:S04]  /*5810*/  STL [R1+0x200], RZ ;  /* 0x000200ff01007387 */ /* 0x000fe80000100800 */
[----:B------:R-:W-:Y:S04]  /*5820*/  STL [R1+0x204], RZ ;  /* 0x000204ff01007387 */ /* 0x000fe80000100800 */
[----:B------:R-:W-:Y:S04]  /*5830*/  STL [R1+0x208], RZ ;  /* 0x000208ff01007387 */ /* 0x000fe80000100800 */
[----:B------:R-:W-:Y:S04]  /*5840*/  STL [R1+0x20c], RZ ;  /* 0x00020cff01007387 */ /* 0x000fe80000100800 */
[----:B------:R-:W3:Y:S04]  /*5850*/  LDL R10, [R1+0x380] ;  /* 0x00038000010a7983 */ /* 0x000ee80000100800 */
[----:B------:R-:W2:Y:S04]  /*5860*/  LDL.LU R11, [R1+0x48] ;  /* 0x00004800010b7983 */ /* 0x000ea80000300800 */
        /* <DEDUP_REMOVED lines=24> */
[----:B-1----:R-:W-:-:S03]  /*59f0*/  IMAD.SHL.U32 R2, R27, 0x40, RZ ;  /* 0x000000401b027824 */ /* 0x002fc600078e00ff */
[----:B------:R-:W-:Y:S02]  /*5a00*/  STL [R1+0x190], RZ ;  /* 0x000190ff01007387 */ /* 0x000fe40000100800 */
[----:B------:R-:W-:-:S04]  /*5a10*/  SHF.R.S32.HI R0, RZ, 0x1f, R2 ;  /* 0x0000001fff007819 */ /* 0x000fc80000011402 */
[----:B------:R-:W-:Y:S02]  /*5a20*/  SHF.L.U64.HI R0, R2, 0x1, R0 ;  /* 0x0000000102007819 */ /* 0x000fe40000010200 */
[C---:B------:R-:W-:Y:S02]  /*5a30*/  LOP3.LUT R2, R28.reuse, 0x30, RZ, 0x3c, !PT ;  /* 0x000000301c027812 */ /* 0x040fe400078e3cff */
[C---:B------:R-:W-:Y:S02]  /*5a40*/  LOP3.LUT R2, R28.reuse, 0x50, RZ, 0x3c, !PT ;  /* 0x000000501c027812 */ /* 0x040fe400078e3cff */
[C---:B------:R-:W-:Y:S02]  /*5a50*/  LOP3.LUT R2, R28.reuse, 0x70, RZ, 0x3c, !PT ;  /* 0x000000701c027812 */ /* 0x040fe400078e3cff */
[----:B------:R-:W-:Y:S01]  /*5a60*/  LOP3.LUT R4, R28, 0x10, RZ, 0x3c, !PT ;  /* 0x000000101c047812 */ /* 0x000fe200078e3cff */
[----:B------:R-:W-:Y:S02]  /*5a70*/  ULDC UR4, c[0x0][0x18c] ;  /* 0x0000630000047ab9 */ /* 0x000fe40000000800 */
[----:B------:R-:W-:-:S04]  /*5a80*/  USHF.L.U32 UR4, UR4, 0x6, URZ ;  /* 0x0000000604047899 */ /* 0x000fc8000800063f */
[----:B------:R-:W-:Y:S02]  /*5a90*/  USHF.R.S32.HI UR5, URZ, 0x1f, UR4 ;  /* 0x0000001f3f057899 */ /* 0x000fe40008011404 */
[----:B------:R-:W-:Y:S02]  /*5aa0*/  USHF.L.U32 UR8, UR4, 0x1, URZ ;  /* 0x0000000104087899 */ /* 0x000fe4000800063f */
[----:B------:R-:W-:Y:S01]  /*5ab0*/  USHF.L.U64.HI UR5, UR4, 0x1, UR5 ;  /* 0x0000000104057899 */ /* 0x000fe20008010205 */
[----:B--2---:R-:W-:Y:S01]  /*5ac0*/  SHF.R.S32.HI R3, RZ, 0x6, R11 ;  /* 0x00000006ff037819 */ /* 0x004fe2000001140b */
[----:B---3--:R-:W-:-:S04]  /*5ad0*/  IMAD.MOV.U32 R11, RZ, RZ, R10 ;  /* 0x000000ffff0b7224 */ /* 0x008fc800078e000a */
[----:B------:R1:W-:Y:S04]  /*5ae0*/  STL [R1+0x8fc], R3 ;  /* 0x0008fc0301007387 */ /* 0x0003e80000100800 */
[----:B------:R-:W-:Y:S04]  /*5af0*/  STL [R1+0x194], RZ ;  /* 0x000194ff01007387 */ /* 0x000fe80000100800 */
[----:B------:R-:W-:Y:S04]  /*5b00*/  STL [R1+0x198], RZ ;  /* 0x000198ff01007387 */ /* 0x000fe80000100800 */
[----:B------:R-:W-:Y:S04]  /*5b10*/  STL [R1+0x19c], RZ ;  /* 0x00019cff01007387 */ /* 0x000fe80000100800 */
[----:B------:R-:W2:Y:S04]  /*5b20*/  S2R R10, SR_TID.X ;  /* 0x00000000000a7919 */ /* 0x000ea80000002100 */
        /* <DEDUP_REMOVED lines=8> */
[----:B------:R-:W-:-:S03]  /*5bb0*/  LOP3.LUT R2, R11, 0x20, RZ, 0x3c, !PT ;  /* 0x000000200b027812 */ /* 0x000fc600078e3cff */
[----:B------:R-:W-:Y:S01]  /*5bc0*/  STL [R1+0x150], RZ ;  /* 0x000150ff01007387 */ /* 0x000fe20000100800 */
[----:B------:R-:W-:-:S03]  /*5bd0*/  LOP3.LUT R4, R11, 0x40, RZ, 0x3c, !PT ;  /* 0x000000400b047812 */ /* 0x000fc600078e3cff */
[----:B------:R-:W-:Y:S04]  /*5be0*/  STL [R1+0x154], RZ ;  /* 0x000154ff01007387 */ /* 0x000fe80000100800 */
[----:B------:R-:W-:Y:S04]  /*5bf0*/  STL [R1+0x158], RZ ;  /* 0x000158ff01007387 */ /* 0x000fe80000100800 */
[----:B------:R-:W-:Y:S04]  /*5c00*/  STL [R1+0x15c], RZ ;  /* 0x00015cff01007387 */ /* 0x000fe80000100800 */
[----:B------:R-:W-:Y:S04]  /*5c10*/  STL [R1+0x30], RZ ;  /* 0x000030ff01007387 */ /* 0x000fe80000100800 */
[----:B------:R-:W-:Y:S04]  /*5c20*/  STL [R1+0x34], RZ ;  /* 0x000034ff01007387 */ /* 0x000fe80000100800 */
[----:B------:R-:W-:Y:S04]  /*5c30*/  STL [R1+0x38], RZ ;  /* 0x000038ff01007387 */ /* 0x000fe80000100800 */
[----:B------:R-:W-:Y:S04]  /*5c40*/  STL [R1+0x3c], RZ ;  /* 0x00003cff01007387 */ /* 0x000fe80000100800 */
[----:B------:R3:W-:Y:S04]  /*5c50*/  STL [R1+0x928], R2 ;  /* 0x0009280201007387 */ /* 0x0007e80000100800 */
[----:B------:R0:W-:Y:S01]  /*5c60*/  STL [R1+0x924], R4 ;  /* 0x0009240401007387 */ /* 0x0001e20000100800 */
[C---:B--2---:R-:W-:Y:S01]  /*5c70*/  LOP3.LUT R27, R10.reuse, 0x7, RZ, 0xc0, !PT ;  /* 0x000000070a1b7812 */ /* 0x044fe200078ec0ff */
[----:B------:R-:W-:-:S04]  /*5c80*/  IMAD.SHL.U32 R10, R10, 0x2, RZ ;  /* 0x000000020a0a7824 */ /* 0x000fc800078e00ff */
[----:B------:R-:W-:Y:S01]  /*5c90*/  IMAD R27, R27, 0x90, RZ ;  /* 0x000000901b1b7824 */ /* 0x000fe200078e02ff */
[C---:B-1----:R-:W-:Y:S02]  /*5ca0*/  LOP3.LUT R3, R28.reuse, 0x20, RZ, 0x3c, !PT ;  /* 0x000000201c037812 */ /* 0x042fe400078e3cff */
[C---:B------:R-:W-:Y:S02]  /*5cb0*/  LOP3.LUT R3, R28.reuse, 0x40, RZ, 0x3c, !PT ;  /* 0x000000401c037812 */ /* 0x040fe400078e3cff */
[----:B------:R-:W-:Y:S02]  /*5cc0*/  LOP3.LUT R10, R27, 0x30, R10, 0x78, !PT ;  /* 0x000000301b0a7812 */ /* 0x000fe400078e780a */
[----:B------:R-:W-:Y:S02]  /*5cd0*/  LOP3.LUT R3, R28, 0x60, RZ, 0x3c, !PT ;  /* 0x000000601c037812 */ /* 0x000fe400078e3cff */
[----:B------:R-:W-:Y:S02]  /*5ce0*/  LOP3.LUT R3, R11, 0x60, RZ, 0x3c, !PT ;  /* 0x000000600b037812 */ /* 0x000fe400078e3cff */
[----:B0--3--:R-:W-:-:S02]  /*5cf0*/  LOP3.LUT R2, R10, 0x40, RZ, 0x3c, !PT ;  /* 0x000000400a027812 */ /* 0x009fc400078e3cff */
.L_x_3:
[----:B------:R0:W-:Y:S04]  /*5d00*/  STL [R1+0x147c], R21 ;  /* 0x00147c1501007387 */ /* 0x0001e80000100800 */
[----:B-----5:R-:W2:Y:S04]  /*5d10*/  LDL.64 R4, [R1+0x378] ;  /* 0x0003780001047983 */ /* 0x020ea80000100a00 */
[----:B0-----:R-:W3:Y:S04]  /*5d20*/  LDL R21, [R1+0x3fc] ;  /* 0x0003fc0001157983 */ /* 0x001ee80000100800 */
[----:B------:R-:W-:Y:S04]  /*5d30*/  STL [R1+0x1448], R18 ;  /* 0x0014481201007387 */ /* 0x000fe80000100800 */
[----:B------:R-:W-:Y:S04]  /*5d40*/  STL [R1+0x1450], R18 ;  /* 0x0014501201007387 */ /* 0x000fe80000100800 */
[----:B------:R-:W-:Y:S04]  /*5d50*/  STL [R1+0x1458], R18 ;  /* 0x0014581201007387 */ /* 0x000fe80000100800 */
[----:B------:R-:W-:Y:S04]  /*5d60*/  STL [R1+0x1460], R18 ;  /* 0x0014601201007387 */ /* 0x000fe80000100800 */
[----:B------:R-:W-:Y:S04]  /*5d70*/  STL [R1+0x1468], R18 ;  /* 0x0014681201007387 */ /* 0x000fe80000100800 */
[----:B------:R-:W-:Y:S04]  /*5d80*/  STL [R1+0x1470], R18 ;  /* 0x0014701201007387 */ /* 0x000fe80000100800 */
[----:B------:R0:W-:Y:S04]  /*5d90*/  STL [R1+0x1478], R18 ;  /* 0x0014781201007387 */ /* 0x0001e80000100800 */
[----:B------:R-:W-:Y:S04]  /*5da0*/  STL [R1+0x1444], R19 ;  /* 0x0014441301007387 */ /* 0x000fe80000100800 */
        /* <DEDUP_REMOVED lines=88> */
[----:B------:R-:W-:Y:S01]  /*6330*/  STL [R1+0x12c8], R28 ;  /* 0x0012c81c01007387 */ /* 0x000fe20000100800 */
[----:B------:R-:W-:-:S03]  /*6340*/  IMAD.MOV.U32 R2, RZ, RZ, -0x40 ;  /* 0xffffffc0ff027424 */ /* 0x000fc600078e00ff */
[----:B------:R-:W-:Y:S04]  /*6350*/  STL [R1+0x12cc], R28 ;  /* 0x0012cc1c01007387 */ /* 0x000fe80000100800 */
[----:B------:R-:W-:Y:S04]  /*6360*/  STL [R1+0x12d0], R28 ;  /* 0x0012d01c01007387 */ /* 0x000fe80000100800 */
[----:B------:R-:W-:Y:S04]  /*6370*/  STL [R1+0x12d4], R28 ;  /* 0x0012d41c01007387 */ /* 0x000fe80000100800 */
[----:B------:R-:W-:Y:S01]  /*6380*/  STL [R1+0x12d8], R28 ;  /* 0x0012d81c01007387 */ /* 0x000fe20000100800 */
[----:B---3--:R-:W-:-:S03]  /*6390*/  IMAD R2, R21, R2, c[0x0][0x180] ;  /* 0x0000600015027624 */ /* 0x008fc600078e0202 */
[----:B------:R-:W-:Y:S04]  /*63a0*/  STL [R1+0x12dc], R28 ;  /* 0x0012dc1c01007387 */ /* 0x000fe80000100800 */
[----:B------:R-:W-:Y:S04]  /*63b0*/  STL [R1+0x12e0], R28 ;  /* 0x0012e01c01007387 */ /* 0x000fe80000100800 */
[----:B------:R-:W-:Y:S04]  /*63c0*/  STL [R1+0x12e4], R28 ;  /* 0x0012e41c01007387 */ /* 0x000fe80000100800 */
[----:B------:R-:W-:Y:S04]  /*63d0*/  STL [R1+0x12e8], R28 ;  /* 0x0012e81c01007387 */ /* 0x000fe80000100800 */
[----:B------:R-:W-:Y:S01]  /*63e0*/  STL [R1+0x12ec], R28 ;  /* 0x0012ec1c01007387 */ /* 0x000fe20000100800 */
[----:B------:R-:W-:-:S03]  /*63f0*/  ISETP.GT.AND P0, PT, R2, RZ, PT ;  /* 0x000000ff0200720c */ /* 0x000fc60003f04270 */
[----:B------:R-:W-:Y:S04]  /*6400*/  STL [R1+0x12f0], R28 ;  /* 0x0012f01c01007387 */ /* 0x000fe80000100800 */
[----:B------:R-:W-:Y:S04]  /*6410*/  STL [R1+0x12f4], R28 ;  /* 0x0012f41c01007387 */ /* 0x000fe80000100800 */
[----:B------:R-:W-:Y:S04]  /*6420*/  STL [R1+0x12f8], R28 ;  /* 0x0012f81c01007387 */ /* 0x000fe80000100800 */
[----:B------:R-:W-:Y:S04]  /*6430*/  STL [R1+0x12c4], R27 ;  /* 0x0012c41b01007387 */ /* 0x000fe80000100800 */
[----:B------:R-:W-:Y:S04]  /*6440*/  STL [R1+0x12c0], R26 ;  /* 0x0012c01a01007387 */ /* 0x000fe80000100800 */
[----:B------:R-:W-:Y:S04]  /*6450*/  STL [R1+0x12bc], R25 ;  /* 0x0012bc1901007387 */ /* 0x000fe80000100800 */
[----:B------:R-:W-:Y:S01]  /*6460*/  STL [R1+0x12b8], R24 ;  /* 0x0012b81801007387 */ /* 0x000fe20000100800 */
[----:B------:R-:W-:-:S03]  /*6470*/  PRMT R20, RZ, 0x7610, R20 ;  /* 0x00007610ff147816 */ /* 0x000fc60000000014 */
[----:B------:R-:W-:Y:S04]  /*6480*/  STL [R1+0x12b4], R23 ;  /* 0x0012b41701007387 */ /* 0x000fe80000100800 */
[----:B------:R-:W-:Y:S04]  /*6490*/  STL [R1+0x12b0], R22 ;  /* 0x0012b01601007387 */ /* 0x000fe80000100800 */
[----:B-----5:R-:W-:Y:S04]  /*64a0*/  STL [R1+0x1240], R29 ;  /* 0x0012401d01007387 */ /* 0x020fe80000100800 */
[----:B------:R-:W-:Y:S04]  /*64b0*/  STL [R1+0xa48], R0 ;  /* 0x000a480001007387 */ /* 0x000fe80000100800 */
[----:B------:R-:W3:Y:S04]  /*64c0*/  LDL.LU R21, [R1+0x147c] ;  /* 0x00147c0001157983 */ /* 0x000ee80000300800 */
[----:B--2---:R1:W2:Y:S04]  /*64d0*/  @P0 LDG.E.U16 R20, [R4.64] ;  /* 0x0000000604140981 */ /* 0x0042a8000c1e1500 */
[----:B-1----:R-:W4:Y:S01]  /*64e0*/  LDL.64 R4, [R1+0x370] ;  /* 0x0003700001047983 */ /* 0x002f220000100a00 */
[----:B---3--:R-:W-:-:S06]  /*64f0*/  PRMT R21, RZ, 0x7610, R21 ;  /* 0x00007610ff157816 */ /* 0x008fcc0000000015 */
[----:B----4-:R1:W3:Y:S04]  /*6500*/  @P0 LDG.E.U16 R21, [R4.64] ;  /* 0x0000000604150981 */ /* 0x0102e8000c1e1500 */
[----:B-1----:R-:W4:Y:S04]  /*6510*/  LDL R4, [R1+0x7cc] ;  /* 0x0007cc0001047983 */ /* 0x002f280000100800 */
[----:B------:R-:W4:Y:S01]  /*6520*/  LDL R5, [R1+0x7d0] ;  /* 0x0007d00001057983 */ /* 0x000f220000100800 */
[----:B------:R-:W-:Y:S02]  /*6530*/  ISETP.GT.AND P1, PT, R2, 0x1, PT ;  /* 0x000000010200780c */ /* 0x000fe40003f24270 */
[----:B0-----:R-:W-:-:S11]  /*6540*/  PRMT R18, RZ, 0x7610, R18 ;  /* 0x00007610ff127816 */ /* 0x001fd60000000012 */
[----:B----4-:R-:W-:-:S04]  /*6550*/  @P1 LOP3.LUT R5, R5, R4, RZ, 0x3c, !PT ;  /* 0x0000000405051212 */ /* 0x010fc800078e3cff */
[----:B------:R-:W-:-:S04]  /*6560*/  @P1 LOP3.LUT R4, R5, R4, RZ, 0x3c, !PT ;  /* 0x0000000405041212 */ /* 0x000fc800078e3cff */
[----:B------:R-:W-:-:S05]  /*6570*/  @P1 LOP3.LUT R5, R5, R4, RZ, 0x3c, !PT ;  /* 0x0000000405051212 */ /* 0x000fca00078e3cff */
[----:B------:R-:W4:Y:S04]  /*6580*/  @P1 LDG.E.U16 R18, [R4.64] ;  /* 0x0000000604121981 */ /* 0x000f28000c1e1500 */
[----:B----4-:R0:W-:Y:S04]  /*6590*/  STL [R1+0x3cc], R18 ;  /* 0x0003cc1201007387 */ /* 0x0101e80000100800 */
[----:B0-----:R-:W4:Y:S04]  /*65a0*/  LDL.LU R18, [R1+0x1478] ;  /* 0x0014780001127983 */ /* 0x001f280000300800 */
[----:B------:R-:W2:Y:S04]  /*65b0*/  LDL R4, [R1+0x7c4] ;  /* 0x0007c40001047983 */ /* 0x000ea80000100800 */
[----:B------:R-:W2:Y:S01]  /*65c0*/  LDL R5, [R1+0x7c8] ;  /* 0x0007c80001057983 */ /* 0x000ea20000100800 */
[----:B------:R-:W-:-:S02]  /*65d0*/  PRMT R19, RZ, 0x7610, R19 ;  /* 0x00007610ff137816 */ /* 0x000fc40000000013 */
[----:B--2---:R-:W-:-:S04]  /*65e0*/  @P1 LOP3.LUT R5, R5, R4, RZ, 0x3c, !PT ;  /* 0x0000000405051212 */ /* 0x004fc800078e3cff */
[----:B------:R-:W-:-:S04]  /*65f0*/  @P1 LOP3.LUT R4, R5, R4, RZ, 0x3c, !PT ;  /* 0x0000000405041212 */ /* 0x000fc800078e3cff */
[----:B------:R-:W-:-:S05]  /*6600*/  @P1 LOP3.LUT R5, R5, R4, RZ, 0x3c, !PT ;  /* 0x0000000405051212 */ /* 0x000fca00078e3cff */
[----:B------:R-:W2:Y:S01]  /*6610*/  @P1 LDG.E.U16 R19, [R4.64] ;  /* 0x0000000604131981 */ /* 0x000ea2000c1e1500 */
[----:B------:R-:W-:-:S03]  /*6620*/  ISETP.GT.AND P2, PT, R2, 0x2, PT ;  /* 0x000000020200780c */ /* 0x000fc60003f44270 */
[----:B--2---:R0:W-:Y:S04]  /*6630*/  STL [R1+0x3d0], R19 ;  /* 0x0003d01301007387 */ /* 0x0041e80000100800 */
[----:B0-----:R-:W2:Y:S04]  /*6640*/  LDL.LU R19, [R1+0x1474] ;  /* 0x0014740001137983 */ /* 0x001ea80000300800 */
[----:B------:R-:W2:Y:S04]  /*6650*/  LDL R4, [R1+0x7bc] ;  /* 0x0007bc0001047983 */ /* 0x000ea80000100800 */
[----:B------:R-:W2:Y:S01]  /*6660*/  LDL R5, [R1+0x7c0] ;  /* 0x0007c00001057983 */ /* 0x000ea20000100800 */
[----:B----4-:R-:W-:-:S02]  /*6670*/  PRMT R18, RZ, 0x7610, R18 ;  /* 0x00007610ff127816 */ /* 0x010fc40000000012 */
[----:B--2---:R-:W-:-:S04]  /*6680*/  @P2 LOP3.LUT R5, R5, R4, RZ, 0x3c, !PT ;  /* 0x0000000405052212 */ /* 0x004fc800078e3cff */
[----:B------:R-:W-:-:S04]  /*6690*/  @P2 LOP3.LUT R4, R5, R4, RZ, 0x3c, !PT ;  /* 0x0000000405042212 */ /* 0x000fc800078e3cff */
[----:B------:R-:W-:-:S05]  /*66a0*/  @P2 LOP3.LUT R5, R5, R4, RZ, 0x3c, !PT ;  /* 0x0000000405052212 */ /* 0x000fca00078e3cff */
[----:B------:R-:W2:Y:S04]  /*66b0*/  @P2 LDG.E.U16 R18, [R4.64] ;  /* 0x0000000604122981 */ /* 0x000ea8000c1e1500 */
[----:B--2---:R0:W-:Y:S04]  /*66c0*/  STL [R1+0x3f8], R18 ;  /* 0x0003f81201007387 */ /* 0x0041e80000100800 */
[----:B0-----:R-:W2:Y:S04]  /*66d0*/  LDL.LU R18, [R1+0x1470] ;  /* 0x0014700001127983 */ /* 0x001ea80000300800 */
[----:B------:R-:W4:Y:S04]  /*66e0*/  LDL R4, [R1+0x7b4] ;  /* 0x0007b40001047983 */ /* 0x000f280000100800 */
[----:B------:R-:W4:Y:S01]  /*66f0*/  LDL R5, [R1+0x7b8] ;  /* 0x0007b80001057983 */ /* 0x000f220000100800 */
[----:B------:R-:W-:-:S02]  /*6700*/  PRMT R19, RZ, 0x7610, R19 ;  /* 0x00007610ff137816 */ /* 0x000fc40000000013 */
[----:B----4-:R-:W-:-:S04]  /*6710*/  @P2 LOP3.LUT R5, R5, R4, RZ, 0x3c, !PT ;  /* 0x0000000405052212 */ /* 0x010fc800078e3cff */
[----:B------:R-:W-:-:S04]  /*6720*/  @P2 LOP3.LUT R4, R5, R4, RZ, 0x3c, !PT ;  /* 0x0000000405042212 */ /* 0x000fc800078e3cff */
[----:B------:R-:W-:-:S05]  /*6730*/  @P2 LOP3.LUT R5, R5, R4, RZ, 0x3c, !PT ;  /* 0x0000000405052212 */ /* 0x000fca00078e3cff */
[----:B------:R-:W4:Y:S01]  /*6740*/  @P2 LDG.E.U16 R19, [R4.64] ;  /* 0x0000000604132981 */ /* 0x000f22000c1e1500 */
[----:B------:R-:W-:-:S03]  /*6750*/  ISETP.GT.AND P0, PT, R2, 0x3, PT ;  /* 0x000000030200780c */ /* 0x000fc60003f04270 */
[----:B----4-:R0:W-:Y:S04]  /*6760*/  STL [R1+0x3f4], R19 ;  /* 0x0003f41301007387 */ /* 0x0101e80000100800 */
[----:B0-----:R-:W4:Y:S04]  /*6770*/  LDL.LU R19, [R1+0x146c] ;  /* 0x00146c0001137983 */ /* 0x001f280000300800 */
[----:B------:R-:W3:Y:S04]  /*6780*/  LDL R4, [R1+0x7ac] ;  /* 0x0007ac0001047983 */ /* 0x000ee80000100800 */
[----:B------:R-:W3:Y:S01]  /*6790*/  LDL R5, [R1+0x7b0] ;  /* 0x0007b00001057983 */ /* 0x000ee20000100800 */
[----:B--2---:R-:W-:-:S02]  /*67a0*/  PRMT R18, RZ, 0x7610, R18 ;  /* 0x00007610ff127816 */ /* 0x004fc40000000012 */
[----:B---3--:R-:W-:-:S04]  /*67b0*/  @P0 LOP3.LUT R5, R5, R4, RZ, 0x3c, !PT ;  /* 0x0000000405050212 */ /* 0x008fc800078e3cff */
[----:B------:R-:W-:-:S04]  /*67c0*/  @P0 LOP3.LUT R4, R5, R4, RZ, 0x3c, !PT ;  /* 0x0000000405040212 */ /* 0x000fc800078e3cff */
[----:B------:R-:W-:-:S05]  /*67d0*/  @P0 LOP3.LUT R5, R5, R4, RZ, 0x3c, !PT ;  /* 0x0000000405050212 */ /* 0x000fca00078e3cff */
[----:B------:R-:W2:Y:S04]  /*67e0*/  @P0 LDG.E.U16 R18, [R4.64] ;  /* 0x0000000604120981 */ /* 0x000ea8000c1e1500 */
[----:B--2---:R0:W-:Y:S04]  /*67f0*/  STL [R1+0x3f0], R18 ;  /* 0x0003f01201007387 */ /* 0x0041e80000100800 */
[----:B0-----:R-:W2:Y:S04]  /*6800*/  LDL.LU R18, [R1+0x1468] ;  /* 0x0014680001127983 */ /* 0x001ea80000300800 */
[----:B------:R-:W3:Y:S04]  /*6810*/  LDL R4, [R1+0x7a4] ;  /* 0x0007a40001047983 */ /* 0x000ee80000100800 */
[----:B------:R-:W3:Y:S01]  /*6820*/  LDL R5, [R1+0x7a8] ;  /* 0x0007a80001057983 */ /* 0x000ee20000100800 */
[----:B----4-:R-:W-:-:S02]  /*6830*/  PRMT R19, RZ, 0x7610, R19 ;  /* 0x00007610ff137816 */ /* 0x010fc40000000013 */
[----:B---3--:R-:W-:-:S04]  /*6840*/  @P0 LOP3.LUT R5, R5, R4, RZ, 0x3c, !PT ;  /* 0x0000000405050212 */ /* 0x008fc800078e3cff */
[----:B------:R-:W-:-:S04]  /*6850*/  @P0 LOP3.LUT R4, R5, R4, RZ, 0x3c, !PT ;  /* 0x0000000405040212 */ /* 0x000fc800078e3cff */
[----:B------:R-:W-:-:S05]  /*6860*/  @P0 LOP3.LUT R5, R5, R4, RZ, 0x3c, !PT ;  /* 0x0000000405050212 */ /* 0x000fca00078e3cff */
[----:B------:R-:W3:Y:S01]  /*6870*/  @P0 LDG.E.U16 R19, [R4.64] ;  /* 0x0000000604130981 */ /* 0x000ee2000c1e1500 */
[----:B------:R-:W-:-:S03]  /*6880*/  ISETP.GT.AND P1, PT, R2, 0x4, PT ;  /* 0x000000040200780c */ /* 0x000fc60003f24270 */
[----:B---3--:R0:W-:Y:S04]  /*6890*/  STL [R1+0x3ec], R19 ;  /* 0x0003ec1301007387 */ /* 0x0081e80000100800 */
[----:B0-----:R-:W3:Y:S04]  /*68a0*/  LDL.LU R19, [R1+0x1464] ;  /* 0x0014640001137983 */ /* 0x001ee80000300800 */
[----:B------:R-:W4:Y:S04]  /*68b0*/  LDL R4, [R1+0x79c] ;  /* 0x00079c0001047983 */ /* 0x000f280000100800 */
[----:B------:R-:W4:Y:S01]  /*68c0*/  LDL R5, [R1+0x7a0] ;  /* 0x0007a00001057983 */ /* 0x000f220000100800 */
[----:B--2---:R-:W-:-:S02]  /*68d0*/  PRMT R18, RZ, 0x7610, R18 ;  /* 0x00007610ff127816 */ /* 0x004fc40000000012 */
[----:B----4-:R-:W-:-:S04]  /*68e0*/  @P1 LOP3.LUT R5, R5, R4, RZ, 0x3c, !PT ;  /* 0x0000000405051212 */ /* 0x010fc800078e3cff */
[----:B------:R-:W-:-:S04]  /*68f0*/  @P1 LOP3.LUT R4, R5, R4, RZ, 0x3c, !PT ;  /* 0x0000000405041212 */ /* 0x000fc800078e3cff */
[----:B------:R-:W-:-:S05]  /*6900*/  @P1 LOP3.LUT R5, R5, R4, RZ, 0x3c, !PT ;  /* 0x0000000405051212 */ /* 0x000fca00078e3cff */
[----:B------:R-:W2:Y:S04]  /*6910*/  @P1 LDG.E.U16 R18, [R4.64] ;  /* 0x0000000604121981 */ /* 0x000ea8000c1e1500 */
[----:B--2---:R0:W-:Y:S04]  /*6920*/  STL [R1+0x3e8], R18 ;  /* 0x0003e81201007387 */ /* 0x0041e80000100800 */
[----:B0-----:R-:W2:Y:S04]  /*6930*/  LDL.LU R18, [R1+0x1460] ;  /* 0x0014600001127983 */ /* 0x001ea80000300800 */
[----:B------:R-:W4:Y:S04]  /*6940*/  LDL R4, [R1+0x794] ;  /* 0x0007940001047983 */ /* 0x000f280000100800 */
[----:B------:R-:W4:Y:S01]  /*6950*/  LDL R5, [R1+0x798] ;  /* 0x0007980001057983 */ /* 0x000f220000100800 */
[----:B---3--:R-:W-:-:S02]  /*6960*/  PRMT R19, RZ, 0x7610, R19 ;  /* 0x00007610ff137816 */ /* 0x008fc40000000013 */
[----:B----4-:R-:W-:-:S04]  /*6970*/  @P1 LOP3.LUT R5, R5, R4, RZ, 0x3c, !PT ;  /* 0x0000000405051212 */ /* 0x010fc800078e3cff */
        /* <DEDUP_REMOVED lines=69> */
[----:B------:R0:W2:Y:S04]  /*6dd0*/  @P2 LDG.E.U16 R18, [R4.64] ;  /* 0x0000000604122981 */ /* 0x0000a8000c1e1500 */
[----:B0-----:R-:W4:Y:S04]  /*6de0*/  LDL R4, [R1+0x754] ;  /* 0x0007540001047983 */ /* 0x001f280000100800 */
[----:B------:R-:W4:Y:S01]  /*6df0*/  LDL R5, [R1+0x758] ;  /* 0x0007580001057983 */ /* 0x000f220000100800 */
[----:B---3--:R-:W-:Y:S02]  /*6e00*/  PRMT R19, RZ, 0x7610, R19 ;  /* 0x00007610ff137816 */ /* 0x008fe40000000013 */
[----:B----4-:R-:W-:-:S04]  /*6e10*/  @P2 LOP3.LUT R5, R5, R4, RZ, 0x3c, !PT ;  /* 0x0000000405052212 */ /* 0x010fc800078e3cff */
[----:B------:R-:W-:-:S04]  /*6e20*/  @P2 LOP3.LUT R4, R5, R4, RZ, 0x3c, !PT ;  /* 0x0000000405042212 */ /* 0x000fc800078e3cff */
[----:B------:R-:W-:-:S05]  /*6e30*/  @P2 LOP3.LUT R5, R5, R4, RZ, 0x3c, !PT ;  /* 0x0000000405052212 */ /* 0x000fca00078e3cff */
[----:B------:R0:W3:Y:S04]  /*6e40*/  @P2 LDG.E.U16 R19, [R4.64] ;  /* 0x0000000604132981 */ /* 0x0000e8000c1e1500 */
[----:B0-----:R-:W4:Y:S04]  /*6e50*/  LDL R4, [R1+0x74c] ;  /* 0x00074c0001047983 */ /* 0x001f280000100800 */
[----:B------:R-:W4:Y:S01]  /*6e60*/  LDL R5, [R1+0x750] ;  /* 0x0007500001057983 */ /* 0x000f220000100800 */
[----:B------:R-:W-:Y:S02]  /*6e70*/  ISETP.GT.AND P0, PT, R2, 0x9, PT ;  /* 0x000000090200780c */ /* 0x000fe40003f04270 */
[----:B------:R-:W-:-:S11]  /*6e80*/  PRMT R16, RZ, 0x7610, R16 ;  /* 0x00007610ff107816 */ /* 0x000fd60000000010 */
        /* <DEDUP_REMOVED lines=748> */
[----:B----4-:R-:W-:-:S02]  /*9d50*/  PRMT R6, RZ, 0x7610, R6 ;  /* 0x00007610ff067816 */ /* 0x010fc40000000006 */
[----:B--2---:R-:W-:-:S04]  /*9d60*/  @P1 LOP3.LUT R5, R5, R4, RZ, 0x3c, !PT ;  /* 0x0000000405051212 */ /* 0x004fc800078e3cff */
[----:B------:R-:W-:-:S04]  /*9d70*/  @P1 LOP3.LUT R4, R5, R4, RZ, 0x3c, !PT ;  /* 0x0000000405041212 */ /* 0x000fc800078e3cff */
[----:B------:R-:W-:-:S05]  /*9d80*/  @P1 LOP3.LUT R5, R5, R4, RZ, 0x3c, !PT ;  /* 0x0000000405051212 */ /* 0x000fca00078e3cff */
[----:B------:R-:W2:Y:S01]  /*9d90*/  @P1 LDG.E.U16 R6, [R4.64] ;  /* 0x0000000604061981 */ /* 0x000ea2000c1e1500 */
[----:B------:R-:W-:-:S03]  /*9da0*/  ISETP.GT.AND P0, PT, R2, 0x32, PT ;  /* 0x000000320200780c */ /* 0x000fc60003f04270 */
[----:B--2---:R0:W-:Y:S04]  /*9db0*/  STL [R1+0x98], R6 ;  /* 0x0000980601007387 */ /* 0x0041e80000100800 */
[----:B0-----:R-:W2:Y:S04]  /*9dc0*/  LDL.LU R6, [R1+0x1324] ;  /* 0x0013240001067983 */ /* 0x001ea80000300800 */
        /* <DEDUP_REMOVED lines=63> */
[----:B------:R0:W2:Y:S04]  /*a1c0*/  @P1 LDG.E.U16 R6, [R4.64] ;  /* 0x0000000604061981 */ /* 0x0000a8000c1e1500 */
[----:B0-----:R-:W3:Y:S04]  /*a1d0*/  LDL R4, [R1+0x454] ;  /* 0x0004540001047983 */ /* 0x001ee80000100800 */
[----:B------:R-:W3:Y:S01]  /*a1e0*/  LDL R5, [R1+0x458] ;  /* 0x0004580001057983 */ /* 0x000ee20000100800 */
[----:B----4-:R-:W-:Y:S02]  /*a1f0*/  PRMT R7, RZ, 0x7610, R7 ;  /* 0x00007610ff077816 */ /* 0x010fe40000000007 */
[----:B---3--:R-:W-:-:S04]  /*a200*/  @P1 LOP3.LUT R5, R5, R4, RZ, 0x3c, !PT ;  /* 0x0000000405051212 */ /* 0x008fc800078e3cff */
        /* <DEDUP_REMOVED lines=51> */
[----:B------:R-:W-:Y:S02]  /*a540*/  PRMT R28, RZ, 0x7610, R28 ;  /* 0x00007610ff1c7816 */ /* 0x000fe4000000001c */
[----:B----4-:R-:W-:-:S04]  /*a550*/  @P0 LOP3.LUT R5, R5, R4, RZ, 0x3c, !PT ;  /* 0x0000000405050212 */ /* 0x010fc800078e3cff */
[----:B------:R-:W-:-:S04]  /*a560*/  @P0 LOP3.LUT R4, R5, R4, RZ, 0x3c, !PT ;  /* 0x0000000405040212 */ /* 0x000fc800078e3cff */
[----:B------:R-:W-:-:S05]  /*a570*/  @P0 LOP3.LUT R5, R5, R4, RZ, 0x3c, !PT ;  /* 0x0000000405050212 */ /* 0x000fca00078e3cff */
[----:B------:R-:W4:Y:S04]  /*a580*/  @P0 LDG.E.U16 R28, [R4.64] ;  /* 0x00000006041c0981 */ /* 0x000f28000c1e1500 */
[----:B--2---:R0:W-:Y:S04]  /*a590*/  STL [R1+0x6c], R3 ;  /* 0x00006c0301007387 */ /* 0x0041e80000100800 */
[----:B0-----:R-:W2:Y:S04]  /*a5a0*/  LDL R3, [R1+0x438] ;  /* 0x0004380001037983 */ /* 0x001ea80000100800 */
[----:B----4-:R0:W-:Y:S04]  /*a5b0*/  STL [R1+0x68], R28 ;  /* 0x0000681c01007387 */ /* 0x0101e80000100800 */
[----:B0-----:R-:W4:Y:S04]  /*a5c0*/  LDL.LU R28, [R1+0x12f8] ;  /* 0x0012f800011c7983 */ /* 0x001f280000300800 */
[----:B------:R-:W2:Y:S04]  /*a5d0*/  LDL R4, [R1+0x44c] ;  /* 0x00044c0001047983 */ /* 0x000ea80000100800 */
[----:B------:R-:W2:Y:S01]  /*a5e0*/  LDL R5, [R1+0x450] ;  /* 0x0004500001057983 */ /* 0x000ea20000100800 */
[----:B------:R-:W-:-:S02]  /*a5f0*/  ISETP.GT.AND P1, PT, R2, 0x39, PT ;  /* 0x000000390200780c */ /* 0x000fc40003f24270 */
[----:B----4-:R-:W-:-:S11]  /*a600*/  PRMT R28, RZ, 0x7610, R28 ;  /* 0x00007610ff1c7816 */ /* 0x010fd6000000001c */
        /* <DEDUP_REMOVED lines=25> */
[----:B------:R-:W4:Y:S01]  /*a7a0*/  LDL R5, [R1+0x434] ;  /* 0x0004340001057983 */ /* 0x000f220000100800 */
[----:B------:R-:W-:-:S03]  /*a7b0*/  @P0 IMAD.MOV.U32 R4, RZ, RZ, R3 ;  /* 0x000000ffff040224 */ /* 0x000fc600078e0003 */
[----:B------:R-:W3:Y:S01]  /*a7c0*/  LDL R3, [R1+0x7e4] ;  /* 0x0007e40001037983 */ /* 0x000ee20000100800 */
[----:B--2---:R-:W-:-:S06]  /*a7d0*/  PRMT R28, RZ, 0x7610, R28 ;  /* 0x00007610ff1c7816 */ /* 0x004fcc000000001c */
[----:B----4-:R-:W2:Y:S01]  /*a7e0*/  @P0 LDG.E.U16 R28, [R4.64] ;  /* 0x00000006041c0981 */ /* 0x010ea2000c1e1500 */
        /* <DEDUP_REMOVED lines=41> */
[----:B------:R-:W4:Y:S02]  /*aa80*/  LDL R5, [R1+0x7d8] ;  /* 0x0007d80001057983 */ /* 0x000f240000100800 */
[----:B---3--:R-:W-:-:S02]  /*aa90*/  @P1 IMAD.MOV.U32 R4, RZ, RZ, R3 ;  /* 0x000000ffff041224 */ /* 0x008fc400078e0003 */
[----:B------:R-:W3:Y:S01]  /*aaa0*/  LDL R3, [R1+0x7fc] ;  /* 0x0007fc0001037983 */ /* 0x000ee20000100800 */
[----:B--2---:R-:W-:-:S06]  /*aab0*/  PRMT R28, RZ, 0x7610, R28 ;  /* 0x00007610ff1c7816 */ /* 0x004fcc000000001c */
[----:B----4-:R-:W2:Y:S04]  /*aac0*/  @P1 LDG.E.U16 R28, [R4.64] ;  /* 0x00000006041c1981 */ /* 0x010ea8000c1e1500 */
        /* <DEDUP_REMOVED lines=18> */
[----:B------:R-:W4:Y:S04]  /*abf0*/  @P0 LDG.E.U16 R0, [R4.64] ;  /* 0x0000000604000981 */ /* 0x000f28000c1e1500 */
[----:B----4-:R0:W-:Y:S04]  /*ac00*/  STL [R1+0x2c], R0 ;  /* 0x00002c0001007387 */ /* 0x0101e80000100800 */
[----:B------:R-:W4:Y:S04]  /*ac10*/  LDL R4, [R1+0x7f0] ;  /* 0x0007f00001047983 */ /* 0x000f280000100800 */
[----:B------:R-:W4:Y:S01]  /*ac20*/  LDL R5, [R1+0x7f8] ;  /* 0x0007f80001057983 */ /* 0x000f220000100800 */
[----:B--2---:R-:W-:-:S03]  /*ac30*/  PRMT R28, RZ, 0x7610, R28 ;  /* 0x00007610ff1c7816 */ /* 0x004fc6000000001c */
[----:B0-----:R-:W0:Y:S01]  /*ac40*/  S2R R0, SR_TID.X ;  /* 0x0000000000007919 */ /* 0x001e220000002100 */
[----:B----4-:R-:W-:-:S04]  /*ac50*/  @P0 LOP3.LUT R5, R5, R4, RZ, 0x3c, !PT ;  /* 0x0000000405050212 */ /* 0x010fc800078e3cff */
[----:B------:R-:W-:-:S04]  /*ac60*/  @P0 LOP3.LUT R4, R5, R4, RZ, 0x3c, !PT ;  /* 0x0000000405040212 */ /* 0x000fc800078e3cff */
[----:B------:R-:W-:-:S05]  /*ac70*/  @P0 LOP3.LUT R5, R5, R4, RZ, 0x3c, !PT ;  /* 0x0000000405050212 */ /* 0x000fca00078e3cff */
[----:B------:R-:W2:Y:S01]  /*ac80*/  @P0 LDG.E.U16 R28, [R4.64] ;  /* 0x00000006041c0981 */ /* 0x000ea2000c1e1500 */
[----:B0-----:R-:W-:Y:S02]  /*ac90*/  LOP3.LUT R0, R0, 0x3f, RZ, 0xc0, !PT ;  /* 0x0000003f00007812 */ /* 0x001fe400078ec0ff */
[----:B------:R-:W-:Y:S02]  /*aca0*/  ISETP.GT.AND P1, PT, R2, 0x3f, PT ;  /* 0x0000003f0200780c */ /* 0x000fe40003f24270 */
[----:B------:R-:W-:Y:S01]  /*acb0*/  ISETP.GE.AND P0, PT, R0, R2, PT ;  /* 0x000000020000720c */ /* 0x000fe20003f06270 */
[----:B--2---:R0:W-:Y:S04]  /*acc0*/  STL [R1+0x28], R28 ;  /* 0x0000281c01007387 */ /* 0x0041e80000100800 */
[----:B0-----:R-:W2:Y:S04]  /*acd0*/  LDL.LU R28, [R1+0x12cc] ;  /* 0x0012cc00011c7983 */ /* 0x001ea80000300800 */
[----:B------:R-:W3:Y:S02]  /*ace0*/  LDL R2, [R1+0x7ec] ;  /* 0x0007ec0001027983 */ /* 0x000ee40000100800 */
[----:B---3--:R-:W-:-:S04]  /*acf0*/  @P1 LOP3.LUT R3, R3, R2, RZ, 0x3c, !PT ;  /* 0x0000000203031212 */ /* 0x008fc800078e3cff */
[C---:B------:R-:W-:Y:S02]  /*ad00*/  @P1 LOP3.LUT R2, R3.reuse, R2, RZ, 0x3c, !PT ;  /* 0x0000000203021212 */ /* 0x040fe400078e3cff */
[----:B--2---:R-:W-:Y:S02]  /*ad10*/  PRMT R28, RZ, 0x7610, R28 ;  /* 0x00007610ff1c7816 */ /* 0x004fe4000000001c */
[----:B------:R-:W-:-:S05]  /*ad20*/  @P1 LOP3.LUT R3, R3, R2, RZ, 0x3c, !PT ;  /* 0x0000000203031212 */ /* 0x000fca00078e3cff */
[----:B------:R-:W2:Y:S04]  /*ad30*/  @P1 LDG.E.U16 R28, [R2.64] ;  /* 0x00000006021c1981 */ /* 0x000ea8000c1e1500 */
[----:B------:R-:W-:Y:S04]  /*ad40*/  STL [R1+0x1244], R0 ;  /* 0x0012440001007387 */ /* 0x000fe80000100800 */
[----:B--2---:R0:W-:Y:S04]  /*ad50*/  STL [R1+0x24], R28 ;  /* 0x0000241c01007387 */ /* 0x0041e80000100800 */
[----:B0-----:R-:W2:Y:S04]  /*ad60*/  LDL.LU R28, [R1+0x12c8] ;  /* 0x0012c800011c7983 */ /* 0x001ea80000300800 */
[----:B------:R-:W3:Y:S04]  /*ad70*/  LDL R2, [R1+0x410] ;  /* 0x0004100001027983 */ /* 0x000ee80000100800 */
[----:B------:R-:W3:Y:S01]  /*ad80*/  LDL R3, [R1+0x414] ;  /* 0x0004140001037983 */ /* 0x000ee20000100800 */
[----:B------:R-:W-:-:S02]  /*ad90*/  PRMT R27, RZ, 0x7610, R27 ;  /* 0x00007610ff1b7816 */ /* 0x000fc4000000001b */
[----:B---3--:R-:W-:-:S04]  /*ada0*/  @P1 LOP3.LUT R3, R3, R2, RZ, 0x3c, !PT ;  /* 0x0000000203031212 */ /* 0x008fc800078e3cff */
[----:B------:R-:W-:-:S04]  /*adb0*/  @P1 LOP3.LUT R2, R3, R2, RZ, 0x3c, !PT ;  /* 0x0000000203021212 */ /* 0x000fc800078e3cff */
[----:B------:R-:W-:-:S05]  /*adc0*/  @P1 LOP3.LUT R3, R3, R2, RZ, 0x3c, !PT ;  /* 0x0000000203031212 */ /* 0x000fca00078e3cff */
[----:B------:R-:W3:Y:S01]  /*add0*/  @P1 LDG.E.U16 R27, [R2.64] ;  /* 0x00000006021b1981 */ /* 0x000ee2000c1e1500 */
[----:B------:R-:W-:-:S03]  /*ade0*/  PRMT R26, RZ, 0x7610, R26 ;  /* 0x00007610ff1a7816 */ /* 0x000fc6000000001a */
[----:B------:R-:W-:Y:S06]  /*adf0*/  BAR.SYNC.DEFER_BLOCKING 0x0 ;  /* 0x0000000000007b1d */ /* 0x000fec0000010000 */
[----:B---3--:R0:W-:Y:S04]  /*ae00*/  STL [R1+0x20], R27 ;  /* 0x0000201b01007387 */ /* 0x0081e80000100800 */
[----:B0-----:R-:W3:Y:S04]  /*ae10*/  LDL.LU R27, [R1+0x12c4] ;  /* 0x0012c400011b7983 */ /* 0x001ee80000300800 */
[----:B------:R-:W4:Y:S04]  /*ae20*/  LDL R2, [R1+0x40c] ;  /* 0x00040c0001027983 */ /* 0x000f280000100800 */
[----:B------:R-:W4:Y:S02]  /*ae30*/  LDL R3, [R1+0x814] ;  /* 0x0008140001037983 */ /* 0x000f240000100800 */
[----:B----4-:R-:W-:-:S04]  /*ae40*/  @!P0 LOP3.LUT R3, R3, R2, RZ, 0x3c, !PT ;  /* 0x0000000203038212 */ /* 0x010fc800078e3cff */
[----:B------:R-:W-:-:S04]  /*ae50*/  @!P0 LOP3.LUT R2, R3, R2, RZ, 0x3c, !PT ;  /* 0x0000000203028212 */ /* 0x000fc800078e3cff */
[----:B------:R-:W-:-:S05]  /*ae60*/  @!P0 LOP3.LUT R3, R3, R2, RZ, 0x3c, !PT ;  /* 0x0000000203038212 */ /* 0x000fca00078e3cff */
[----:B------:R-:W4:Y:S04]  /*ae70*/  @!P0 LDG.E.U16 R26, [R2.64] ;  /* 0x00000006021a8981 */ /* 0x000f28000c1e1500 */
[----:B----4-:R0:W-:Y:S04]  /*ae80*/  STL [R1+0x1c], R26 ;  /* 0x00001c1a01007387 */ /* 0x0101e80000100800 */
[----:B0-----:R-:W4:Y:S04]  /*ae90*/  LDL.LU R26, [R1+0x12c0] ;  /* 0x0012c000011a7983 */ /* 0x001f280000300800 */
[----:B------:R-:W2:Y:S04]  /*aea0*/  LDL R2, [R1+0x810] ;  /* 0x0008100001027983 */ /* 0x000ea80000100800 */
[----:B------:R-:W2:Y:S01]  /*aeb0*/  LDL R3, [R1+0x8d4] ;  /* 0x0008d40001037983 */ /* 0x000ea20000100800 */
[----:B------:R-:W-:-:S02]  /*aec0*/  PRMT R25, RZ, 0x7610, R25 ;  /* 0x00007610ff197816 */ /* 0x000fc40000000019 */
[----:B--2---:R-:W-:-:S04]  /*aed0*/  @!P0 LOP3.LUT R3, R3, R2, RZ, 0x3c, !PT ;  /* 0x0000000203038212 */ /* 0x004fc800078e3cff */
[----:B------:R-:W-:-:S04]  /*aee0*/  @!P0 LOP3.LUT R2, R3, R2, RZ, 0x3c, !PT ;  /* 0x0000000203028212 */ /* 0x000fc800078e3cff */
[----:B------:R-:W-:-:S05]  /*aef0*/  @!P0 LOP3.LUT R3, R3, R2, RZ, 0x3c, !PT ;  /* 0x0000000203038212 */ /* 0x000fca00078e3cff */
[----:B------:R-:W2:Y:S04]  /*af00*/  @!P0 LDG.E.U16 R25, [R2.64] ;  /* 0x0000000602198981 */ /* 0x000ea8000c1e1500 */
[----:B--2---:R0:W-:Y:S04]  /*af10*/  STL [R1+0x18], R25 ;  /* 0x0000181901007387 */ /* 0x0041e80000100800 */
[----:B0-----:R-:W2:Y:S04]  /*af20*/  LDL.LU R25, [R1+0x12bc] ;  /* 0x0012bc0001197983 */ /* 0x001ea80000300800 */
        /* <DEDUP_REMOVED lines=33> */
[----:B------:R0:W2:Y:S04]  /*b140*/  @!P0 LDG.E.U16 R0, [R2.64] ;  /* 0x0000000602008981 */ /* 0x0000a8000c1e1500 */
[----:B0-----:R-:W2:Y:S04]  /*b150*/  LDL R2, [R1+0x8bc] ;  /* 0x0008bc0001027983 */ /* 0x001ea80000100800 */
[----:B------:R-:W2:Y:S01]  /*b160*/  LDL R3, [R1+0x8c0] ;  /* 0x0008c00001037983 */ /* 0x000ea20000100800 */
[----:B------:R-:W-:Y:S02]  /*b170*/  PRMT R28, RZ, 0x7610, R28 ;  /* 0x00007610ff1c7816 */ /* 0x000fe4000000001c */
[----:B--2---:R-:W-:-:S04]  /*b180*/  @!P0 LOP3.LUT R3, R3, R2, RZ, 0x3c, !PT ;  /* 0x0000000203038212 */ /* 0x004fc800078e3cff */
[----:B------:R-:W-:-:S04]  /*b190*/  @!P0 LOP3.LUT R2, R3, R2, RZ, 0x3c, !PT ;  /* 0x0000000203028212 */ /* 0x000fc800078e3cff */
[----:B------:R-:W-:-:S05]  /*b1a0*/  @!P0 LOP3.LUT R3, R3, R2, RZ, 0x3c, !PT ;  /* 0x0000000203038212 */ /* 0x000fca00078e3cff */
[----:B------:R-:W2:Y:S04]  /*b1b0*/  @!P0 LDG.E.U16 R28, [R2.64] ;  /* 0x00000006021c8981 */ /* 0x000ea8000c1e1500 */
[----:B------:R0:W-:Y:S04]  /*b1c0*/  STL [R1+0x1248], R0 ;  /* 0x0012480001007387 */ /* 0x0001e80000100800 */
[----:B0-----:R-:W3:Y:S04]  /*b1d0*/  LDL R0, [R1+0x8b8] ;  /* 0x0008b80001007983 */ /* 0x001ee80000100800 */
[----:B--2---:R-:W-:Y:S04]  /*b1e0*/  STL [R1+0x4], R28 ;  /* 0x0000041c01007387 */ /* 0x004fe80000100800 */
[----:B------:R-:W2:Y:S01]  /*b1f0*/  LDL R3, [R1+0x8b4] ;  /* 0x0008b40001037983 */ /* 0x000ea20000100800 */
[----:B------:R-:W-:Y:S01]  /*b200*/  PRMT R29, RZ, 0x7610, R29 ;  /* 0x00007610ff1d7816 */ /* 0x000fe2000000001d */
[----:B---3--:R-:W-:Y:S01]  /*b210*/  @!P0 IMAD.MOV.U32 R2, RZ, RZ, R0 ;  /* 0x000000ffff028224 */ /* 0x008fe200078e0000 */
[----:B------:R-:W-:Y:S01]  /*b220*/  PRMT R27, RZ, 0x7610, R27 ;  /* 0x00007610ff1b7816 */ /* 0x000fe2000000001b */
[----:B------:R-:W3:Y:S04]  /*b230*/  LDL R0, [R1+0x8a0] ;  /* 0x0008a00001007983 */ /* 0x000ee80000100800 */
[----:B--2---:R0:W2:Y:S04]  /*b240*/  @!P0 LDG.E.U16 R29, [R2.64] ;  /* 0x00000006021d8981 */ /* 0x0040a8000c1e1500 */
[----:B0-----:R-:W3:Y:S04]  /*b250*/  LDL R2, [R1+0x8ac] ;  /* 0x0008ac0001027983 */ /* 0x001ee80000100800 */
[----:B------:R-:W3:Y:S04]  /*b260*/  LDL R3, [R1+0x8b0] ;  /* 0x0008b00001037983 */ /* 0x000ee80000100800 */
[----:B--2---:R0:W-:Y:S04]  /*b270*/  STL [R1+0x124c], R29 ;  /* 0x00124c1d01007387 */ /* 0x0041e80000100800 */
[----:B0-----:R-:W2:Y:S01]  /*b280*/  LDL R29, [R1+0x8a8] ;  /* 0x0008a800011d7983 */ /* 0x001ea20000100800 */
[----:B---3--:R-:W-:-:S04]  /*b290*/  @!P0 LOP3.LUT R3, R3, R2, RZ, 0x3c, !PT ;  /* 0x0000000203038212 */ /* 0x008fc800078e3cff */
[----:B------:R-:W-:-:S04]  /*b2a0*/  @!P0 LOP3.LUT R2, R3, R2, RZ, 0x3c, !PT ;  /* 0x0000000203028212 */ /* 0x000fc800078e3cff */
[----:B------:R-:W-:-:S05]  /*b2b0*/  @!P0 LOP3.LUT R3, R3, R2, RZ, 0x3c, !PT ;  /* 0x0000000203038212 */ /* 0x000fca00078e3cff */
[----:B------:R0:W3:Y:S04]  /*b2c0*/  @!P0 LDG.E.U16 R27, [R2.64] ;  /* 0x00000006021b8981 */ /* 0x0000e8000c1e1500 */
[----:B0-----:R-:W3:Y:S01]  /*b2d0*/  LDL R3, [R1+0x8a4] ;  /* 0x0008a40001037983 */ /* 0x001ee20000100800 */
[----:B----4-:R-:W-:Y:S01]  /*b2e0*/  PRMT R26, RZ, 0x7610, R26 ;  /* 0x00007610ff1a7816 */ /* 0x010fe2000000001a */
[----:B--2---:R-:W-:Y:S02]  /*b2f0*/  @!P0 IMAD.MOV.U32 R2, RZ, RZ, R29 ;  /* 0x000000ffff028224 */ /* 0x004fe400078e001d */
[----:B---3--:R0:W-:Y:S01]  /*b300*/  STL [R1+0x1250], R27 ;  /* 0x0012501b01007387 */ /* 0x0081e20000100800 */
[----:B------:R-:W-:-:S03]  /*b310*/  PRMT R25, RZ, 0x7610, R25 ;  /* 0x00007610ff197816 */ /* 0x000fc60000000019 */
[----:B------:R-:W2:Y:S04]  /*b320*/  LDL R29, [R1+0x890] ;  /* 0x00089000011d7983 */ /* 0x000ea80000100800 */
[----:B0-----:R-:W3:Y:S04]  /*b330*/  LDL R27, [R1+0x89c] ;  /* 0x00089c00011b7983 */ /* 0x001ee80000100800 */
[----:B------:R0:W4:Y:S02]  /*b340*/  @!P0 LDG.E.U16 R26, [R2.64] ;  /* 0x00000006021a8981 */ /* 0x000124000c1e1500 */
[----:B0-----:R-:W-:-:S02]  /*b350*/  @!P0 IMAD.MOV.U32 R2, RZ, RZ, R0 ;  /* 0x000000ffff028224 */ /* 0x001fc400078e0000 */
[----:B---3--:R-:W-:Y:S01]  /*b360*/  @!P0 IMAD.MOV.U32 R3, RZ, RZ, R27 ;  /* 0x000000ffff038224 */ /* 0x008fe200078e001b */
[----:B----4-:R0:W-:Y:S04]  /*b370*/  STL [R1+0x1254], R26 ;  /* 0x0012541a01007387 */ /* 0x0101e80000100800 */
[----:B------:R1:W3:Y:S01]  /*b380*/  @!P0 LDG.E.U16 R25, [R2.64] ;  /* 0x0000000602198981 */ /* 0x0002e2000c1e1500 */
[----:B------:R-:W-:-:S03]  /*b390*/  PRMT R24, RZ, 0x7610, R24 ;  /* 0x00007610ff187816 */ /* 0x000fc60000000018 */
[----:B------:R-:W4:Y:S04]  /*b3a0*/  LDL R27, [R1+0x884] ;  /* 0x00088400011b7983 */ /* 0x000f280000100800 */
[----:B0-----:R-:W2:Y:S04]  /*b3b0*/  LDL R26, [R1+0x898] ;  /* 0x00089800011a7983 */ /* 0x001ea80000100800 */
[----:B-1----:R-:W4:Y:S04]  /*b3c0*/  LDL R3, [R1+0x894] ;  /* 0x0008940001037983 */ /* 0x002f280000100800 */
[----:B------:R-:W4:Y:S04]  /*b3d0*/  LDL R0, [R1+0x888] ;  /* 0x0008880001007983 */ /* 0x000f280000100800 */
[----:B---3--:R0:W-:Y:S01]  /*b3e0*/  STL [R1+0x1258], R25 ;  /* 0x0012581901007387 */ /* 0x0081e20000100800 */
[----:B--2---:R-:W-:Y:S01]  /*b3f0*/  @!P0 IMAD.MOV.U32 R2, RZ, RZ, R26 ;  /* 0x000000ffff028224 */ /* 0x004fe200078e001a */
[----:B------:R-:W-:-:S02]  /*b400*/  PRMT R23, RZ, 0x7610, R23 ;  /* 0x00007610ff177816 */ /* 0x000fc40000000017 */
[----:B------:R-:W2:Y:S04]  /*b410*/  LDL R26, [R1+0x87c] ;  /* 0x00087c00011a7983 */ /* 0x000ea80000100800 */
[----:B----4-:R1:W3:Y:S01]  /*b420*/  @!P0 LDG.E.U16 R24, [R2.64] ;  /* 0x0000000602188981 */ /* 0x0102e2000c1e1500 */
[----:B------:R-:W-:-:S03]  /*b430*/  PRMT R22, RZ, 0x7610, R22 ;  /* 0x00007610ff167816 */ /* 0x000fc60000000016 */
[----:B0-----:R-:W4:Y:S04]  /*b440*/  LDL R25, [R1+0x880] ;  /* 0x0008800001197983 */ /* 0x001f280000100800 */
[----:B-1----:R-:W2:Y:S01]  /*b450*/  LDL R3, [R1+0x88c] ;  /* 0x00088c0001037983 */ /* 0x002ea20000100800 */
[----:B------:R-:W-:-:S03]  /*b460*/  @!P0 IMAD.MOV.U32 R2, RZ, RZ, R29 ;  /* 0x000000ffff028224 */ /* 0x000fc600078e001d */
[----:B------:R-:W0:Y:S04]  /*b470*/  S2R R28, SR_TID.X ;  /* 0x00000000001c7919 */ /* 0x000e280000002100 */
[----:B--2---:R1:W2:Y:S02]  /*b480*/  @!P0 LDG.E.U16 R23, [R2.64] ;  /* 0x0000000602178981 */ /* 0x0042a4000c1e1500 */
[----:B-1----:R-:W-:Y:S02]  /*b490*/  @!P0 IMAD.MOV.U32 R2, RZ, RZ, R0 ;  /* 0x000000ffff028224 */ /* 0x002fe400078e0000 */
[----:B------:R-:W-:-:S05]  /*b4a0*/  @!P0 IMAD.MOV.U32 R3, RZ, RZ, R27 ;  /* 0x000000ffff038224 */ /* 0x000fca00078e001b */
[----:B------:R4:W2:Y:S01]  /*b4b0*/  @!P0 LDG.E.U16 R22, [R2.64] ;  /* 0x0000000602168981 */ /* 0x0008a2000c1e1500 */
[----:B0-----:R-:W-:-:S03]  /*b4c0*/  LOP3.LUT R28, R28, 0x7f, RZ, 0xc0, !PT ;  /* 0x0000007f1c1c7812 */ /* 0x001fc600078ec0ff */
[----:B---3--:R0:W-:Y:S04]  /*b4d0*/  STL [R1+0x125c], R24 ;  /* 0x00125c1801007387 */ /* 0x0081e80000100800 */
[----:B------:R-:W3:Y:S01]  /*b4e0*/  LDL R29, [R1+0x874] ;  /* 0x00087400011d7983 */ /* 0x000ee20000100800 */
[----:B------:R-:W-:-:S03]  /*b4f0*/  IMAD.SHL.U32 R28, R28, 0x2, RZ ;  /* 0x000000021c1c7824 */ /* 0x000fc600078e00ff */
[----:B0-----:R-:W3:Y:S01]  /*b500*/  LDL R24, [R1+0x878] ;  /* 0x0008780001187983 */ /* 0x001ee20000100800 */
[----:B----4-:R-:W-:-:S03]  /*b510*/  @!P0 IMAD.MOV.U32 R2, RZ, RZ, R25 ;  /* 0x000000ffff028224 */ /* 0x010fc600078e0019 */
[----:B------:R0:W-:Y:S01]  /*b520*/  STS.U16 [R28+0x100], R21 ;  /* 0x000100151c007388 */ /* 0x0001e20000000400 */
[----:B------:R-:W-:Y:S01]  /*b530*/  @!P0 IMAD.MOV.U32 R3, RZ, RZ, R26 ;  /* 0x000000ffff038224 */ /* 0x000fe200078e001a */
[----:B0-----:R-:W-:-:S06]  /*b540*/  PRMT R21, RZ, 0x7610, R21 ;  /* 0x00007610ff157816 */ /* 0x001fcc0000000015 */
[----:B------:R3:W4:Y:S04]  /*b550*/  @!P0 LDG.E.U16 R21, [R2.64] ;  /* 0x0000000602158981 */ /* 0x000728000c1e1500 */
[----:B--2---:R-:W-:Y:S04]  /*b560*/  STL [R1+0x1260], R23 ;  /* 0x0012601701007387 */ /* 0x004fe80000100800 */
[----:B------:R-:W2:Y:S04]  /*b570*/  LDL R27, [R1+0x86c] ;  /* 0x00086c00011b7983 */ /* 0x000ea80000100800 */
[----:B------:R-:W2:Y:S04]  /*b580*/  LDL R0, [R1+0x870] ;  /* 0x0008700001007983 */ /* 0x000ea80000100800 */
[----:B------:R-:W-:Y:S04]  /*b590*/  STL [R1+0x1264], R22 ;  /* 0x0012641601007387 */ /* 0x000fe80000100800 */
[----:B------:R-:W2:Y:S04]  /*b5a0*/  LDL R26, [R1+0x864] ;  /* 0x00086400011a7983 */ /* 0x000ea80000100800 */
[----:B------:R-:W2:Y:S01]  /*b5b0*/  LDL R25, [R1+0x868] ;  /* 0x0008680001197983 */ /* 0x000ea20000100800 */
[----:B---3--:R-:W-:-:S03]  /*b5c0*/  @!P0 IMAD.MOV.U32 R3, RZ, RZ, R29 ;  /* 0x000000ffff038224 */ /* 0x008fc600078e001d */
[----:B------:R0:W-:Y:S01]  /*b5d0*/  STS.U16 [R28], R20 ;  /* 0x000000141c007388 */ /* 0x0001e20000000400 */
[----:B------:R-:W-:-:S03]  /*b5e0*/  @!P0 IMAD.MOV.U32 R2, RZ, RZ, R24 ;  /* 0x000000ffff028224 */ /* 0x000fc600078e0018 */
[----:B------:R1:W-:Y:S01]  /*b5f0*/  STS.U16 [R28+0x1100], R19 ;  /* 0x001100131c007388 */ /* 0x0003e20000000400 */
[----:B0-----:R-:W-:Y:S02]  /*b600*/  PRMT R20, RZ, 0x7610, R20 ;  /* 0x00007610ff147816 */ /* 0x001fe40000000014 */
[----:B-1----:R-:W-:-:S04]  /*b610*/  PRMT R19, RZ, 0x7610, R19 ;  /* 0x00007610ff137816 */ /* 0x002fc80000000013 */
[----:B------:R2:W3:Y:S04]  /*b620*/  @!P0 LDG.E.U16 R20, [R2.64] ;  /* 0x0000000602148981 */ /* 0x0004e8000c1e1500 */
[----:B------:R0:W-:Y:S04]  /*b630*/  STS.U16 [R28+0x1000], R18 ;  /* 0x001000121c007388 */ /* 0x0001e80000000400 */
[----:B----4-:R-:W-:Y:S04]  /*b640*/  STL [R1+0x1268], R21 ;  /* 0x0012681501007387 */ /* 0x010fe80000100800 */
[----:B------:R-:W4:Y:S01]  /*b650*/  LDL R24, [R1+0x85c] ;  /* 0x00085c0001187983 */ /* 0x000f220000100800 */
[----:B0-----:R-:W-:-:S03]  /*b660*/  PRMT R18, RZ, 0x7610, R18 ;  /* 0x00007610ff127816 */ /* 0x001fc60000000012 */
[----:B------:R-:W4:Y:S01]  /*b670*/  LDL R23, [R1+0x860] ;  /* 0x0008600001177983 */ /* 0x000f220000100800 */
[----:B--2---:R-:W-:Y:S02]  /*b680*/  @!P0 IMAD.MOV.U32 R3, RZ, RZ, R27 ;  /* 0x000000ffff038224 */ /* 0x004fe400078e001b */
[----:B------:R-:W-:-:S05]  /*b690*/  @!P0 IMAD.MOV.U32 R2, RZ, RZ, R0 ;  /* 0x000000ffff028224 */ /* 0x000fca00078e0000 */
[----:B------:R0:W2:Y:S02]  /*b6a0*/  @!P0 LDG.E.U16 R19, [R2.64] ;  /* 0x0000000602138981 */ /* 0x0000a4000c1e1500 */
[----:B0-----:R-:W-:Y:S02]  /*b6b0*/  @!P0 IMAD.MOV.U32 R3, RZ, RZ, R26 ;  /* 0x000000ffff038224 */ /* 0x001fe400078e001a */
[----:B------:R-:W-:-:S05]  /*b6c0*/  @!P0 IMAD.MOV.U32 R2, RZ, RZ, R25 ;  /* 0x000000ffff028224 */ /* 0x000fca00078e0019 */
[----:B------:R4:W2:Y:S04]  /*b6d0*/  @!P0 LDG.E.U16 R18, [R2.64] ;  /* 0x0000000602128981 */ /* 0x0008a8000c1e1500 */
[----:B------:R0:W-:Y:S04]  /*b6e0*/  STS.U16 [R28+0x2100], R17 ;  /* 0x002100111c007388 */ /* 0x0001e80000000400 */
[----:B---3--:R1:W-:Y:S04]  /*b6f0*/  STL [R1+0x126c], R20 ;  /* 0x00126c1401007387 */ /* 0x0083e80000100800 */
[----:B------:R-:W3:Y:S04]  /*b700*/  LDL R22, [R1+0x854] ;  /* 0x0008540001167983 */ /* 0x000ee80000100800 */
[----:B------:R-:W3:Y:S01]  /*b710*/  LDL R0, [R1+0x858] ;  /* 0x0008580001007983 */ /* 0x000ee20000100800 */
[----:B0-----:R-:W-:Y:S01]  /*b720*/  PRMT R17, RZ, 0x7610, R17 ;  /* 0x00007610ff117816 */ /* 0x001fe20000000011 */
[----:B----4-:R-:W-:-:S02]  /*b730*/  @!P0 IMAD.MOV.U32 R3, RZ, RZ, R24 ;  /* 0x000000ffff038224 */ /* 0x010fc400078e0018 */
[----:B------:R-:W-:-:S05]  /*b740*/  @!P0 IMAD.MOV.U32 R2, RZ, RZ, R23 ;  /* 0x000000ffff028224 */ /* 0x000fca00078e0017 */
[----:B------:R3:W4:Y:S04]  /*b750*/  @!P0 LDG.E.U16 R17, [R2.64] ;  /* 0x0000000602118981 */ /* 0x000728000c1e1500 */
[----:B--2---:R0:W-:Y:S04]  /*b760*/  STL [R1+0x1270], R19 ;  /* 0x0012701301007387 */ /* 0x0041e80000100800 */
[----:B------:R-:W2:Y:S04]  /*b770*/  LDL R21, [R1+0x84c] ;  /* 0x00084c0001157983 */ /* 0x000ea80000100800 */
[----:B-1----:R-:W2:Y:S04]  /*b780*/  LDL R20, [R1+0x850] ;  /* 0x0008500001147983 */ /* 0x002ea80000100800 */
[----:B------:R1:W-:Y:S04]  /*b790*/  STL [R1+0x1274], R18 ;  /* 0x0012741201007387 */ /* 0x0003e80000100800 */
[----:B0-----:R-:W2:Y:S04]  /*b7a0*/  LDL R19, [R1+0x844] ;  /* 0x0008440001137983 */ /* 0x001ea80000100800 */
[----:B-1----:R-:W2:Y:S04]  /*b7b0*/  LDL R18, [R1+0x848] ;  /* 0x0008480001127983 */ /* 0x002ea80000100800 */
[----:B------:R0:W-:Y:S01]  /*b7c0*/  STS.U16 [R28+0x2000], R16 ;  /* 0x002000101c007388 */ /* 0x0001e20000000400 */
[----:B---3--:R-:W-:-:S02]  /*b7d0*/  @!P0 IMAD.MOV.U32 R3, RZ, RZ, R22 ;  /* 0x000000ffff038224 */ /* 0x008fc400078e0016 */
[----:B------:R-:W-:Y:S01]  /*b7e0*/  @!P0 IMAD.MOV.U32 R2, RZ, RZ, R0 ;  /* 0x000000ffff028224 */ /* 0x000fe200078e0000 */
[----:B0-----:R-:W-:Y:S01]  /*b7f0*/  PRMT R16, RZ, 0x7610, R16 ;  /* 0x00007610ff107816 */ /* 0x001fe20000000010 */
[----:B------:R0:W-:Y:S05]  /*b800*/  STS.U16 [R28+0x3100], R15 ;  /* 0x0031000f1c007388 */ /* 0x0001ea0000000400 */
[----:B------:R2:W3:Y:S01]  /*b810*/  @!P0 LDG.E.U16 R16, [R2.64] ;  /* 0x0000000602108981 */ /* 0x0004e2000c1e1500 */
[----:B0-----:R-:W-:-:S03]  /*b820*/  PRMT R15, RZ, 0x7610, R15 ;  /* 0x00007610ff0f7816 */ /* 0x001fc6000000000f */
[----:B------:R0:W-:Y:S04]  /*b830*/  STS.U16 [R28+0x3000], R14 ;  /* 0x0030000e1c007388 */ /* 0x0001e80000000400 */
[----:B----4-:R1:W-:Y:S04]  /*b840*/  STL [R1+0x1278], R17 ;  /* 0x0012781101007387 */ /* 0x0103e80000100800 */
[----:B------:R-:W4:Y:S01]  /*b850*/  LDL R0, [R1+0x840] ;  /* 0x0008400001007983 */ /* 0x000f220000100800 */
[----:B0-----:R-:W-:-:S03]  /*b860*/  PRMT R14, RZ, 0x7610, R14 ;  /* 0x00007610ff0e7816 */ /* 0x001fc6000000000e */
[----:B-1----:R-:W4:Y:S04]  /*b870*/  LDL R17, [R1+0x83c] ;  /* 0x00083c0001117983 */ /* 0x002f280000100800 */
[----:B------:R-:W4:Y:S01]  /*b880*/  LDL.LU R29, [R1+0x3cc] ;  /* 0x0003cc00011d7983 */ /* 0x000f220000300800 */
        /* <DEDUP_REMOVED lines=8> */
[----:B0-----:R-:W3:Y:S04]  /*b910*/  LDL R8, [R1+0x838] ;  /* 0x0008380001087983 */ /* 0x001ee80000100800 */
[----:B-1----:R-:W3:Y:S04]  /*b920*/  LDL R16, [R1+0x834] ;  /* 0x0008340001107983 */ /* 0x002ee80000100800 */
[----:B------:R-:W3:Y:S01]  /*b930*/  LDL.LU R27, [R1+0x3d0] ;  /* 0x0003d000011b7983 */ /* 0x000ee20000300800 */
[----:B----4-:R-:W-:Y:S01]  /*b940*/  @!P0 IMAD.MOV.U32 R2, RZ, RZ, R0 ;  /* 0x000000ffff028224 */ /* 0x010fe200078e0000 */
[----:B------:R-:W-:Y:S01]  /*b950*/  PRMT R5, RZ, 0x7610, R5 ;  /* 0x00007610ff057816 */ /* 0x000fe20000000005 */
[----:B------:R-:W-:-:S05]  /*b960*/  @!P0 IMAD.MOV.U32 R3, RZ, RZ, R17 ;  /* 0x000000ffff038224 */ /* 0x000fca00078e0011 */
[----:B------:R0:W4:Y:S04]  /*b970*/  @!P0 LDG.E.U16 R5, [R2.64] ;  /* 0x0000000602058981 */ /* 0x000128000c1e1500 */
[----:B--2---:R1:W-:Y:S04]  /*b980*/  STL [R1+0x1280], R15 ;  /* 0x0012800f01007387 */ /* 0x0043e80000100800 */
[----:B------:R-:W2:Y:S04]  /*b990*/  LDL.LU R24, [R1+0x3a0] ;  /* 0x0003a00001187983 */ /* 0x000ea80000300800 */
[----:B------:R-:W-:Y:S04]  /*b9a0*/  STL [R1+0x1284], R14 ;  /* 0x0012840e01007387 */ /* 0x000fe80000100800 */
[----:B-1----:R-:W2:Y:S04]  /*b9b0*/  LDL R15, [R1+0x830] ;  /* 0x00083000010f7983 */ /* 0x002ea80000100800 */
[----:B------:R-:W2:Y:S01]  /*b9c0*/  LDL R0, [R1+0x8dc] ;  /* 0x0008dc0001007983 */ /* 0x000ea20000100800 */
[----:B0-----:R-:W-:-:S03]  /*b9d0*/  PRMT R3, RZ, 0x7610, R3 ;  /* 0x00007610ff037816 */ /* 0x001fc60000000003 */
[----:B------:R3:W-:Y:S04]  /*b9e0*/  STS.U16 [R28+0x7000], R6 ;  /* 0x007000061c007388 */ /* 0x0007e80000000400 */
[----:B------:R0:W-:Y:S04]  /*b9f0*/  STS.U16 [R28+0x7100], R7 ;  /* 0x007100071c007388 */ /* 0x0001e80000000400 */
[----:B------:R1:W-:Y:S01]  /*ba00*/  STS.U16 [R28+0x5000], R10 ;  /* 0x0050000a1c007388 */ /* 0x0003e20000000400 */
[----:B---3--:R-:W-:-:S03]  /*ba10*/  @!P0 IMAD.MOV.U32 R6, RZ, RZ, R8 ;  /* 0x000000ffff068224 */ /* 0x008fc600078e0008 */
[----:B------:R-:W3:Y:S01]  /*ba20*/  LDL.LU R25, [R1+0x3a4] ;  /* 0x0003a40001197983 */ /* 0x000ee20000300800 */
[----:B0-----:R-:W-:Y:S01]  /*ba30*/  @!P0 IMAD.MOV.U32 R7, RZ, RZ, R16 ;  /* 0x000000ffff078224 */ /* 0x001fe200078e0010 */
[----:B-1----:R-:W-:-:S04]  /*ba40*/  PRMT R10, RZ, 0x7610, R10 ;  /* 0x00007610ff0a7816 */ /* 0x002fc8000000000a */
[----:B------:R2:W3:Y:S04]  /*ba50*/  @!P0 LDG.E.U16 R3, [R6.64] ;  /* 0x0000000606038981 */ /* 0x0004e8000c1e1500 */
[----:B------:R0:W-:Y:S04]  /*ba60*/  STS.U16 [R28+0x6100], R9 ;  /* 0x006100091c007388 */ /* 0x0001e80000000400 */
[----:B----4-:R-:W-:Y:S04]  /*ba70*/  STL [R1+0x1288], R5 ;  /* 0x0012880501007387 */ /* 0x010fe80000100800 */
[----:B------:R-:W4:Y:S04]  /*ba80*/  LDL R8, [R1+0x8f8] ;  /* 0x0008f80001087983 */ /* 0x000f280000100800 */
[----:B0-----:R-:W4:Y:S04]  /*ba90*/  LDL R9, [R1+0x82c] ;  /* 0x00082c0001097983 */ /* 0x001f280000100800 */
[----:B------:R-:W3:Y:S04]  /*baa0*/  LDL R17, [R1+0x828] ;  /* 0x0008280001117983 */ /* 0x000ee80000100800 */
[----:B------:R-:W3:Y:S01]  /*bab0*/  LDL R16, [R1+0x8f4] ;  /* 0x0008f40001107983 */ /* 0x000ee20000100800 */
[----:B--2---:R-:W-:-:S02]  /*bac0*/  @!P0 IMAD.MOV.U32 R7, RZ, RZ, R15 ;  /* 0x000000ffff078224 */ /* 0x004fc400078e000f */
[----:B------:R-:W-:-:S05]  /*bad0*/  @!P0 IMAD.MOV.U32 R6, RZ, RZ, R0 ;  /* 0x000000ffff068224 */ /* 0x000fca00078e0000 */
[----:B------:R0:W2:Y:S04]  /*bae0*/  @!P0 LDG.E.U16 R10, [R6.64] ;  /* 0x00000006060a8981 */ /* 0x0000a8000c1e1500 */
[----:B------:R-:W1:Y:S04]  /*baf0*/  S2R R26, SR_TID.X ;  /* 0x00000000001a7919 */ /* 0x000e680000002100 */
[----:B------:R-:W-:Y:S04]  /*bb00*/  STS.U16 [R28+0x4000], R12 ;  /* 0x0040000c1c007388 */ /* 0x000fe80000000400 */
[----:B------:R-:W-:Y:S01]  /*bb10*/  STS.U16 [R28+0x4100], R13 ;  /* 0x0041000d1c007388 */ /* 0x000fe20000000400 */
[----:B-1----:R-:W-:-:S05]  /*bb20*/  LOP3.LUT R26, R26, 0x7f, RZ, 0xc0, !PT ;  /* 0x0000007f1a1a7812 */ /* 0x002fca00078ec0ff */
[----:B------:R-:W-:Y:S01]  /*bb30*/  IMAD.SHL.U32 R14, R26, 0x2, RZ ;  /* 0x000000021a0e7824 */ /* 0x000fe200078e00ff */
[----:B------:R-:W-:Y:S04]  /*bb40*/  STS.U16 [R28+0x5100], R11 ;  /* 0x0051000b1c007388 */ /* 0x000fe80000000400 */
[----:B------:R-:W-:Y:S01]  /*bb50*/  LOP3.LUT R14, R14, 0x10, RZ, 0x3c, !PT ;  /* 0x000000100e0e7812 */ /* 0x000fe200078e3cff */
[----:B------:R-:W2:Y:S04]  /*bb60*/  LDL.LU R26, [R1+0x358] ;  /* 0x00035800011a7983 */ /* 0x000ea80000300800 */
[----:B---3--:R-:W-:Y:S04]  /*bb70*/  STL [R1+0x128c], R3 ;  /* 0x00128c0301007387 */ /* 0x008fe80000100800 */
[----:B------:R1:W-:Y:S04]  /*bb80*/  STS.U16 [R14+0x200], R29 ;  /* 0x0002001d0e007388 */ /* 0x0003e80000000400 */
[----:B------:R3:W-:Y:S04]  /*bb90*/  STS.U16 [R14+0x300], R27 ;  /* 0x0003001b0e007388 */ /* 0x0007e80000000400 */
[----:B-1----:R-:W2:Y:S04]  /*bba0*/  LDL.LU R29, [R1+0x35c] ;  /* 0x00035c00011d7983 */ /* 0x002ea80000300800 */
[----:B------:R-:W2:Y:S04]  /*bbb0*/  LDL R5, [R1+0x824] ;  /* 0x0008240001057983 */ /* 0x000ea80000100800 */
[----:B------:R-:W2:Y:S01]  /*bbc0*/  LDL R0, [R1+0x8f0] ;  /* 0x0008f00001007983 */ /* 0x000ea20000100800 */
[----:B0-----:R-:W-:-:S06]  /*bbd0*/  PRMT R6, RZ, 0x7610, R6 ;  /* 0x00007610ff067816 */ /* 0x001fcc0000000006 */
[----:B----4-:R0:W4:Y:S01]  /*bbe0*/  @!P0 LDG.E.U16 R6, [R8.64] ;  /* 0x0000000608068981 */ /* 0x010122000c1e1500 */
[----:B------:R-:W-:Y:S01]  /*bbf0*/  PRMT R4, RZ, 0x7610, R4 ;  /* 0x00007610ff047816 */ /* 0x000fe20000000004 */
[----:B0-----:R-:W-:Y:S02]  /*bc00*/  @!P0 IMAD.MOV.U32 R8, RZ, RZ, R16 ;  /* 0x000000ffff088224 */ /* 0x001fe400078e0010 */
[----:B------:R-:W-:-:S05]  /*bc10*/  @!P0 IMAD.MOV.U32 R9, RZ, RZ, R17 ;  /* 0x000000ffff098224 */ /* 0x000fca00078e0011 */
[----:B------:R0:W4:Y:S04]  /*bc20*/  @!P0 LDG.E.U16 R4, [R8.64] ;  /* 0x0000000608048981 */ /* 0x000128000c1e1500 */
[----:B--2---:R1:W-:Y:S04]  /*bc30*/  STL [R1+0x1290], R10 ;  /* 0x0012900a01007387 */ /* 0x0043e80000100800 */
[----:B---3--:R-:W2:Y:S04]  /*bc40*/  LDL.LU R27, [R1+0x13c] ;  /* 0x00013c00011b7983 */ /* 0x008ea80000300800 */
[----:B------:R-:W3:Y:S04]  /*bc50*/  LDL R15, [R1+0x820] ;  /* 0x00082000010f7983 */ /* 0x000ee80000100800 */
[----:B-1----:R-:W2:Y:S01]  /*bc60*/  LDL R10, [R1+0x8ec] ;  /* 0x0008ec00010a7983 */ /* 0x002ea20000100800 */
[----:B------:R-:W-:-:S02]  /*bc70*/  PRMT R2, RZ, 0x7610, R2 ;  /* 0x00007610ff027816 */ /* 0x000fc40000000002 */
[----:B------:R-:W-:Y:S01]  /*bc80*/  PRMT R7, RZ, 0x7610, R7 ;  /* 0x00007610ff077816 */ /* 0x000fe20000000007 */
[----:B0-----:R-:W-:Y:S02]  /*bc90*/  @!P0 IMAD.MOV.U32 R9, RZ, RZ, R5 ;  /* 0x000000ffff098224 */ /* 0x001fe400078e0005 */
[----:B------:R-:W-:-:S05]  /*bca0*/  @!P0 IMAD.MOV.U32 R8, RZ, RZ, R0 ;  /* 0x000000ffff088224 */ /* 0x000fca00078e0000 */
[----:B------:R3:W2:Y:S04]  /*bcb0*/  @!P0 LDG.E.U16 R2, [R8.64] ;  /* 0x0000000608028981 */ /* 0x0006a8000c1e1500 */
[----:B----4-:R0:W-:Y:S04]  /*bcc0*/  STL [R1+0x1294], R6 ;  /* 0x0012940601007387 */ /* 0x0101e80000100800 */
[----:B------:R-:W4:Y:S04]  /*bcd0*/  LDL R3, [R1+0x8e8] ;  /* 0x0008e80001037983 */ /* 0x000f280000100800 */
[----:B0-----:R-:W4:Y:S04]  /*bce0*/  LDL R6, [R1+0x81c] ;  /* 0x00081c0001067983 */ /* 0x001f280000100800 */
[----:B------:R0:W-:Y:S04]  /*bcf0*/  STL [R1+0x1298], R4 ;  /* 0x0012980401007387 */ /* 0x0001e80000100800 */
[----:B------:R-:W4:Y:S04]  /*bd00*/  LDL.LU R28, [R1+0x8d8] ;  /* 0x0008d800011c7983 */ /* 0x000f280000300800 */
[----:B------:R-:W4:Y:S04]  /*bd10*/  LDL R5, [R1+0x818] ;  /* 0x0008180001057983 */ /* 0x000f280000100800 */
[----:B0-----:R-:W4:Y:S04]  /*bd20*/  LDL R4, [R1+0x8e4] ;  /* 0x0008e40001047983 */ /* 0x001f280000100800 */
[----:B------:R-:W-:Y:S01]  /*bd30*/  STS.U16 [R14+0x1200], R24 ;  /* 0x001200180e007388 */ /* 0x000fe20000000400 */
[----:B---3--:R-:W-:-:S02]  /*bd40*/  @!P0 IMAD.MOV.U32 R9, RZ, RZ, R15 ;  /* 0x000000ffff098224 */ /* 0x008fc400078e000f */
[----:B--2---:R-:W-:Y:S01]  /*bd50*/  @!P0 IMAD.MOV.U32 R8, RZ, RZ, R10 ;  /* 0x000000ffff088224 */ /* 0x004fe200078e000a */
[----:B------:R-:W2:Y:S04]  /*bd60*/  LDL.LU R0, [R1+0x140] ;  /* 0x0001400001007983 */ /* 0x000ea80000300800 */
[----:B------:R4:W3:Y:S04]  /*bd70*/  @!P0 LDG.E.U16 R7, [R8.64] ;  /* 0x0000000608078981 */ /* 0x0008e8000c1e1500 */
[----:B------:R-:W-:Y:S04]  /*bd80*/  STS.U16 [R14+0x1300], R25 ;  /* 0x001300190e007388 */ /* 0x000fe80000000400 */
[----:B------:R-:W-:Y:S04]  /*bd90*/  STS.U16 [R14+0x2200], R26 ;  /* 0x0022001a0e007388 */ /* 0x000fe80000000400 */
[----:B------:R0:W-:Y:S01]  /*bda0*/  STS.U16 [R14+0x2300], R29 ;  /* 0x0023001d0e007388 */ /* 0x0001e20000000400 */
[----:B------:R-:W-:-:S03]  /*bdb0*/  PRMT R11, RZ, 0x7610, R11 ;  /* 0x00007610ff0b7816 */ /* 0x000fc6000000000b */
[----:B------:R1:W-:Y:S01]  /*bdc0*/  STL [R1+0x129c], R2 ;  /* 0x00129c0201007387 */ /* 0x0003e20000100800 */
[----:B----4-:R-:W-:Y:S02]  /*bdd0*/  @!P0 IMAD.MOV.U32 R8, RZ, RZ, R3 ;  /* 0x000000ffff088224 */ /* 0x010fe400078e0003 */
[----:B------:R-:W-:-:S05]  /*bde0*/  @!P0 IMAD.MOV.U32 R9, RZ, RZ, R6 ;  /* 0x000000ffff098224 */ /* 0x000fca00078e0006 */
[----:B------:R4:W2:Y:S01]  /*bdf0*/  @!P0 LDG.E.U16 R11, [R8.64] ;  /* 0x00000006080b8981 */ /* 0x0008a2000c1e1500 */
[----:B------:R-:W-:Y:S01]  /*be00*/  PRMT R12, RZ, 0x7610, R12 ;  /* 0x00007610ff0c7816 */ /* 0x000fe2000000000c */
[----:B----4-:R-:W-:Y:S02]  /*be10*/  @!P0 IMAD.MOV.U32 R9, RZ, RZ, R5 ;  /* 0x000000ffff098224 */ /* 0x010fe400078e0005 */
[----:B------:R-:W-:-:S05]  /*be20*/  @!P0 IMAD.MOV.U32 R8, RZ, RZ, R4 ;  /* 0x000000ffff088224 */ /* 0x000fca00078e0004 */
[----:B------:R4:W2:Y:S04]  /*be30*/  @!P0 LDG.E.U16 R12, [R8.64] ;  /* 0x00000006080c8981 */ /* 0x0008a8000c1e1500 */
[----:B---3--:R-:W-:Y:S04]  /*be40*/  STL [R1+0x12a0], R7 ;  /* 0x0012a00701007387 */ /* 0x008fe80000100800 */
[----:B0-----:R-:W3:Y:S04]  /*be50*/  LDL.LU R29, [R1+0x10c] ;  /* 0x00010c00011d7983 */ /* 0x001ee80000300800 */
[----:B-1----:R-:W3:Y:S01]  /*be60*/  LDL R2, [R1+0x8e0] ;  /* 0x0008e00001027983 */ /* 0x002ee20000100800 */
[----:B------:R-:W-:Y:S01]  /*be70*/  PRMT R13, RZ, 0x7610, R13 ;  /* 0x00007610ff0d7816 */ /* 0x000fe2000000000d */
[----:B----4-:R-:W-:-:S02]  /*be80*/  @!P0 IMAD.MOV.U32 R9, RZ, RZ, R28 ;  /* 0x000000ffff098224 */ /* 0x010fc400078e001c */
[----:B------:R-:W4:Y:S04]  /*be90*/  LDL.LU R3, [R1+0x108] ;  /* 0x0001080001037983 */ /* 0x000f280000300800 */
[----:B------:R-:W-:Y:S04]  /*bea0*/  STS.U16 [R14+0x3200], R27 ;  /* 0x0032001b0e007388 */ /* 0x000fe80000000400 */
[----:B--2---:R0:W-:Y:S04]  /*beb0*/  STS.U16 [R14+0x3300], R0 ;  /* 0x003300000e007388 */ /* 0x0041e80000000400 */
[----:B------:R-:W-:Y:S04]  /*bec0*/  STL [R1+0x12a4], R11 ;  /* 0x0012a40b01007387 */ /* 0x000fe80000100800 */
[----:B------:R-:W2:Y:S04]  /*bed0*/  LDL.LU R6, [R1+0xd4] ;  /* 0x0000d40001067983 */ /* 0x000ea80000300800 */
        /* <DEDUP_REMOVED lines=11> */
[----:B------:R-:W-:Y:S04]  /*bf90*/  STL [R1+0x12a8], R12 ;  /* 0x0012a80c01007387 */ /* 0x000fe80000100800 */
[----:B0-----:R-:W2:Y:S04]  /*bfa0*/  LDL.LU R0, [R1+0x144] ;  /* 0x0001440001007983 */ /* 0x001ea80000300800 */
[----:B------:R-:W2:Y:S04]  /*bfb0*/  LDL.LU R26, [R1+0x138] ;  /* 0x00013800011a7983 */ /* 0x000ea80000300800 */
[----:B------:R-:W2:Y:S01]  /*bfc0*/  LDL.LU R27, [R1+0x104] ;  /* 0x00010400011b7983 */ /* 0x000ea20000300800 */
[----:B---3--:R-:W-:-:S05]  /*bfd0*/  @!P0 IMAD.MOV.U32 R8, RZ, RZ, R2 ;  /* 0x000000ffff088224 */ /* 0x008fca00078e0002 */
[----:B------:R-:W3:Y:S04]  /*bfe0*/  @!P0 LDG.E.U16 R13, [R8.64] ;  /* 0x00000006080d8981 */ /* 0x000ee8000c1e1500 */
[----:B------:R-:W-:Y:S04]  /*bff0*/  STL [R1+0x930], R28 ;  /* 0x0009301c01007387 */ /* 0x000fe80000100800 */
[----:B------:R-:W-:Y:S04]  /*c000*/  STS.U16 [R14+0x4200], R29 ;  /* 0x0042001d0e007388 */ /* 0x000fe80000000400 */
[----:B------:R-:W0:Y:S04]  /*c010*/  S2R R23, SR_TID.X ;  /* 0x0000000000177919 */ /* 0x000e280000002100 */
[----:B----4-:R0:W-:Y:S02]  /*c020*/  STS.U16 [R14+0x4300], R3 ;  /* 0x004300030e007388 */ /* 0x0101e40000000400 */
[----:B0-----:R-:W-:-:S05]  /*c030*/  LOP3.LUT R3, R23, 0x7f, RZ, 0xc0, !PT ;  /* 0x0000007f17037812 */ /* 0x001fca00078ec0ff */
[----:B------:R-:W-:-:S05]  /*c040*/  IMAD.SHL.U32 R7, R3, 0x2, RZ ;  /* 0x0000000203077824 */ /* 0x000fca00078e00ff */
[----:B------:R-:W-:Y:S01]  /*c050*/  LOP3.LUT R7, R7, 0x20, RZ, 0x3c, !PT ;  /* 0x0000002007077812 */ /* 0x000fe200078e3cff */
[----:B--2---:R-:W-:Y:S04]  /*c060*/  STS.U16 [R14+0x5200], R6 ;  /* 0x005200060e007388 */ /* 0x004fe80000000400 */
[----:B------:R0:W-:Y:S04]  /*c070*/  STS.U16 [R14+0x5300], R21 ;  /* 0x005300150e007388 */ /* 0x0001e80000000400 */
[----:B------:R1:W-:Y:S04]  /*c080*/  STS.U16 [R14+0x6200], R24 ;  /* 0x006200180e007388 */ /* 0x0003e80000000400 */
[----:B------:R-:W-:Y:S04]  /*c090*/  STS.U16 [R14+0x6300], R10 ;  /* 0x0063000a0e007388 */ /* 0x000fe80000000400 */
[----:B------:R-:W-:Y:S04]  /*c0a0*/  STS.U16 [R14+0x7200], R5 ;  /* 0x007200050e007388 */ /* 0x000fe80000000400 */
[----:B------:R-:W-:Y:S04]  /*c0b0*/  STS.U16 [R14+0x7300], R15 ;  /* 0x0073000f0e007388 */ /* 0x000fe80000000400 */
[----:B------:R-:W-:Y:S04]  /*c0c0*/  STS.U16 [R7+0x400], R16 ;  /* 0x0004001007007388 */ /* 0x000fe80000000400 */
[----:B------:R-:W-:Y:S04]  /*c0d0*/  STS.U16 [R7+0x500], R17 ;  /* 0x0005001107007388 */ /* 0x000fe80000000400 */
[----:B------:R-:W-:Y:S04]  /*c0e0*/  STS.U16 [R7+0x1400], R18 ;  /* 0x0014001207007388 */ /* 0x000fe80000000400 */
[----:B------:R-:W-:Y:S04]  /*c0f0*/  STS.U16 [R7+0x1500], R19 ;  /* 0x0015001307007388 */ /* 0x000fe80000000400 */
[----:B------:R2:W-:Y:S04]  /*c100*/  STS.U16 [R7+0x2400], R22 ;  /* 0x0024001607007388 */ /* 0x0005e80000000400 */
[----:B------:R4:W-:Y:S04]  /*c110*/  STS.U16 [R7+0x2500], R25 ;  /* 0x0025001907007388 */ /* 0x0009e80000000400 */
[----:B------:R0:W-:Y:S04]  /*c120*/  STS.U16 [R7+0x3400], R0 ;  /* 0x0034000007007388 */ /* 0x0001e80000000400 */
[----:B------:R0:W-:Y:S04]  /*c130*/  STS.U16 [R7+0x3500], R26 ;  /* 0x0035001a07007388 */ /* 0x0001e80000000400 */
[----:B------:R0:W-:Y:S04]  /*c140*/  STS.U16 [R7+0x4400], R27 ;  /* 0x0044001b07007388 */ /* 0x0001e80000000400 */
[----:B---3--:R-:W-:Y:S04]  /*c150*/  STL [R1+0x12ac], R13 ;  /* 0x0012ac0d01007387 */ /* 0x008fe80000100800 */
[----:B------:R-:W3:Y:S04]  /*c160*/  LDL.LU R20, [R1+0x100] ;  /* 0x0001000001147983 */ /* 0x000ee80000300800 */
[----:B------:R-:W3:Y:S04]  /*c170*/  LDL.LU R29, [R1+0xcc] ;  /* 0x0000cc00011d7983 */ /* 0x000ee80000300800 */
[----:B------:R-:W3:Y:S04]  /*c180*/  LDL.LU R23, [R1+0xc8] ;  /* 0x0000c80001177983 */ /* 0x000ee80000300800 */
[----:B0-----:R-:W3:Y:S04]  /*c190*/  LDL.LU R21, [R1+0x94] ;  /* 0x0000940001157983 */ /* 0x001ee80000300800 */
[----:B-1----:R-:W3:Y:S04]  /*c1a0*/  LDL.LU R24, [R1+0x90] ;  /* 0x0000900001187983 */ /* 0x002ee80000300800 */
[----:B--2---:R-:W2:Y:S04]  /*c1b0*/  LDL.LU R22, [R1+0x5c] ;  /* 0x00005c0001167983 */ /* 0x004ea80000300800 */
[----:B----4-:R-:W4:Y:S04]  /*c1c0*/  LDL.LU R25, [R1+0x58] ;  /* 0x0000580001197983 */ /* 0x010f280000300800 */
[----:B------:R-:W2:Y:S04]  /*c1d0*/  LDL.LU R0, [R1+0x3f0] ;  /* 0x0003f00001007983 */ /* 0x000ea80000300800 */
[----:B------:R-:W2:Y:S04]  /*c1e0*/  LDL.LU R2, [R1+0x3ec] ;  /* 0x0003ec0001027983 */ /* 0x000ea80000300800 */
[----:B------:R-:W2:Y:S04]  /*c1f0*/  LDL.LU R4, [R1+0x3b8] ;  /* 0x0003b80001047983 */ /* 0x000ea80000300800 */
[----:B------:R-:W2:Y:S04]  /*c200*/  LDL.LU R26, [R1+0x3b4] ;  /* 0x0003b400011a7983 */ /* 0x000ea80000300800 */
[----:B------:R-:W2:Y:S04]  /*c210*/  LDL.LU R27, [R1+0x364] ;  /* 0x00036400011b7983 */ /* 0x000ea80000300800 */
[----:B------:R-:W2:Y:S01]  /*c220*/  LDL.LU R6, [R1+0x360] ;  /* 0x0003600001067983 */ /* 0x000ea20000300800 */
[----:B------:R-:W-:-:S05]  /*c230*/  IMAD.SHL.U32 R3, R3, 0x2, RZ ;  /* 0x0000000203037824 */ /* 0x000fca00078e00ff */
[----:B------:R-:W-:Y:S01]  /*c240*/  LOP3.LUT R3, R3, 0x30, RZ, 0x3c, !PT ;  /* 0x0000003003037812 */ /* 0x000fe200078e3cff */
[----:B---3--:R-:W-:Y:S04]  /*c250*/  STS.U16 [R7+0x4500], R20 ;  /* 0x0045001407007388 */ /* 0x008fe80000000400 */
[----:B------:R0:W-:Y:S04]  /*c260*/  STS.U16 [R7+0x5400], R29 ;  /* 0x0054001d07007388 */ /* 0x0001e80000000400 */
[----:B0-----:R-:W3:Y:S04]  /*c270*/  LDL.LU R29, [R1+0x134] ;  /* 0x00013400011d7983 */ /* 0x001ee80000300800 */
[----:B------:R-:W3:Y:S04]  /*c280*/  LDL.LU R10, [R1+0x130] ;  /* 0x00013000010a7983 */ /* 0x000ee80000300800 */
[----:B------:R0:W-:Y:S04]  /*c290*/  STS.U16 [R7+0x5500], R23 ;  /* 0x0055001707007388 */ /* 0x0001e80000000400 */
[----:B------:R-:W3:Y:S04]  /*c2a0*/  LDL.LU R5, [R1+0xfc] ;  /* 0x0000fc0001057983 */ /* 0x000ee80000300800 */
[----:B0-----:R-:W3:Y:S04]  /*c2b0*/  LDL.LU R23, [R1+0xf8] ;  /* 0x0000f80001177983 */ /* 0x001ee80000300800 */
[----:B------:R-:W3:Y:S04]  /*c2c0*/  LDL.LU R14, [R1+0xc4] ;  /* 0x0000c400010e7983 */ /* 0x000ee80000300800 */
[----:B------:R-:W3:Y:S04]  /*c2d0*/  LDL.LU R15, [R1+0xc0] ;  /* 0x0000c000010f7983 */ /* 0x000ee80000300800 */
[----:B------:R-:W3:Y:S04]  /*c2e0*/  LDL.LU R16, [R1+0x8c] ;  /* 0x00008c0001107983 */ /* 0x000ee80000300800 */
[----:B------:R-:W3:Y:S04]  /*c2f0*/  LDL.LU R17, [R1+0x88] ;  /* 0x0000880001117983 */ /* 0x000ee80000300800 */
[----:B------:R-:W3:Y:S04]  /*c300*/  LDL.LU R18, [R1+0x54] ;  /* 0x0000540001127983 */ /* 0x000ee80000300800 */
[----:B------:R-:W3:Y:S04]  /*c310*/  LDL.LU R19, [R1+0x50] ;  /* 0x0000500001137983 */ /* 0x000ee80000300800 */
[----:B------:R0:W-:Y:S04]  /*c320*/  STS.U16 [R7+0x6400], R21 ;  /* 0x0064001507007388 */ /* 0x0001e80000000400 */
[----:B------:R-:W3:Y:S04]  /*c330*/  LDL.LU R20, [R1+0x3e8] ;  /* 0x0003e80001147983 */ /* 0x000ee80000300800 */
[----:B------:R1:W-:Y:S04]  /*c340*/  STS.U16 [R7+0x6500], R24 ;  /* 0x0065001807007388 */ /* 0x0003e80000000400 */
[----:B0-----:R-:W3:Y:S04]  /*c350*/  LDL.LU R21, [R1+0x3e4] ;  /* 0x0003e40001157983 */ /* 0x001ee80000300800 */
[----:B-1----:R-:W3:Y:S04]  /*c360*/  LDL.LU R24, [R1+0x3b0] ;  /* 0x0003b00001187983 */ /* 0x002ee80000300800 */
[----:B--2---:R0:W-:Y:S04]  /*c370*/  STS.U16 [R7+0x7400], R22 ;  /* 0x0074001607007388 */ /* 0x0041e80000000400 */
[----:B----4-:R1:W-:Y:S04]  /*c380*/  STS.U16 [R7+0x7500], R25 ;  /* 0x0075001907007388 */ /* 0x0103e80000000400 */
[----:B------:R2:W-:Y:S04]  /*c390*/  STS.U16 [R3+0x600], R0 ;  /* 0x0006000003007388 */ /* 0x0005e80000000400 */
[----:B0-----:R-:W4:Y:S04]  /*c3a0*/  LDL.LU R22, [R1+0x3ac] ;  /* 0x0003ac0001167983 */ /* 0x001f280000300800 */
[----:B-1----:R-:W4:Y:S04]  /*c3b0*/  LDL.LU R25, [R1+0x354] ;  /* 0x0003540001197983 */ /* 0x002f280000300800 */
[----:B--2---:R-:W2:Y:S04]  /*c3c0*/  LDL.LU R0, [R1+0x350] ;  /* 0x0003500001007983 */ /* 0x004ea80000300800 */
[----:B------:R-:W-:Y:S04]  /*c3d0*/  STS.U16 [R3+0x700], R2 ;  /* 0x0007000203007388 */ /* 0x000fe80000000400 */
[----:B------:R-:W-:Y:S04]  /*c3e0*/  STS.U16 [R3+0x1600], R4 ;  /* 0x0016000403007388 */ /* 0x000fe80000000400 */
[----:B------:R0:W-:Y:S04]  /*c3f0*/  STS.U16 [R3+0x1700], R26 ;  /* 0x0017001a03007388 */ /* 0x0001e80000000400 */
[----:B------:R1:W-:Y:S04]  /*c400*/  STS.U16 [R3+0x2600], R27 ;  /* 0x0026001b03007388 */ /* 0x0003e80000000400 */
[----:B0-----:R-:W2:Y:S04]  /*c410*/  LDL.LU R26, [R1+0x12c] ;  /* 0x00012c00011a7983 */ /* 0x001ea80000300800 */
[----:B-1----:R-:W2:Y:S04]  /*c420*/  LDL.LU R27, [R1+0x128] ;  /* 0x00012800011b7983 */ /* 0x002ea80000300800 */
[----:B------:R-:W-:Y:S04]  /*c430*/  STS.U16 [R3+0x2700], R6 ;  /* 0x0027000603007388 */ /* 0x000fe80000000400 */
[----:B---3--:R0:W-:Y:S04]  /*c440*/  STS.U16 [R3+0x3600], R29 ;  /* 0x0036001d03007388 */ /* 0x0081e80000000400 */
[----:B0-----:R-:W0:Y:S04]  /*c450*/  S2R R29, SR_TID.X ;  /* 0x00000000001d7919 */ /* 0x001e280000002100 */
[----:B------:R-:W-:Y:S04]  /*c460*/  STS.U16 [R3+0x3700], R10 ;  /* 0x0037000a03007388 */ /* 0x000fe80000000400 */
[----:B------:R-:W-:Y:S04]  /*c470*/  STS.U16 [R3+0x4600], R5 ;  /* 0x0046000503007388 */ /* 0x000fe80000000400 */
[----:B------:R1:W-:Y:S01]  /*c480*/  STS.U16 [R3+0x4700], R23 ;  /* 0x0047001703007388 */ /* 0x0003e20000000400 */
[----:B0-----:R-:W-:-:S03]  /*c490*/  LOP3.LUT R2, R29, 0x7f, RZ, 0xc0, !PT ;  /* 0x0000007f1d027812 */ /* 0x001fc600078ec0ff */
[----:B------:R-:W-:Y:S02]  /*c4a0*/  STS.U16 [R3+0x5600], R14 ;  /* 0x0056000e03007388 */ /* 0x000fe40000000400 */
[----:B------:R-:W-:Y:S02]  /*c4b0*/  IMAD.SHL.U32 R4, R2, 0x2, RZ ;  /* 0x0000000202047824 */ /* 0x000fe400078e00ff */
[----:B-1----:R-:W3:Y:S04]  /*c4c0*/  LDL.LU R23, [R1+0xf4] ;  /* 0x0000f40001177983 */ /* 0x002ee80000300800 */
[----:B------:R-:W-:Y:S01]  /*c4d0*/  STS.U16 [R3+0x5700], R15 ;  /* 0x0057000f03007388 */ /* 0x000fe20000000400 */
[----:B------:R-:W-:-:S03]  /*c4e0*/  LOP3.LUT R4, R4, 0x40, RZ, 0x3c, !PT ;  /* 0x0000004004047812 */ /* 0x000fc600078e3cff */
[----:B------:R-:W3:Y:S04]  /*c4f0*/  LDL.LU R29, [R1+0xf0] ;  /* 0x0000f000011d7983 */ /* 0x000ee80000300800 */
[----:B------:R-:W-:Y:S04]  /*c500*/  STS.U16 [R3+0x6600], R16 ;  /* 0x0066001003007388 */ /* 0x000fe80000000400 */
[----:B------:R-:W-:Y:S04]  /*c510*/  STS.U16 [R3+0x6700], R17 ;  /* 0x0067001103007388 */ /* 0x000fe80000000400 */
[----:B------:R-:W-:Y:S04]  /*c520*/  STS.U16 [R3+0x7600], R18 ;  /* 0x0076001203007388 */ /* 0x000fe80000000400 */
[----:B------:R-:W-:Y:S04]  /*c530*/  STS.U16 [R3+0x7700], R19 ;  /* 0x0077001303007388 */ /* 0x000fe80000000400 */
[----:B------:R-:W-:Y:S04]  /*c540*/  STS.U16 [R4+0x800], R20 ;  /* 0x0008001404007388 */ /* 0x000fe80000000400 */
[----:B------:R-:W-:Y:S04]  /*c550*/  STS.U16 [R4+0x900], R21 ;  /* 0x0009001504007388 */ /* 0x000fe80000000400 */
[----:B------:R0:W-:Y:S04]  /*c560*/  STS.U16 [R4+0x1800], R24 ;  /* 0x0018001804007388 */ /* 0x0001e80000000400 */
[----:B----4-:R-:W-:Y:S04]  /*c570*/  STS.U16 [R4+0x1900], R22 ;  /* 0x0019001604007388 */ /* 0x010fe80000000400 */
[----:B0-----:R-:W4:Y:S04]  /*c580*/  LDL.LU R24, [R1+0xbc] ;  /* 0x0000bc0001187983 */ /* 0x001f280000300800 */
[----:B------:R-:W4:Y:S04]  /*c590*/  LDL.LU R28, [R1+0xb8] ;  /* 0x0000b800011c7983 */ /* 0x000f280000300800 */
[----:B------:R-:W4:Y:S04]  /*c5a0*/  LDL.LU R12, [R1+0x84] ;  /* 0x00008400010c7983 */ /* 0x000f280000300800 */
[----:B------:R-:W4:Y:S04]  /*c5b0*/  LDL.LU R11, [R1+0x80] ;  /* 0x00008000010b7983 */ /* 0x000f280000300800 */
[----:B------:R0:W-:Y:S04]  /*c5c0*/  STS.U16 [R4+0x2800], R25 ;  /* 0x0028001904007388 */ /* 0x0001e80000000400 */
[----:B------:R-:W4:Y:S04]  /*c5d0*/  LDL.LU R7, [R1+0x4c] ;  /* 0x00004c0001077983 */ /* 0x000f280000300800 */
[----:B--2---:R1:W-:Y:S04]  /*c5e0*/  STS.U16 [R4+0x2900], R0 ;  /* 0x0029000004007388 */ /* 0x0043e80000000400 */
[----:B0-----:R-:W2:Y:S04]  /*c5f0*/  LDL.LU R25, [R1+0x48] ;  /* 0x0000480001197983 */ /* 0x001ea80000300800 */
[----:B-1----:R-:W2:Y:S04]  /*c600*/  LDL.LU R0, [R1+0x3e0] ;  /* 0x0003e00001007983 */ /* 0x002ea80000300800 */
[----:B------:R-:W2:Y:S04]  /*c610*/  LDL.LU R6, [R1+0x3dc] ;  /* 0x0003dc0001067983 */ /* 0x000ea80000300800 */
[----:B------:R-:W2:Y:S04]  /*c620*/  LDL.LU R10, [R1+0x3a8] ;  /* 0x0003a800010a7983 */ /* 0x000ea80000300800 */
[----:B------:R-:W2:Y:S04]  /*c630*/  LDL.LU R3, [R1+0x39c] ;  /* 0x00039c0001037983 */ /* 0x000ea80000300800 */
[----:B------:R0:W-:Y:S04]  /*c640*/  STS.U16 [R4+0x3800], R26 ;  /* 0x0038001a04007388 */ /* 0x0001e80000000400 */
[----:B------:R-:W2:Y:S04]  /*c650*/  LDL.LU R5, [R1+0x34c] ;  /* 0x00034c0001057983 */ /* 0x000ea80000300800 */
[----:B------:R1:W-:Y:S04]  /*c660*/  STS.U16 [R4+0x3900], R27 ;  /* 0x0039001b04007388 */ /* 0x0003e80000000400 */
[----:B0-----:R-:W2:Y:S04]  /*c670*/  LDL.LU R26, [R1+0x348] ;  /* 0x00034800011a7983 */ /* 0x001ea80000300800 */
[----:B-1----:R-:W2:Y:S04]  /*c680*/  LDL.LU R27, [R1+0x124] ;  /* 0x00012400011b7983 */ /* 0x002ea80000300800 */
        /* <DEDUP_REMOVED lines=11> */
[----:B---3--:R0:W-:Y:S04]  /*c740*/  STS.U16 [R4+0x4800], R23 ;  /* 0x0048001704007388 */ /* 0x0081e80000000400 */
[----:B------:R1:W-:Y:S04]  /*c750*/  STS.U16 [R4+0x4900], R29 ;  /* 0x0049001d04007388 */ /* 0x0003e80000000400 */
[----:B0-----:R-:W3:Y:S04]  /*c760*/  LDL.LU R23, [R1+0x3d8] ;  /* 0x0003d80001177983 */ /* 0x001ee80000300800 */
[----:B-1----:R-:W3:Y:S04]  /*c770*/  LDL.LU R29, [R1+0x3d4] ;  /* 0x0003d400011d7983 */ /* 0x002ee80000300800 */
[----:B----4-:R0:W-:Y:S04]  /*c780*/  STS.U16 [R4+0x5800], R24 ;  /* 0x0058001804007388 */ /* 0x0101e80000000400 */
[----:B------:R-:W-:Y:S04]  /*c790*/  STS.U16 [R4+0x5900], R28 ;  /* 0x0059001c04007388 */ /* 0x000fe80000000400 */
[----:B------:R-:W-:Y:S04]  /*c7a0*/  STS.U16 [R4+0x6800], R12 ;  /* 0x0068000c04007388 */ /* 0x000fe80000000400 */
[----:B------:R-:W-:Y:S04]  /*c7b0*/  STS.U16 [R4+0x6900], R11 ;  /* 0x0069000b04007388 */ /* 0x000fe80000000400 */
[----:B0-----:R-:W4:Y:S04]  /*c7c0*/  LDL.LU R24, [R1+0x398] ;  /* 0x0003980001187983 */ /* 0x001f280000300800 */
[----:B------:R-:W-:Y:S04]  /*c7d0*/  STS.U16 [R4+0x7800], R7 ;  /* 0x0078000704007388 */ /* 0x000fe80000000400 */
[----:B--2---:R0:W-:Y:S04]  /*c7e0*/  STS.U16 [R4+0x7900], R25 ;  /* 0x0079001904007388 */ /* 0x0041e80000000400 */
[----:B------:R1:W-:Y:S04]  /*c7f0*/  STS.U16 [R2+0xa00], R0 ;  /* 0x000a000002007388 */ /* 0x0003e80000000400 */
[----:B0-----:R-:W2:Y:S04]  /*c800*/  LDL.LU R25, [R1+0x394] ;  /* 0x0003940001197983 */ /* 0x001ea80000300800 */
[----:B-1----:R-:W2:Y:S04]  /*c810*/  LDL.LU R0, [R1+0x344] ;  /* 0x0003440001007983 */ /* 0x002ea80000300800 */
[----:B------:R-:W-:Y:S04]  /*c820*/  STS.U16 [R2+0xb00], R6 ;  /* 0x000b000602007388 */ /* 0x000fe80000000400 */
[----:B------:R-:W-:Y:S04]  /*c830*/  STS.U16 [R2+0x1a00], R10 ;  /* 0x001a000a02007388 */ /* 0x000fe80000000400 */
[----:B------:R-:W-:Y:S04]  /*c840*/  STS.U16 [R2+0x1b00], R3 ;  /* 0x001b000302007388 */ /* 0x000fe80000000400 */
[----:B------:R-:W-:Y:S04]  /*c850*/  STS.U16 [R2+0x2a00], R5 ;  /* 0x002a000502007388 */ /* 0x000fe80000000400 */
[----:B------:R-:W-:Y:S04]  /*c860*/  STS.U16 [R2+0x2b00], R26 ;  /* 0x002b001a02007388 */ /* 0x000fe80000000400 */
[----:B------:R0:W-:Y:S04]  /*c870*/  STS.U16 [R2+0x3a00], R27 ;  /* 0x003a001b02007388 */ /* 0x0001e80000000400 */
[----:B0-----:R-:W2:Y:S04]  /*c880*/  LDL.LU R27, [R1+0x340] ;  /* 0x00034000011b7983 */ /* 0x001ea80000300800 */
[----:B------:R-:W0:Y:S04]  /*c890*/  S2R R26, SR_TID.X ;  /* 0x00000000001a7919 */ /* 0x000e280000002100 */
[----:B------:R-:W-:Y:S04]  /*c8a0*/  STS.U16 [R2+0x3b00], R14 ;  /* 0x003b000e02007388 */ /* 0x000fe80000000400 */
[----:B------:R-:W-:Y:S04]  /*c8b0*/  STS.U16 [R2+0x4a00], R15 ;  /* 0x004a000f02007388 */ /* 0x000fe80000000400 */
[----:B------:R-:W-:Y:S01]  /*c8c0*/  STS.U16 [R2+0x4b00], R16 ;  /* 0x004b001002007388 */ /* 0x000fe20000000400 */
[----:B0-----:R-:W-:-:S03]  /*c8d0*/  LOP3.LUT R26, R26, 0x7f, RZ, 0xc0, !PT ;  /* 0x0000007f1a1a7812 */ /* 0x001fc600078ec0ff */
[----:B------:R-:W-:Y:S02]  /*c8e0*/  STS.U16 [R2+0x5a00], R17 ;  /* 0x005a001102007388 */ /* 0x000fe40000000400 */
[C---:B------:R-:W-:Y:S02]  /*c8f0*/  IMAD.SHL.U32 R3, R26.reuse, 0x2, RZ ;  /* 0x000000021a037824 */ /* 0x040fe400078e00ff */
[----:B------:R-:W-:Y:S03]  /*c900*/  STS.U16 [R2+0x5b00], R18 ;  /* 0x005b001202007388 */ /* 0x000fe60000000400 */
[----:B------:R-:W-:Y:S01]  /*c910*/  LOP3.LUT R3, R3, 0x60, RZ, 0x3c, !PT ;  /* 0x0000006003037812 */ /* 0x000fe200078e3cff */
[----:B------:R-:W-:Y:S04]  /*c920*/  STS.U16 [R2+0x6a00], R19 ;  /* 0x006a001302007388 */ /* 0x000fe80000000400 */
[----:B------:R-:W-:Y:S04]  /*c930*/  STS.U16 [R2+0x6b00], R20 ;  /* 0x006b001402007388 */ /* 0x000fe80000000400 */
[----:B------:R-:W-:Y:S04]  /*c940*/  STS.U16 [R2+0x7a00], R21 ;  /* 0x007a001502007388 */ /* 0x000fe80000000400 */
[----:B------:R-:W-:Y:S04]  /*c950*/  STS.U16 [R2+0x7b00], R22 ;  /* 0x007b001602007388 */ /* 0x000fe80000000400 */
[----:B---3--:R-:W-:Y:S04]  /*c960*/  STS.U16 [R3+0xc00], R23 ;  /* 0x000c001703007388 */ /* 0x008fe80000000400 */
[----:B------:R0:W-:Y:S04]  /*c970*/  STS.U16 [R3+0xd00], R29 ;  /* 0x000d001d03007388 */ /* 0x0001e80000000400 */
[----:B0-----:R-:W3:Y:S04]  /*c980*/  LDL.LU R29, [R1+0x11c] ;  /* 0x00011c00011d7983 */ /* 0x001ee80000300800 */
[----:B------:R-:W3:Y:S04]  /*c990*/  LDL.LU R13, [R1+0x118] ;  /* 0x00011800010d7983 */ /* 0x000ee80000300800 */
        /* <DEDUP_REMOVED lines=8> */
[----:B----4-:R-:W-:Y:S04]  /*ca20*/  STS.U16 [R3+0x1c00], R24 ;  /* 0x001c001803007388 */ /* 0x010fe80000000400 */
[----:B------:R-:W4:Y:S04]  /*ca30*/  LDL.LU R14, [R1+0x3c8] ;  /* 0x0003c800010e7983 */ /* 0x000f280000300800 */
[----:B------:R-:W4:Y:S04]  /*ca40*/  LDL.LU R15, [R1+0x3c4] ;  /* 0x0003c400010f7983 */ /* 0x000f280000300800 */
[----:B--2---:R-:W-:Y:S04]  /*ca50*/  STS.U16 [R3+0x1d00], R25 ;  /* 0x001d001903007388 */ /* 0x004fe80000000400 */
[----:B------:R0:W-:Y:S04]  /*ca60*/  STS.U16 [R3+0x2c00], R0 ;  /* 0x002c000003007388 */ /* 0x0001e80000000400 */
[----:B0-----:R-:W4:Y:S04]  /*ca70*/  LDL.LU R0, [R1+0x390] ;  /* 0x0003900001007983 */ /* 0x001f280000300800 */
[----:B------:R-:W4:Y:S04]  /*ca80*/  LDL.LU R9, [R1+0x38c] ;  /* 0x00038c0001097983 */ /* 0x000f280000300800 */
        /* <DEDUP_REMOVED lines=10> */
[----:B------:R0:W-:Y:S04]  /*cb30*/  STS.U16 [R3+0x2d00], R27 ;  /* 0x002d001b03007388 */ /* 0x0001e80000000400 */
[----:B------:R-:W4:Y:S04]  /*cb40*/  LDL.LU R25, [R1+0x24] ;  /* 0x0000240001197983 */ /* 0x000f280000300800 */
[----:B0-----:R-:W4:Y:S01]  /*cb50*/  LDL.LU R27, [R1+0x20] ;  /* 0x00002000011b7983 */ /* 0x001f220000300800 */
[----:B------:R-:W-:-:S03]  /*cb60*/  IMAD.SHL.U32 R26, R26, 0x2, RZ ;  /* 0x000000021a1a7824 */ /* 0x000fc600078e00ff */
[----:B------:R-:W4:Y:S02]  /*cb70*/  LDL.LU R8, [R1+0x1c] ;  /* 0x00001c0001087983 */ /* 0x000f240000300800 */
[----:B------:R-:W-:Y:S02]  /*cb80*/  LOP3.LUT R26, R26, 0x70, RZ, 0x3c, !PT ;  /* 0x000000701a1a7812 */ /* 0x000fe400078e3cff */
[----:B---3--:R0:W-:Y:S04]  /*cb90*/  STS.U16 [R3+0x3c00], R29 ;  /* 0x003c001d03007388 */ /* 0x0081e80000000400 */
[----:B------:R1:W-:Y:S04]  /*cba0*/  STS.U16 [R3+0x3d00], R13 ;  /* 0x003d000d03007388 */ /* 0x0003e80000000400 */
[----:B------:R3:W-:Y:S04]  /*cbb0*/  STS.U16 [R3+0x4c00], R12 ;  /* 0x004c000c03007388 */ /* 0x0007e80000000400 */
[----:B0-----:R-:W2:Y:S04]  /*cbc0*/  LDL.LU R29, [R1+0xc] ;  /* 0x00000c00011d7983 */ /* 0x001ea80000300800 */
[----:B-1----:R-:W2:Y:S04]  /*cbd0*/  LDL.LU R13, [R1+0x12ac] ;  /* 0x0012ac00010d7983 */ /* 0x002ea80000300800 */
[----:B---3--:R-:W3:Y:S04]  /*cbe0*/  LDL.LU R12, [R1+0x12a8] ;  /* 0x0012a800010c7983 */ /* 0x008ee80000300800 */
[----:B------:R0:W-:Y:S04]  /*cbf0*/  STS.U16 [R3+0x4d00], R11 ;  /* 0x004d000b03007388 */ /* 0x0001e80000000400 */
[----:B------:R1:W-:Y:S04]  /*cc00*/  STS.U16 [R3+0x5c00], R7 ;  /* 0x005c000703007388 */ /* 0x0003e80000000400 */
[----:B------:R1:W-:Y:S04]  /*cc10*/  STS.U16 [R3+0x5d00], R2 ;  /* 0x005d000203007388 */ /* 0x0003e80000000400 */
[----:B0-----:R-:W2:Y:S04]  /*cc20*/  LDL.LU R11, [R1+0x12a4] ;  /* 0x0012a400010b7983 */ /* 0x001ea80000300800 */
[----:B-1----:R-:W2:Y:S04]  /*cc30*/  LDL.LU R7, [R1+0x12a0] ;  /* 0x0012a00001077983 */ /* 0x002ea80000300800 */
[----:B------:R-:W2:Y:S04]  /*cc40*/  LDL.LU R2, [R1+0x129c] ;  /* 0x00129c0001027983 */ /* 0x000ea80000300800 */
[----:B------:R0:W-:Y:S04]  /*cc50*/  STS.U16 [R3+0x6c00], R4 ;  /* 0x006c000403007388 */ /* 0x0001e80000000400 */
[----:B------:R1:W-:Y:S04]  /*cc60*/  STS.U16 [R3+0x6d00], R6 ;  /* 0x006d000603007388 */ /* 0x0003e80000000400 */
[----:B------:R1:W-:Y:S04]  /*cc70*/  STS.U16 [R3+0x7c00], R10 ;  /* 0x007c000a03007388 */ /* 0x0003e80000000400 */
[----:B0-----:R-:W2:Y:S04]  /*cc80*/  LDL.LU R4, [R1+0x1298] ;  /* 0x0012980001047983 */ /* 0x001ea80000300800 */
[----:B-1----:R-:W2:Y:S04]  /*cc90*/  LDL.LU R6, [R1+0x1294] ;  /* 0x0012940001067983 */ /* 0x002ea80000300800 */
[----:B------:R-:W2:Y:S04]  /*cca0*/  LDL.LU R10, [R1+0x1290] ;  /* 0x00129000010a7983 */ /* 0x000ea80000300800 */
[----:B------:R0:W-:Y:S04]  /*ccb0*/  STS.U16 [R3+0x7d00], R5 ;  /* 0x007d000503007388 */ /* 0x0001e80000000400 */
[----:B----4-:R1:W-:Y:S04]  /*ccc0*/  STS.U16 [R26+0xe00], R14 ;  /* 0x000e000e1a007388 */ /* 0x0103e80000000400 */
[----:B------:R4:W-:Y:S04]  /*ccd0*/  STS.U16 [R26+0xf00], R15 ;  /* 0x000f000f1a007388 */ /* 0x0009e80000000400 */
[----:B0-----:R-:W2:Y:S04]  /*cce0*/  LDL.LU R3, [R1+0x128c] ;  /* 0x00128c0001037983 */ /* 0x001ea80000300800 */
[----:B------:R-:W2:Y:S04]  /*ccf0*/  LDL.LU R5, [R1+0x1288] ;  /* 0x0012880001057983 */ /* 0x000ea80000300800 */
[----:B-1----:R-:W2:Y:S04]  /*cd00*/  LDL.LU R14, [R1+0x1284] ;  /* 0x00128400010e7983 */ /* 0x002ea80000300800 */
[----:B----4-:R-:W4:Y:S04]  /*cd10*/  LDL.LU R15, [R1+0x1280] ;  /* 0x00128000010f7983 */ /* 0x010f280000300800 */
[----:B------:R0:W-:Y:S04]  /*cd20*/  STS.U16 [R26+0x1e00], R0 ;  /* 0x001e00001a007388 */ /* 0x0001e80000000400 */
[----:B------:R1:W-:Y:S04]  /*cd30*/  STS.U16 [R26+0x1f00], R9 ;  /* 0x001f00091a007388 */ /* 0x0003e80000000400 */
[----:B------:R1:W-:Y:S04]  /*cd40*/  STS.U16 [R26+0x2e00], R28 ;  /* 0x002e001c1a007388 */ /* 0x0003e80000000400 */
[----:B0-----:R-:W2:Y:S04]  /*cd50*/  LDL R0, [R1+0x380] ;  /* 0x0003800001007983 */ /* 0x001ea80000100800 */
[----:B-1----:R-:W3:Y:S04]  /*cd60*/  LDL.LU R9, [R1+0x14] ;  /* 0x0000140001097983 */ /* 0x002ee80000300800 */
[----:B------:R-:W3:Y:S04]  /*cd70*/  LDL.LU R28, [R1+0x4] ;  /* 0x00000400011c7983 */ /* 0x000ee80000300800 */
[----:B------:R0:W-:Y:S04]  /*cd80*/  STS.U16 [R26+0x2f00], R16 ;  /* 0x002f00101a007388 */ /* 0x0001e80000000400 */
[----:B------:R1:W-:Y:S04]  /*cd90*/  STS.U16 [R26+0x3e00], R17 ;  /* 0x003e00111a007388 */ /* 0x0003e80000000400 */
[----:B------:R1:W-:Y:S04]  /*cda0*/  STS.U16 [R26+0x3f00], R18 ;  /* 0x003f00121a007388 */ /* 0x0003e80000000400 */
[----:B0-----:R-:W3:Y:S04]  /*cdb0*/  LDL.LU R16, [R1+0x127c] ;  /* 0x00127c0001107983 */ /* 0x001ee80000300800 */
        /* <DEDUP_REMOVED lines=16> */
[----:B0-----:R-:W3:Y:S04]  /*cec0*/  LDL.LU R25, [R1+0x1258] ;  /* 0x0012580001197983 */ /* 0x001ee80000300800 */
[----:B-1----:R-:W3:Y:S04]  /*ced0*/  LDL.LU R26, [R1+0x1254] ;  /* 0x00125400011a7983 */ /* 0x002ee80000300800 */
[----:B------:R-:W3:Y:S04]  /*cee0*/  LDL.LU R27, [R1+0x1250] ;  /* 0x00125000011b7983 */ /* 0x000ee80000300800 */
[----:B--2---:R0:W-:Y:S04]  /*cef0*/  STS.U16 [R0+0x8000], R8 ;  /* 0x0080000800007388 */ /* 0x0041e80000000400 */
[----:B------:R1:W-:Y:S04]  /*cf00*/  STS.U16 [R0+0x8400], R29 ;  /* 0x0084001d00007388 */ /* 0x0003e80000000400 */
[----:B0-----:R-:W2:Y:S04]  /*cf10*/  LDL.LU R8, [R1+0x10] ;  /* 0x0000100001087983 */ /* 0x001ea80000300800 */
[----:B-1----:R-:W2:Y:S04]  /*cf20*/  LDL.LU R29, [R1+0x124c] ;  /* 0x00124c00011d7983 */ /* 0x002ea80000300800 */
[----:B---3--:R0:W-:Y:S04]  /*cf30*/  STS.U16 [R0+0x8800], R27 ;  /* 0x0088001b00007388 */ /* 0x0081e80000000400 */
[----:B------:R1:W-:Y:S04]  /*cf40*/  STS.U16 [R0+0x8c00], R23 ;  /* 0x008c001700007388 */ /* 0x0003e80000000400 */
[----:B------:R3:W-:Y:S04]  /*cf50*/  STS.U16 [R0+0x9000], R19 ;  /* 0x0090001300007388 */ /* 0x0007e80000000400 */
[----:B0-----:R-:W2:Y:S04]  /*cf60*/  LDL R27, [R1+0x924] ;  /* 0x00092400011b7983 */ /* 0x001ea80000100800 */
[----:B-1----:R-:W2:Y:S04]  /*cf70*/  LDL R23, [R1+0x928] ;  /* 0x0009280001177983 */ /* 0x002ea80000100800 */
[----:B---3--:R-:W2:Y:S04]  /*cf80*/  LDL.LU R19, [R1+0x18] ;  /* 0x0000180001137983 */ /* 0x008ea80000300800 */
[----:B----4-:R0:W-:Y:S04]  /*cf90*/  STS.U16 [R0+0x9400], R15 ;  /* 0x0094000f00007388 */ /* 0x0101e80000000400 */
[----:B0-----:R-:W3:Y:S04]  /*cfa0*/  LDL.LU R0, [R1+0x1248] ;  /* 0x0012480001007983 */ /* 0x001ee80000300800 */
[----:B------:R-:W4:Y:S04]  /*cfb0*/  LDL R15, [R1+0x380] ;  /* 0x00038000010f7983 */ /* 0x000f280000100800 */
[----:B----4-:R-:W-:Y:S04]  /*cfc0*/  STS.U16 [R15+0x9800], R10 ;  /* 0x0098000a0f007388 */ /* 0x010fe80000000400 */
[----:B------:R-:W-:Y:S04]  /*cfd0*/  STS.U16 [R15+0x9c00], R7 ;  /* 0x009c00070f007388 */ /* 0x000fe80000000400 */
[----:B--2---:R-:W-:Y:S04]  /*cfe0*/  STS.U16 [R23+0x8100], R19 ;  /* 0x0081001317007388 */ /* 0x004fe80000000400 */
[----:B---3--:R0:W-:Y:S04]  /*cff0*/  STS.U16 [R23+0x8500], R0 ;  /* 0x0085000017007388 */ /* 0x0081e80000000400 */
[----:B0-----:R-:W2:Y:S04]  /*d000*/  LDL.LU R0, [R1+0x1244] ;  /* 0x0012440001007983 */ /* 0x001ea80000300800 */
[----:B------:R-:W-:Y:S04]  /*d010*/  STS.U16 [R23+0x8900], R26 ;  /* 0x0089001a17007388 */ /* 0x000fe80000000400 */
[----:B------:R-:W-:Y:S04]  /*d020*/  STS.U16 [R23+0x8d00], R22 ;  /* 0x008d001617007388 */ /* 0x000fe80000000400 */
[----:B------:R-:W-:Y:S04]  /*d030*/  STS.U16 [R23+0x9100], R18 ;  /* 0x0091001217007388 */ /* 0x000fe80000000400 */
[----:B------:R-:W-:Y:S04]  /*d040*/  STS.U16 [R23+0x9500], R14 ;  /* 0x0095000e17007388 */ /* 0x000fe80000000400 */
[----:B------:R-:W-:Y:S04]  /*d050*/  STS.U16 [R23+0x9900], R6 ;  /* 0x0099000617007388 */ /* 0x000fe80000000400 */
[----:B------:R-:W-:Y:S04]  /*d060*/  STS.U16 [R23+0x9d00], R11 ;  /* 0x009d000b17007388 */ /* 0x000fe80000000400 */
[----:B------:R0:W-:Y:S04]  /*d070*/  STS.U16 [R27+0x8200], R9 ;  /* 0x008200091b007388 */ /* 0x0001e80000000400 */
[----:B0-----:R-:W0:Y:S04]  /*d080*/  S2R R9, SR_TID.X ;  /* 0x0000000000097919 */ /* 0x001e280000002100 */
[----:B------:R-:W-:Y:S04]  /*d090*/  STS.U16 [R27+0x8600], R28 ;  /* 0x0086001c1b007388 */ /* 0x000fe80000000400 */
[----:B------:R-:W-:Y:S04]  /*d0a0*/  STS.U16 [R27+0x8a00], R25 ;  /* 0x008a00191b007388 */ /* 0x000fe80000000400 */
[----:B------:R-:W-:Y:S01]  /*d0b0*/  STS.U16 [R27+0x8e00], R21 ;  /* 0x008e00151b007388 */ /* 0x000fe20000000400 */
[----:B0-----:R-:W-:-:S04]  /*d0c0*/  SHF.R.S32.HI R7, RZ, 0x6, R9 ;  /* 0x00000006ff077819 */ /* 0x001fc80000011409 */
[----:B------:R-:W-:Y:S01]  /*d0d0*/  SGXT R7, R7, 0x1 ;  /* 0x000000010707781a */ /* 0x000fe20000000200 */
[----:B------:R-:W-:Y:S04]  /*d0e0*/  STS.U16 [R27+0x9200], R17 ;  /* 0x009200111b007388 */ /* 0x000fe80000000400 */
[----:B------:R-:W-:Y:S04]  /*d0f0*/  STS.U16 [R27+0x9600], R5 ;  /* 0x009600051b007388 */ /* 0x000fe80000000400 */
[----:B------:R-:W-:Y:S04]  /*d100*/  STS.U16 [R27+0x9a00], R4 ;  /* 0x009a00041b007388 */ /* 0x000fe80000000400 */
[----:B------:R-:W-:Y:S01]  /*d110*/  STS.U16 [R27+0x9e00], R12 ;  /* 0x009e000c1b007388 */ /* 0x000fe20000000400 */
[----:B--2---:R-:W-:-:S05]  /*d120*/  IMAD.SHL.U32 R0, R0, 0x2, RZ ;  /* 0x0000000200007824 */ /* 0x004fca00078e00ff */
[----:B------:R-:W-:-:S04]  /*d130*/  LOP3.LUT R0, R0, 0x90, R7, 0x78, !PT ;  /* 0x0000009000007812 */ /* 0x000fc800078e7807 */
[----:B------:R-:W-:-:S05]  /*d140*/  LOP3.LUT R0, R0, 0x60, RZ, 0x3c, !PT ;  /* 0x0000006000007812 */ /* 0x000fca00078e3cff */
[----:B------:R-:W-:Y:S04]  /*d150*/  STS.U16 [R0+0x8300], R8 ;  /* 0x0083000800007388 */ /* 0x000fe80000000400 */
[----:B------:R0:W-:Y:S04]  /*d160*/  STS.U16 [R0+0x8700], R29 ;  /* 0x0087001d00007388 */ /* 0x0001e80000000400 */
[----:B0-----:R-:W2:Y:S04]  /*d170*/  LDL.LU R29, [R1+0x1240] ;  /* 0x00124000011d7983 */ /* 0x001ea80000300800 */
[----:B------:R-:W-:Y:S04]  /*d180*/  STS.U16 [R0+0x8b00], R24 ;  /* 0x008b001800007388 */ /* 0x000fe80000000400 */
[----:B------:R-:W-:Y:S04]  /*d190*/  STS.U16 [R0+0x8f00], R20 ;  /* 0x008f001400007388 */ /* 0x000fe80000000400 */
[----:B------:R-:W-:Y:S04]  /*d1a0*/  STS.U16 [R0+0x9300], R16 ;  /* 0x0093001000007388 */ /* 0x000fe80000000400 */
[----:B------:R-:W-:Y:S04]  /*d1b0*/  STS.U16 [R0+0x9700], R3 ;  /* 0x0097000300007388 */ /* 0x000fe80000000400 */
[----:B------:R-:W-:Y:S04]  /*d1c0*/  STS.U16 [R0+0x9b00], R2 ;  /* 0x009b000200007388 */ /* 0x000fe80000000400 */
[----:B------:R-:W-:Y:S04]  /*d1d0*/  STS.U16 [R0+0x9f00], R13 ;  /* 0x009f000d00007388 */ /* 0x000fe80000000400 */
[----:B------:R-:W-:Y:S06]  /*d1e0*/  BAR.SYNC.DEFER_BLOCKING 0x0 ;  /* 0x0000000000007b1d */ /* 0x000fec0000010000 */
[----:B------:R-:W0:Y:S01]  /*d1f0*/  S2R R28, SR_TID.X ;  /* 0x00000000001c7919 */ /* 0x000e220000002100 */
[----:B------:R-:W-:Y:S01]  /*d200*/  IMAD.SHL.U32 R14, R9, 0x2, RZ ;  /* 0x00000002090e7824 */ /* 0x000fe200078e00ff */
[----:B0-----:R-:W-:-:S05]  /*d210*/  LOP3.LUT R28, R28, 0x7, RZ, 0xc0, !PT ;  /* 0x000000071c1c7812 */ /* 0x001fca00078ec0ff */
[----:B------:R-:W-:-:S05]  /*d220*/  IMAD R28, R28, 0x90, RZ ;  /* 0x000000901c1c7824 */ /* 0x000fca00078e02ff */
[----:B------:R-:W-:-:S05]  /*d230*/  LOP3.LUT R14, R28, 0x30, R14, 0x78, !PT ;  /* 0x000000301c0e7812 */ /* 0x000fca00078e780e */
[----:B------:R-:W-:Y:S04]  /*d240*/  LDSM.16.M88.4 R8, [R14+0x8000] ;  /* 0x008000000e08783b */ /* 0x000fe80000000200 */
[----:B------:R-:W-:Y:S04]  /*d250*/  LDSM.16.M88.4 R16, [R14+0x8800] ;  /* 0x008800000e10783b */ /* 0x000fe80000000200 */
[----:B------:R-:W-:Y:S04]  /*d260*/  LDSM.16.M88.4 R24, [R14+0x8c00] ;  /* 0x008c00000e18783b */ /* 0x000fe80000000200 */
[----:B--2---:R-:W0:Y:S04]  /*d270*/  LDSM.16.MT88.4 R4, [R29] ;  /* 0x000000001d04783b */ /* 0x004e280000004200 */
[----:B0-----:R-:W-:Y:S04]  /*d280*/  STL.64 [R1+0x1238], R6 ;  /* 0x0012380601007387 */ /* 0x001fe80000100a00 */
[----:B------:R-:W-:Y:S04]  /*d290*/  STL.64 [R1+0x1230], R4 ;  /* 0x0012300401007387 */ /* 0x000fe80000100a00 */
[----:B------:R-:W0:Y:S04]  /*d2a0*/  LDSM.16.M88.4 R4, [R14+0x8400] ;  /* 0x008400000e04783b */ /* 0x000e280000000200 */
[----:B------:R-:W-:Y:S04]  /*d2b0*/  STL.64 [R1+0xe0], R8 ;  /* 0x0000e00801007387 */ /* 0x000fe80000100a00 */
[----:B------:R-:W-:Y:S04]  /*d2c0*/  STL.64 [R1+0xe8], R10 ;  /* 0x0000e80a01007387 */ /* 0x000fe80000100a00 */
[----:B0-----:R-:W-:Y:S01]  /*d2d0*/  STL.64 [R1+0xd0], R4 ;  /* 0x0000d00401007387 */ /* 0x001fe20000100a00 */
[----:B------:R-:W-:-:S02]  /*d2e0*/  IMAD.MOV.U32 R2, RZ, RZ, R4 ;  /* 0x000000ffff027224 */ /* 0x000fc400078e0004 */
[----:B------:R-:W-:Y:S01]  /*d2f0*/  IMAD.MOV.U32 R0, RZ, RZ, R5 ;  /* 0x000000ffff007224 */ /* 0x000fe200078e0005 */
[----:B------:R-:W-:Y:S04]  /*d300*/  STL.64 [R1+0xd8], R6 ;  /* 0x0000d80601007387 */ /* 0x000fe80000100a00 */
[----:B------:R-:W0:Y:S04]  /*d310*/  LDSM.16.M88.4 R4, [R14+0x9000] ;  /* 0x009000000e04783b */ /* 0x000e280000000200 */
[----:B0-----:R-:W-:Y:S04]  /*d320*/  STL.64 [R1+0xa0], R4 ;  /* 0x0000a00401007387 */ /* 0x001fe80000100a00 */
[----:B------:R-:W-:Y:S04]  /*d330*/  STL.64 [R1+0xa8], R6 ;  /* 0x0000a80601007387 */ /* 0x000fe80000100a00 */
[----:B------:R-:W2:Y:S04]  /*d340*/  LDL.LU.64 R20, [R1+0x2f0] ;  /* 0x0002f00001147983 */ /* 0x000ea80000300a00 */
[----:B------:R-:W3:Y:S01]  /*d350*/  LDL.LU.64 R22, [R1+0x2f8] ;  /* 0x0002f80001167983 */ /* 0x000ee20000300a00 */
[----:B------:R-:W-:-:S03]  /*d360*/  IMAD.MOV.U32 R28, RZ, RZ, R7 ;  /* 0x000000ffff1c7224 */ /* 0x000fc600078e0007 */
[----:B------:R-:W0:Y:S04]  /*d370*/  LDSM.16.M88.4 R4, [R14+0x9400] ;  /* 0x009400000e04783b */ /* 0x000e280000000200 */
[----:B---3--:R-:W-:Y:S04]  /*d380*/  STL.64 [R1+0x1208], R22 ;  /* 0x0012081601007387 */ /* 0x008fe80000100a00 */
[----:B--2---:R1:W-:Y:S02]  /*d390*/  STL.64 [R1+0x1200], R20 ;  /* 0x0012001401007387 */ /* 0x0043e40000100a00 */
[----:B-1----:R-:W-:-:S02]  /*d3a0*/  IMAD.MOV.U32 R20, RZ, RZ, R2 ;  /* 0x000000ffff147224 */ /* 0x002fc400078e0002 */
[----:B------:R-:W-:-:S05]  /*d3b0*/  IMAD.MOV.U32 R21, RZ, RZ, R0 ;  /* 0x000000ffff157224 */ /* 0x000fca00078e0000 */
[----:B------:R1:W-:Y:S04]  /*d3c0*/  STL.64 [R1+0x1218], R20 ;  /* 0x0012181401007387 */ /* 0x0003e80000100a00 */
[----:B-1----:R-:W2:Y:S04]  /*d3d0*/  LDL.64 R20, [R1+0xe0] ;  /* 0x0000e00001147983 */ /* 0x002ea80000100a00 */
[----:B------:R-:W-:Y:S04]  /*d3e0*/  STL.64 [R1+0xc0], R16 ;  /* 0x0000c01001007387 */ /* 0x000fe80000100a00 */
[----:B------:R-:W-:Y:S04]  /*d3f0*/  STL.64 [R1+0xc8], R18 ;  /* 0x0000c81201007387 */ /* 0x000fe80000100a00 */
[----:B------:R1:W-:Y:S04]  /*d400*/  STL.64 [R1+0x1210], R16 ;  /* 0x0012101001007387 */ /* 0x0003e80000100a00 */
[----:B-1----:R-:W3:Y:S04]  /*d410*/  LDL.LU.64 R16, [R1+0x2b0] ;  /* 0x0002b00001107983 */ /* 0x002ee80000300a00 */
[----:B------:R-:W4:Y:S04]  /*d420*/  LDL.LU.64 R18, [R1+0x2b8] ;  /* 0x0002b80001127983 */ /* 0x000f280000300a00 */
[----:B----4-:R-:W-:Y:S04]  /*d430*/  STL.64 [R1+0x1228], R18 ;  /* 0x0012281201007387 */ /* 0x010fe80000100a00 */
[----:B---3--:R1:W-:Y:S04]  /*d440*/  STL.64 [R1+0x1220], R16 ;  /* 0x0012201001007387 */ /* 0x0083e80000100a00 */
[----:B-1----:R-:W3:Y:S04]  /*d450*/  LDL.LU.64 R16, [R1+0x2c0] ;  /* 0x0002c00001107983 */ /* 0x002ee80000300a00 */
[----:B------:R-:W3:Y:S04]  /*d460*/  LDL.LU.64 R18, [R1+0x2c8] ;  /* 0x0002c80001127983 */ /* 0x000ee80000300a00 */
[----:B------:R-:W4:Y:S04]  /*d470*/  LDL.LU.64 R8, [R1+0x2e0] ;  /* 0x0002e00001087983 */ /* 0x000f280000300a00 */
[----:B------:R-:W4:Y:S04]  /*d480*/  LDL.LU.64 R10, [R1+0x2e8] ;  /* 0x0002e800010a7983 */ /* 0x000f280000300a00 */
[----:B------:R-:W-:Y:S04]  /*d490*/  STL [R1+0x10b8], R28 ;  /* 0x0010b81c01007387 */ /* 0x000fe80000100800 */
[----:B------:R-:W-:Y:S04]  /*d4a0*/  STL.64 [R1+0xb0], R24 ;  /* 0x0000b01801007387 */ /* 0x000fe80000100a00 */
[----:B------:R1:W-:Y:S04]  /*d4b0*/  STL.64 [R1+0xb8], R26 ;  /* 0x0000b81a01007387 */ /* 0x0003e80000100a00 */
[----:B0-----:R-:W-:Y:S04]  /*d4c0*/  STL.64 [R1+0x90], R4 ;  /* 0x0000900401007387 */ /* 0x001fe80000100a00 */
[----:B------:R0:W-:Y:S01]  /*d4d0*/  STL.64 [R1+0x98], R6 ;  /* 0x0000980601007387 */ /* 0x0001e20000100a00 */
[----:B-1----:R-:W-:-:S02]  /*d4e0*/  IMAD.MOV.U32 R27, RZ, RZ, R4 ;  /* 0x000000ffff1b7224 */ /* 0x002fc400078e0004 */
[----:B------:R-:W-:Y:S01]  /*d4f0*/  IMAD.MOV.U32 R26, RZ, RZ, R5 ;  /* 0x000000ffff1a7224 */ /* 0x000fe200078e0005 */
[----:B0-----:R-:W3:Y:S04]  /*d500*/  LDL.LU.64 R6, [R1+0x1238] ;  /* 0x0012380001067983 */ /* 0x001ee80000300a00 */
[----:B------:R-:W3:Y:S01]  /*d510*/  LDL.LU.64 R4, [R1+0x1230] ;  /* 0x0012300001047983 */ /* 0x000ee20000300a00 */
[----:B--2---:R-:W-:Y:S02]  /*d520*/  IMAD.MOV.U32 R2, RZ, RZ, R20 ;  /* 0x000000ffff027224 */ /* 0x004fe400078e0014 */
[----:B------:R-:W-:Y:S01]  /*d530*/  IMAD.MOV.U32 R0, RZ, RZ, R21 ;  /* 0x000000ffff007224 */ /* 0x000fe200078e0015 */
[C---:B---3--:R-:W-:Y:S01]  /*d540*/  HMMA.16816.F32 R16, R4.reuse, R20, R16 ;  /* 0x000000140410723c */ /* 0x048fe20000001810 */
[----:B------:R-:W0:Y:S11]  /*d550*/  LDSM.16.M88.4 R20, [R14+0x9800] ;  /* 0x009800000e14783b */ /* 0x000e360000000200 */
[----:B------:R-:W-:Y:S11]  /*d560*/  @!UPT UIADD3 URZ, URZ, URZ, URZ ;  /* 0x0000003f3f3ff290 */ /* 0x000ff6000fffe03f */
[----:B------:R-:W-:Y:S04]  /*d570*/  STL.64 [R1+0x140], R16 ;  /* 0x0001401001007387 */ /* 0x000fe80000100a00 */
[----:B------:R1:W-:Y:S04]  /*d580*/  STL.64 [R1+0x148], R18 ;  /* 0x0001481201007387 */ /* 0x0003e80000100a00 */
[----:B-1----:R-:W2:Y:S04]  /*d590*/  LDL.LU.64 R18, [R1+0x1228] ;  /* 0x0012280001127983 */ /* 0x002ea80000300a00 */
[----:B------:R-:W2:Y:S04]  /*d5a0*/  LDL.LU.64 R16, [R1+0x1220] ;  /* 0x0012200001107983 */ /* 0x000ea80000300a00 */
[----:B0-----:R0:W-:Y:S04]  /*d5b0*/  STL.64 [R1+0x80], R20 ;  /* 0x0000801401007387 */ /* 0x0011e80000100a00 */
[----:B------:R2:W-:Y:S04]  /*d5c0*/  STL.64 [R1+0x88], R22 ;  /* 0x0000881601007387 */ /* 0x0005e80000100a00 */
[----:B0-----:R-:W2:Y:S02]  /*d5d0*/  LDL.LU.64 R20, [R1+0x1218] ;  /* 0x0012180001147983 */ /* 0x001ea40000300a00 */
[----:B--2---:R-:W-:Y:S02]  /*d5e0*/  HMMA.16816.F32 R20, R4, R20, R16 ;  /* 0x000000140414723c */ /* 0x004fe40000001810 */
[----:B------:R-:W2:Y:S11]  /*d5f0*/  LDL.LU.64 R16, [R1+0x1210] ;  /* 0x0012100001107983 */ /* 0x000eb60000300a00 */
[----:B------:R-:W-:Y:S10]  /*d600*/  @!UPT UIADD3 URZ, URZ, URZ, URZ ;  /* 0x0000003f3f3ff290 */ /* 0x000ff4000fffe03f */
[----:B------:R-:W-:Y:S01]  /*d610*/  STL.64 [R1+0x130], R20 ;  /* 0x0001301401007387 */ /* 0x000fe20000100a00 */
[----:B------:R-:W-:-:S03]  /*d620*/  IMAD.MOV.U32 R28, RZ, RZ, R23 ;  /* 0x000000ffff1c7224 */ /* 0x000fc600078e0017 */
[----:B------:R-:W-:Y:S04]  /*d630*/  STL [R1+0x138], R22 ;  /* 0x0001381601007387 */ /* 0x000fe80000100800 */
[----:B------:R-:W0:Y:S04]  /*d640*/  LDSM.16.M88.4 R20, [R14+0x9c00] ;  /* 0x009c00000e14783b */ /* 0x000e280000000200 */
[----:B------:R-:W-:Y:S04]  /*d650*/  STL [R1+0x1100], R28 ;  /* 0x0011001c01007387 */ /* 0x000fe80000100800 */
[----:B0-----:R-:W-:Y:S01]  /*d660*/  STL.64 [R1+0x70], R20 ;  /* 0x0000701401007387 */ /* 0x001fe20000100a00 */
[----:B------:R-:W-:-:S02]  /*d670*/  IMAD.MOV.U32 R13, RZ, RZ, R20 ;  /* 0x000000ffff0d7224 */ /* 0x000fc400078e0014 */
[----:B------:R-:W-:Y:S01]  /*d680*/  IMAD.MOV.U32 R12, RZ, RZ, R21 ;  /* 0x000000ffff0c7224 */ /* 0x000fe200078e0015 */
[----:B------:R0:W-:Y:S04]  /*d690*/  STL.64 [R1+0x78], R22 ;  /* 0x0000781601007387 */ /* 0x0001e80000100a00 */
[----:B0-----:R-:W2:Y:S04]  /*d6a0*/  LDL.LU.64 R22, [R1+0x1208] ;  /* 0x0012080001167983 */ /* 0x001ea80000300a00 */
[----:B------:R-:W2:Y:S01]  /*d6b0*/  LDL.LU.64 R20, [R1+0x1200] ;  /* 0x0012000001147983 */ /* 0x000ea20000300a00 */
[C---:B----4-:R-:W-:Y:S03]  /*d6c0*/  HMMA.16816.F32 R8, R4.reuse, R24, R8 ;  /* 0x000000180408723c */ /* 0x050fe60000001808 */
[----:B------:R0:W-:Y:S04]  /*d6d0*/  STL.64 [R1+0x11f8], R12 ;  /* 0x0011f80c01007387 */ /* 0x0001e80000100a00 */
[----:B0-----:R-:W3:Y:S01]  /*d6e0*/  LDL.64 R12, [R1+0xa0] ;  /* 0x0000a000010c7983 */ /* 0x001ee20000100a00 */
[----:B--2---:R-:W-:Y:S11]  /*d6f0*/  HMMA.16816.F32 R16, R4, R16, R20 ;  /* 0x000000100410723c */ /* 0x004ff60000001814 */
[----:B------:R-:W-:Y:S11]  /*d700*/  @!UPT UIADD3 URZ, URZ, URZ, URZ ;  /* 0x0000003f3f3ff290 */ /* 0x000ff6000fffe03f */
[----:B------:R-:W-:Y:S01]  /*d710*/  @!UPT UIADD3 URZ, URZ, URZ, URZ ;  /* 0x0000003f3f3ff290 */ /* 0x000fe2000fffe03f */
[----:B------:R0:W-:Y:S01]  /*d720*/  STL.64 [R1+0x120], R16 ;  /* 0x0001201001007387 */ /* 0x0001e20000100a00 */
[----:B------:R-:W-:-:S03]  /*d730*/  IMAD.MOV.U32 R28, RZ, RZ, R19 ;  /* 0x000000ffff1c7224 */ /* 0x000fc600078e0013 */
[----:B------:R1:W-:Y:S04]  /*d740*/  STL [R1+0x128], R18 ;  /* 0x0001281201007387 */ /* 0x0003e80000100800 */
[----:B0-----:R-:W2:Y:S04]  /*d750*/  LDL.LU.64 R16, [R1+0x210] ;  /* 0x0002100001107983 */ /* 0x001ea80000300a00 */
[----:B-1----:R-:W2:Y:S04]  /*d760*/  LDL.LU.64 R18, [R1+0x218] ;  /* 0x0002180001127983 */ /* 0x002ea80000300a00 */
[----:B------:R-:W-:Y:S04]  /*d770*/  STL.64 [R1+0x110], R8 ;  /* 0x0001100801007387 */ /* 0x000fe80000100a00 */
[----:B------:R-:W-:Y:S04]  /*d780*/  STL.64 [R1+0x118], R10 ;  /* 0x0001180a01007387 */ /* 0x000fe80000100a00 */
[----:B------:R-:W0:Y:S04]  /*d790*/  LDSM.16.MT88.4 R8, [R29+0x80] ;  /* 0x000080001d08783b */ /* 0x000e280000004200 */
[----:B------:R-:W4:Y:S04]  /*d7a0*/  LDL.LU.64 R20, [R1+0x240] ;  /* 0x0002400001147983 */ /* 0x000f280000300a00 */
[----:B------:R-:W4:Y:S04]  /*d7b0*/  LDL.LU.64 R22, [R1+0x248] ;  /* 0x0002480001167983 */ /* 0x000f280000300a00 */
[----:B------:R-:W-:Y:S04]  /*d7c0*/  STL.64 [R1+0x11c0], R24 ;  /* 0x0011c01801007387 */ /* 0x000fe80000100a00 */
[----:B0-----:R-:W-:Y:S04]  /*d7d0*/  STL.64 [R1+0x11e8], R10 ;  /* 0x0011e80a01007387 */ /* 0x001fe80000100a00 */
[----:B------:R0:W-:Y:S04]  /*d7e0*/  STL.64 [R1+0x11e0], R8 ;  /* 0x0011e00801007387 */ /* 0x0001e80000100a00 */
[----:B0-----:R-:W2:Y:S04]  /*d7f0*/  LDL.LU.64 R8, [R1+0x180] ;  /* 0x0001800001087983 */ /* 0x001ea80000300a00 */
[----:B------:R-:W2:Y:S01]  /*d800*/  LDL.LU.64 R10, [R1+0x188] ;  /* 0x00018800010a7983 */ /* 0x000ea20000300a00 */
[----:B---3--:R-:W-:Y:S01]  /*d810*/  IMAD.MOV.U32 R3, RZ, RZ, R13 ;  /* 0x000000ffff037224 */ /* 0x008fe200078e000d */
[----:B--2---:R-:W-:Y:S11]  /*d820*/  HMMA.16816.F32 R8, R4, R12, R8 ;  /* 0x0000000c0408723c */ /* 0x004ff60000001808 */
[----:B------:R-:W-:Y:S11]  /*d830*/  @!UPT UIADD3 URZ, URZ, URZ, URZ ;  /* 0x0000003f3f3ff290 */ /* 0x000ff6000fffe03f */
[----:B------:R-:W-:Y:S01]  /*d840*/  @!UPT UIADD3 URZ, URZ, URZ, URZ ;  /* 0x0000003f3f3ff290 */ /* 0x000fe2000fffe03f */
[----:B------:R-:W-:Y:S04]  /*d850*/  STL.64 [R1+0x100], R8 ;  /* 0x0001000801007387 */ /* 0x000fe80000100a00 */
[----:B------:R0:W-:Y:S02]  /*d860*/  STL.64 [R1+0x108], R10 ;  /* 0x0001080a01007387 */ /* 0x0001e40000100a00 */
[----:B0-----:R-:W-:Y:S02]  /*d870*/  IMAD.MOV.U32 R10, RZ, RZ, R12 ;  /* 0x000000ffff0a7224 */ /* 0x001fe400078e000c */
[----:B------:R-:W2:Y:S02]  /*d880*/  LDL.LU.64 R12, [R1+0x11f8] ;  /* 0x0011f800010c7983 */ /* 0x000ea40000300a00 */
[----:B--2---:R-:W-:-:S02]  /*d890*/  IMAD.MOV.U32 R8, RZ, RZ, R13 ;  /* 0x000000ffff087224 */ /* 0x004fc400078e000d */
[----:B------:R-:W-:Y:S02]  /*d8a0*/  IMAD.MOV.U32 R9, RZ, RZ, R12 ;  /* 0x000000ffff097224 */ /* 0x000fe400078e000c */
[----:B------:R-:W0:Y:S04]  /*d8b0*/  LDSM.16.MT88.4 R12, [R29+0x100] ;  /* 0x000100001d0c783b */ /* 0x000e280000004200 */
[----:B0-----:R-:W-:Y:S04]  /*d8c0*/  STL.64 [R1+0x1188], R14 ;  /* 0x0011880e01007387 */ /* 0x001fe80000100a00 */
[----:B------:R0:W-:Y:S02]  /*d8d0*/  STL.64 [R1+0x1180], R12 ;  /* 0x0011800c01007387 */ /* 0x0001e40000100a00 */
[----:B0-----:R-:W-:-:S02]  /*d8e0*/  IMAD.MOV.U32 R12, RZ, RZ, R27 ;  /* 0x000000ffff0c7224 */ /* 0x001fc400078e001b */
[----:B------:R-:W-:-:S07]  /*d8f0*/  IMAD.MOV.U32 R13, RZ, RZ, R26 ;  /* 0x000000ffff0d7224 */ /* 0x000fce00078e001a */
[----:B------:R-:W-:Y:S01]  /*d900*/  HMMA.16816.F32 R24, R4, R12, R16 ;  /* 0x0000000c0418723c */ /* 0x000fe20000001810 */
[----:B------:R-:W0:Y:S04]  /*d910*/  LDSM.16.MT88.4 R16, [R29+0x180] ;  /* 0x000180001d10783b */ /* 0x000e280000004200 */
[----:B------:R-:W-:Y:S11]  /*d920*/  STL.64 [R1+0x1198], R12 ;  /* 0x0011980c01007387 */ /* 0x000ff60000100a00 */
[----:B------:R-:W-:Y:S07]  /*d930*/  @!UPT UIADD3 URZ, URZ, URZ, URZ ;  /* 0x0000003f3f3ff290 */ /* 0x000fee000fffe03f */
[----:B------:R-:W-:Y:S04]  /*d940*/  STL.64 [R1+0xf0], R24 ;  /* 0x0000f01801007387 */ /* 0x000fe80000100a00 */
[----:B------:R-:W-:Y:S04]  /*d950*/  STL.64 [R1+0xf8], R26 ;  /* 0x0000f81a01007387 */ /* 0x000fe80000100a00 */
[----:B0-----:R-:W-:Y:S04]  /*d960*/  STL.64 [R1+0x1110], R18 ;  /* 0x0011101201007387 */ /* 0x001fe80000100a00 */
[----:B------:R0:W-:Y:S04]  /*d970*/  STL.64 [R1+0x1108], R16 ;  /* 0x0011081001007387 */ /* 0x0001e80000100a00 */
[----:B0-----:R-:W4:Y:S01]  /*d980*/  LDL.LU.64 R16, [R1+0x80] ;  /* 0x0000800001107983 */ /* 0x001f220000300a00 */
[----:B------:R-:W-:-:S02]  /*d990*/  IMAD.MOV.U32 R12, RZ, RZ, R10 ;  /* 0x000000ffff0c7224 */ /* 0x000fc400078e000a */
[----:B------:R-:W-:Y:S01]  /*d9a0*/  IMAD.MOV.U32 R13, RZ, RZ, R3 ;  /* 0x000000ffff0d7224 */ /* 0x000fe200078e0003 */
[----:B----4-:R-:W-:Y:S11]  /*d9b0*/  HMMA.16816.F32 R20, R4, R16, R20 ;  /* 0x000000100414723c */ /* 0x010ff60000001814 */
[----:B------:R-:W-:Y:S11]  /*d9c0*/  @!UPT UIADD3 URZ, URZ, URZ, URZ ;  /* 0x0000003f3f3ff290 */ /* 0x000ff6000fffe03f */
[----:B------:R-:W-:Y:S01]  /*d9d0*/  @!UPT UIADD3 URZ, URZ, URZ, URZ ;  /* 0x0000003f3f3ff290 */ /* 0x000fe2000fffe03f */
[----:B------:R-:W-:Y:S04]  /*d9e0*/  STL.64 [R1+0x60], R20 ;  /* 0x0000601401007387 */ /* 0x000fe80000100a00 */
[----:B------:R-:W-:Y:S04]  /*d9f0*/  STL.64 [R1+0x68], R22 ;  /* 0x0000681601007387 */ /* 0x000fe80000100a00 */
[----:B------:R0:W-:Y:S04]  /*da00*/  STL.64 [R1+0x11c8], R12 ;  /* 0x0011c80c01007387 */ /* 0x0001e80000100a00 */
[----:B------:R-:W1:Y:S01]  /*da10*/  LDSM.16.MT88.4 R20, [R29+0x2000] ;  /* 0x002000001d14783b */ /* 0x000e620000004200 */
[----:B0-----:R-:W-:-:S02]  /*da20*/  IMAD.MOV.U32 R12, RZ, RZ, R2 ;  /* 0x000000ffff0c7224 */ /* 0x001fc400078e0002 */
[----:B------:R-:W-:-:S05]  /*da30*/  IMAD.MOV.U32 R13, RZ, RZ, R0 ;  /* 0x000000ffff0d7224 */ /* 0x000fca00078e0000 */
[----:B------:R0:W-:Y:S04]  /*da40*/  STL.64 [R1+0x11f0], R12 ;  /* 0x0011f00c01007387 */ /* 0x0001e80000100a00 */
[----:B0-----:R-:W2:Y:S04]  /*da50*/  LDL.LU.64 R12, [R1+0x220] ;  /* 0x00022000010c7983 */ /* 0x001ea80000300a00 */
[----:B------:R-:W2:Y:S04]  /*da60*/  LDL.LU.64 R14, [R1+0x228] ;  /* 0x00022800010e7983 */ /* 0x000ea80000300a00 */
[----:B------:R-:W3:Y:S04]  /*da70*/  LDL.LU.64 R24, [R1+0x320] ;  /* 0x0003200001187983 */ /* 0x000ee80000300a00 */
[----:B------:R-:W4:Y:S01]  /*da80*/  LDL.LU.64 R26, [R1+0x328] ;  /* 0x00032800011a7983 */ /* 0x000f220000300a00 */
[----:B--2---:R-:W-:Y:S03]  /*da90*/  HMMA.16816.F32 R4, R4, R8, R12 ;  /* 0x000000080404723c */ /* 0x004fe6000000180c */
[----:B----4-:R-:W-:Y:S04]  /*daa0*/  STL.64 [R1+0x11d8], R26 ;  /* 0x0011d81a01007387 */ /* 0x010fe80000100a00 */
[----:B---3--:R0:W-:Y:S04]  /*dab0*/  STL.64 [R1+0x11d0], R24 ;  /* 0x0011d01801007387 */ /* 0x0081e80000100a00 */
[----:B0-----:R-:W2:Y:S04]  /*dac0*/  LDL.LU.64 R24, [R1+0x330] ;  /* 0x0003300001187983 */ /* 0x001ea80000300a00 */
[----:B------:R-:W2:Y:S04]  /*dad0*/  LDL.LU.64 R26, [R1+0x338] ;  /* 0x00033800011a7983 */ /* 0x000ea80000300a00 */
[----:B------:R0:W-:Y:S04]  /*dae0*/  STL.64 [R1+0x1190], R16 ;  /* 0x0011901001007387 */ /* 0x0001e80000100a00 */
[----:B0-----:R-:W3:Y:S04]  /*daf0*/  LDL.LU.64 R16, [R1+0xc0] ;  /* 0x0000c00001107983 */ /* 0x001ee80000300a00 */
[----:B-1----:R-:W-:Y:S04]  /*db00*/  STL.64 [R1+0x1058], R22 ;  /* 0x0010581601007387 */ /* 0x002fe80000100a00 */
[----:B------:R0:W-:Y:S04]  /*db10*/  STL.64 [R1+0x1050], R20 ;  /* 0x0010501401007387 */ /* 0x0001e80000100a00 */
[----:B0-----:R-:W4:Y:S04]  /*db20*/  LDL.LU.64 R20, [R1+0x310] ;  /* 0x0003100001147983 */ /* 0x001f280000300a00 */
[----:B------:R-:W4:Y:S04]  /*db30*/  LDL.LU.64 R22, [R1+0x318] ;  /* 0x0003180001167983 */ /* 0x000f280000300a00 */
[----:B------:R-:W2:Y:S04]  /*db40*/  LDL.LU.64 R12, [R1+0x11f0] ;  /* 0x0011f000010c7983 */ /* 0x000ea80000300a00 */
[----:B------:R-:W2:Y:S04]  /*db50*/  LDL.LU.64 R10, [R1+0x11e8] ;  /* 0x0011e800010a7983 */ /* 0x000ea80000300a00 */
[----:B------:R-:W2:Y:S04]  /*db60*/  LDL.LU.64 R8, [R1+0x11e0] ;  /* 0x0011e00001087983 */ /* 0x000ea80000300a00 */
[----:B------:R-:W-:Y:S04]  /*db70*/  STL.64 [R1+0x40], R4 ;  /* 0x0000400401007387 */ /* 0x000fe80000100a00 */
[----:B------:R-:W-:Y:S04]  /*db80*/  STL.64 [R1+0x48], R6 ;  /* 0x0000480601007387 */ /* 0x000fe80000100a00 */
[----:B------:R-:W0:Y:S04]  /*db90*/  LDSM.16.MT88.4 R4, [R29+0x2080] ;  /* 0x002080001d04783b */ /* 0x000e280000004200 */
[----:B0-----:R-:W-:Y:S04]  /*dba0*/  STL.64 [R1+0xfe0], R6 ;  /* 0x000fe00601007387 */ /* 0x001fe80000100a00 */
[----:B------:R0:W-:Y:S04]  /*dbb0*/  STL.64 [R1+0xfd8], R4 ;  /* 0x000fd80401007387 */ /* 0x0001e80000100a00 */
[----:B0-----:R-:W3:Y:S04]  /*dbc0*/  LDL.LU.64 R4, [R1+0x70] ;  /* 0x0000700001047983 */ /* 0x001ee80000300a00 */
[----:B------:R-:W3:Y:S01]  /*dbd0*/  LDL.LU.64 R6, [R1+0x78] ;  /* 0x0000780001067983 */ /* 0x000ee20000300a00 */
[----:B--2---:R-:W-:Y:S03]  /*dbe0*/  HMMA.16816.F32 R12, R8, R12, R24 ;  /* 0x0000000c080c723c */ /* 0x004fe60000001818 */
[----:B---3--:R-:W-:Y:S04]  /*dbf0*/  STL.64 [R1+0x11a8], R6 ;  /* 0x0011a80601007387 */ /* 0x008fe80000100a00 */
[----:B------:R0:W-:Y:S04]  /*dc00*/  STL.64 [R1+0x11a0], R4 ;  /* 0x0011a00401007387 */ /* 0x0001e80000100a00 */
[----:B0-----:R-:W2:Y:S04]  /*dc10*/  LDL.64 R4, [R1+0xd0] ;  /* 0x0000d00001047983 */ /* 0x001ea80000100a00 */
[----:B------:R-:W-:Y:S04]  /*dc20*/  STL [R1+0xfd0], R29 ;  /* 0x000fd01d01007387 */ /* 0x000fe80000100800 */
[----:B------:R-:W3:Y:S04]  /*dc30*/  LDL.LU.64 R26, [R1+0x11d8] ;  /* 0x0011d800011a7983 */ /* 0x000ee80000300a00 */
[----:B------:R-:W3:Y:S04]  /*dc40*/  LDL.LU.64 R24, [R1+0x11d0] ;  /* 0x0011d00001187983 */ /* 0x000ee80000300a00 */
[----:B------:R0:W-:Y:S04]  /*dc50*/  STL.64 [R1+0x20], R12 ;  /* 0x0000200c01007387 */ /* 0x0001e80000100a00 */
[----:B------:R1:W-:Y:S04]  /*dc60*/  STL [R1+0x28], R14 ;  /* 0x0000280e01007387 */ /* 0x0003e80000100800 */
[----:B0-----:R-:W4:Y:S01]  /*dc70*/  LDL.LU.64 R12, [R1+0x11c8] ;  /* 0x0011c800010c7983 */ /* 0x001f220000300a00 */
[----:B------:R-:W-:-:S02]  /*dc80*/  IMAD.MOV.U32 R0, RZ, RZ, R15 ;  /* 0x000000ffff007224 */ /* 0x000fc400078e000f */
[----:B------:R-:W-:Y:S02]  /*dc90*/  IMAD.MOV.U32 R15, RZ, RZ, R16 ;  /* 0x000000ffff0f7224 */ /* 0x000fe400078e0010 */
[----:B-1----:R-:W-:Y:S01]  /*dca0*/  IMAD.MOV.U32 R14, RZ, RZ, R17 ;  /* 0x000000ffff0e7224 */ /* 0x002fe200078e0011 */
[----:B------:R-:W-:Y:S01]  /*dcb0*/  STL [R1+0x1008], R0 ;  /* 0x0010080001007387 */ /* 0x000fe20000100800 */
[----:B--2---:R-:W-:Y:S02]  /*dcc0*/  IMAD.MOV.U32 R3, RZ, RZ, R4 ;  /* 0x000000ffff037224 */ /* 0x004fe400078e0004 */
[----:B------:R-:W-:Y:S01]  /*dcd0*/  IMAD.MOV.U32 R2, RZ, RZ, R5 ;  /* 0x000000ffff027224 */ /* 0x000fe200078e0005 */
[C---:B---3--:R-:W-:Y:S08]  /*dce0*/  HMMA.16816.F32 R24, R8.reuse, R4, R24 ;  /* 0x000000040818723c */ /* 0x048ff00000001818 */
[----:B----4-:R-:W-:Y:S11]  /*dcf0*/  HMMA.16816.F32 R4, R8, R16, R20 ;  /* 0x000000100804723c */ /* 0x010ff60000001814 */
[----:B------:R-:W-:Y:S04]  /*dd00*/  @!UPT UIADD3 URZ, URZ, URZ, URZ ;  /* 0x0000003f3f3ff290 */ /* 0x000fe8000fffe03f */
[----:B------:R0:W-:Y:S04]  /*dd10*/  STL.64 [R1+0x10], R24 ;  /* 0x0000101801007387 */ /* 0x0001e80000100a00 */
[----:B------:R-:W-:Y:S04]  /*dd20*/  STL.64 [R1+0x18], R26 ;  /* 0x0000181a01007387 */ /* 0x000fe80000100a00 */
[----:B0-----:R-:W2:Y:S04]  /*dd30*/  LDL.LU.64 R24, [R1+0x11c0] ;  /* 0x0011c00001187983 */ /* 0x001ea80000300a00 */
[----:B------:R-:W-:Y:S04]  /*dd40*/  STL.64 [R1], R4 ;  /* 0x0000000401007387 */ /* 0x000fe80000100a00 */
[----:B------:R-:W-:Y:S04]  /*dd50*/  STL [R1+0x8], R6 ;  /* 0x0000080601007387 */ /* 0x000fe80000100800 */
[----:B------:R-:W-:Y:S04]  /*dd60*/  STL.64 [R1+0x11b8], R14 ;  /* 0x0011b80e01007387 */ /* 0x000fe80000100a00 */
[----:B------:R0:W-:Y:S04]  /*dd70*/  STL.64 [R1+0x11b0], R12 ;  /* 0x0011b00c01007387 */ /* 0x0001e80000100a00 */
[----:B0-----:R-:W2:Y:S04]  /*dd80*/  LDL.LU.64 R12, [R1+0x300] ;  /* 0x00030000010c7983 */ /* 0x001ea80000300a00 */
[----:B------:R-:W2:Y:S01]  /*dd90*/  LDL.LU.64 R14, [R1+0x308] ;  /* 0x00030800010e7983 */ /* 0x000ea20000300a00 */
[----:B------:R-:W-:-:S03]  /*dda0*/  IMAD.MOV.U32 R0, RZ, RZ, R7 ;  /* 0x000000ffff007224 */ /* 0x000fc600078e0007 */
[----:B------:R-:W3:Y:S04]  /*ddb0*/  LDL.LU.64 R4, [R1+0x270] ;  /* 0x0002700001047983 */ /* 0x000ee80000300a00 */
[----:B------:R-:W3:Y:S04]  /*ddc0*/  LDL.LU.64 R6, [R1+0x278] ;  /* 0x0002780001067983 */ /* 0x000ee80000300a00 */
[----:B------:R-:W4:Y:S04]  /*ddd0*/  LDL.LU.64 R16, [R1+0x260] ;  /* 0x0002600001107983 */ /* 0x000f280000300a00 */
[----:B------:R-:W4:Y:S04]  /*dde0*/  LDL.LU.64 R18, [R1+0x268] ;  /* 0x0002680001127983 */ /* 0x000f280000300a00 */
[----:B------:R-:W3:Y:S04]  /*ddf0*/  LDL.LU.64 R20, [R1+0x250] ;  /* 0x0002500001147983 */ /* 0x000ee80000300a00 */
[----:B------:R-:W3:Y:S01]  /*de00*/  LDL.LU.64 R22, [R1+0x258] ;  /* 0x0002580001167983 */ /* 0x000ee20000300a00 */
[----:B--2---:R-:W-:Y:S03]  /*de10*/  HMMA.16816.F32 R24, R8, R24, R12 ;  /* 0x000000180818723c */ /* 0x004fe6000000180c */
[----:B------:R-:W2:Y:S04]  /*de20*/  LDL.LU.64 R14, [R1+0x11b8] ;  /* 0x0011b800010e7983 */ /* 0x000ea80000300a00 */
[----:B------:R-:W3:Y:S11]  /*de30*/  LDL.LU.64 R12, [R1+0x11b0] ;  /* 0x0011b000010c7983 */ /* 0x000ef60000300a00 */
[----:B------:R-:W-:Y:S05]  /*de40*/  @!UPT UIADD3 URZ, URZ, URZ, URZ ;  /* 0x0000003f3f3ff290 */ /* 0x000fea000fffe03f */
[----:B------:R0:W-:Y:S04]  /*de50*/  STL.64 [R1+0xf90], R26 ;  /* 0x000f901a01007387 */ /* 0x0001e80000100a00 */
[----:B------:R2:W-:Y:S04]  /*de60*/  STL.64 [R1+0xf88], R24 ;  /* 0x000f881801007387 */ /* 0x0005e80000100a00 */
[----:B0-----:R-:W4:Y:S04]  /*de70*/  LDL R26, [R1+0xc8] ;  /* 0x0000c800011a7983 */ /* 0x001f280000100800 */
[----:B------:R-:W4:Y:S01]  /*de80*/  LDL R27, [R1+0xcc] ;  /* 0x0000cc00011b7983 */ /* 0x000f220000100800 */
[----:B--2---:R-:W-:-:S02]  /*de90*/  IMAD.MOV.U32 R24, RZ, RZ, R15 ;  /* 0x000000ffff187224 */ /* 0x004fc400078e000f */
[----:B------:R-:W-:Y:S02]  /*dea0*/  IMAD.MOV.U32 R25, RZ, RZ, R14 ;  /* 0x000000ffff197224 */ /* 0x000fe400078e000e */
[----:B---3--:R-:W-:Y:S01]  /*deb0*/  HMMA.16816.F32 R12, R8, R12, R4 ;  /* 0x0000000c080c723c */ /* 0x008fe20000001804 */
[----:B----4-:R-:W-:Y:S04]  /*dec0*/  STL.64 [R1+0x1160], R26 ;  /* 0x0011601a01007387 */ /* 0x010fe80000100a00 */
[----:B------:R0:W-:Y:S02]  /*ded0*/  STL.64 [R1+0x1158], R24 ;  /* 0x0011581801007387 */ /* 0x0001e40000100a00 */
[----:B0-----:R-:W-:Y:S02]  /*dee0*/  IMAD.MOV.U32 R24, RZ, RZ, R3 ;  /* 0x000000ffff187224 */ /* 0x001fe400078e0003 */
[----:B------:R-:W-:-:S05]  /*def0*/  IMAD.MOV.U32 R25, RZ, RZ, R2 ;  /* 0x000000ffff197224 */ /* 0x000fca00078e0002 */
[----:B------:R0:W-:Y:S04]  /*df00*/  STL.64 [R1+0x1178], R24 ;  /* 0x0011781801007387 */ /* 0x0001e80000100a00 */
[----:B0-----:R-:W2:Y:S04]  /*df10*/  LDL.LU.64 R24, [R1+0xe0] ;  /* 0x0000e00001187983 */ /* 0x001ea80000300a00 */
[----:B------:R-:W3:Y:S04]  /*df20*/  LDL.LU.64 R6, [R1+0x11a8] ;  /* 0x0011a80001067983 */ /* 0x000ee80000300a00 */
[----:B------:R-:W4:Y:S04]  /*df30*/  LDL.LU.64 R4, [R1+0x11a0] ;  /* 0x0011a00001047983 */ /* 0x000f280000300a00 */
[----:B------:R0:W-:Y:S04]  /*df40*/  STL.64 [R1+0x50], R12 ;  /* 0x0000500c01007387 */ /* 0x0001e80000100a00 */
[----:B------:R1:W-:Y:S04]  /*df50*/  STL [R1+0x58], R14 ;  /* 0x0000580e01007387 */ /* 0x0003e80000100800 */
[----:B0-----:R-:W1:Y:S01]  /*df60*/  LDL.LU.64 R12, [R1+0x1198] ;  /* 0x00119800010c7983 */ /* 0x001e620000300a00 */
[----:B------:R-:W-:-:S02]  /*df70*/  IMAD.MOV.U32 R29, RZ, RZ, R15 ;  /* 0x000000ffff1d7224 */ /* 0x000fc400078e000f */
[C---:B-1----:R-:W-:Y:S01]  /*df80*/  HMMA.16816.F32 R12, R8.reuse, R12, R16 ;  /* 0x0000000c080c723c */ /* 0x042fe20000001810 */
[----:B------:R-:W2:Y:S11]  /*df90*/  LDL.LU.64 R16, [R1+0x1190] ;  /* 0x0011900001107983 */ /* 0x000eb60000300a00 */
[----:B------:R-:W-:Y:S11]  /*dfa0*/  @!UPT UIADD3 URZ, URZ, URZ, URZ ;  /* 0x0000003f3f3ff290 */ /* 0x000ff6000fffe03f */
[----:B------:R-:W-:Y:S04]  /*dfb0*/  STL.64 [R1+0x180], R12 ;  /* 0x0001800c01007387 */ /* 0x000fe80000100a00 */
[----:B------:R0:W-:Y:S04]  /*dfc0*/  STL.64 [R1+0x188], R14 ;  /* 0x0001880e01007387 */ /* 0x0001e80000100a00 */
[----:B0-----:R-:W3:Y:S04]  /*dfd0*/  LDL.LU.64 R14, [R1+0x1188] ;  /* 0x00118800010e7983 */ /* 0x001ee80000300a00 */
[----:B------:R-:W3:Y:S01]  /*dfe0*/  LDL.LU.64 R12, [R1+0x1180] ;  /* 0x00118000010c7983 */ /* 0x000ee20000300a00 */
[C---:B--2---:R-:W-:Y:S11]  /*dff0*/  HMMA.16816.F32 R20, R8.reuse, R16, R20 ;  /* 0x000000100814723c */ /* 0x044ff60000001814 */
[----:B------:R-:W-:Y:S11]  /*e000*/  @!UPT UIADD3 URZ, URZ, URZ, URZ ;  /* 0x0000003f3f3ff290 */ /* 0x000ff6000fffe03f */
[----:B------:R-:W-:Y:S01]  /*e010*/  @!UPT UIADD3 URZ, URZ, URZ, URZ ;  /* 0x0000003f3f3ff290 */ /* 0x000fe2000fffe03f */
[----:B------:R0:W-:Y:S04]  /*e020*/  STL.64 [R1+0x220], R20 ;  /* 0x0002201401007387 */ /* 0x0001e80000100a00 */
[----:B------:R1:W-:Y:S04]  /*e030*/  STL.64 [R1+0x228], R22 ;  /* 0x0002281601007387 */ /* 0x0003e80000100a00 */
[----:B0-----:R-:W2:Y:S04]  /*e040*/  LDL.LU.64 R20, [R1+0x2d0] ;  /* 0x0002d00001147983 */ /* 0x001ea80000300a00 */
[----:B-1----:R-:W2:Y:S04]  /*e050*/  LDL.LU.64 R22, [R1+0x2d8] ;  /* 0x0002d80001167983 */ /* 0x002ea80000300a00 */
[----:B------:R0:W-:Y:S04]  /*e060*/  STL.64 [R1+0x1128], R16 ;  /* 0x0011281001007387 */ /* 0x0001e80000100a00 */
[----:B0-----:R-:W2:Y:S04]  /*e070*/  LDL.LU.64 R16, [R1+0x90] ;  /* 0x0000900001107983 */ /* 0x001ea80000300a00 */
[----:B--2---:R0:W-:Y:S04]  /*e080*/  STL.64 [R1+0x1138], R16 ;  /* 0x0011381001007387 */ /* 0x0041e80000100a00 */
[----:B0-----:R-:W2:Y:S04]  /*e090*/  LDL.LU.64 R16, [R1+0xa0] ;  /* 0x0000a00001107983 */ /* 0x001ea80000300a00 */
[----:B--2---:R0:W-:Y:S04]  /*e0a0*/  STL.64 [R1+0x1140], R16 ;  /* 0x0011401001007387 */ /* 0x0041e80000100a00 */
[----:B0-----:R-:W4:Y:S04]  /*e0b0*/  LDL.LU.64 R16, [R1+0x230] ;  /* 0x0002300001107983 */ /* 0x001f280000300a00 */
[----:B------:R-:W4:Y:S02]  /*e0c0*/  LDL.LU.64 R18, [R1+0x238] ;  /* 0x0002380001127983 */ /* 0x000f240000300a00 */
[----:B----4-:R-:W-:Y:S02]  /*e0d0*/  HMMA.16816.F32 R8, R8, R4, R16 ;  /* 0x000000040808723c */ /* 0x010fe40000001810 */
[----:B------:R-:W2:Y:S04]  /*e0e0*/  LDL.LU.64 R16, [R1+0x290] ;  /* 0x0002900001107983 */ /* 0x000ea80000300a00 */
[----:B------:R-:W4:Y:S11]  /*e0f0*/  LDL.LU.64 R18, [R1+0x298] ;  /* 0x0002980001127983 */ /* 0x000f360000300a00 */
[----:B------:R-:W-:Y:S06]  /*e100*/  @!UPT UIADD3 URZ, URZ, URZ, URZ ;  /* 0x0000003f3f3ff290 */ /* 0x000fec000fffe03f */
[----:B------:R-:W-:Y:S04]  /*e110*/  STL.64 [R1+0x240], R8 ;  /* 0x0002400801007387 */ /* 0x000fe80000100a00 */
[----:B------:R-:W-:Y:S04]  /*e120*/  STL.64 [R1+0x248], R10 ;  /* 0x0002480a01007387 */ /* 0x000fe80000100a00 */
[----:B----4-:R-:W-:Y:S04]  /*e130*/  STL.64 [R1+0x1150], R18 ;  /* 0x0011501201007387 */ /* 0x010fe80000100a00 */
[----:B--2---:R0:W-:Y:S04]  /*e140*/  STL.64 [R1+0x1148], R16 ;  /* 0x0011481001007387 */ /* 0x0041e80000100a00 */
[----:B0-----:R-:W2:Y:S04]  /*e150*/  LDL.LU.64 R16, [R1+0x280] ;  /* 0x0002800001107983 */ /* 0x001ea80000300a00 */
[----:B------:R-:W4:Y:S04]  /*e160*/  LDL.LU.64 R18, [R1+0x288] ;  /* 0x0002880001127983 */ /* 0x000f280000300a00 */
[----:B----4-:R-:W-:Y:S04]  /*e170*/  STL.64 [R1+0x1170], R18 ;  /* 0x0011701201007387 */ /* 0x010fe80000100a00 */
[----:B--2---:R0:W-:Y:S04]  /*e180*/  STL.64 [R1+0x1168], R16 ;  /* 0x0011681001007387 */ /* 0x0041e80000100a00 */
[----:B0-----:R-:W2:Y:S04]  /*e190*/  LDL.LU.64 R16, [R1+0x2a0] ;  /* 0x0002a00001107983 */ /* 0x001ea80000300a00 */
[----:B------:R-:W2:Y:S04]  /*e1a0*/  LDL.LU.64 R18, [R1+0x2a8] ;  /* 0x0002a80001127983 */ /* 0x000ea80000300a00 */
[----:B---3--:R-:W-:Y:S04]  /*e1b0*/  STL.64 [R1+0x1120], R6 ;  /* 0x0011200601007387 */ /* 0x008fe80000100a00 */
[----:B------:R0:W-:Y:S04]  /*e1c0*/  STL.64 [R1+0x1118], R4 ;  /* 0x0011180401007387 */ /* 0x0001e80000100a00 */
[----:B------:R-:W3:Y:S04]  /*e1d0*/  LDL.LU.64 R8, [R1+0xb0] ;  /* 0x0000b00001087983 */ /* 0x000ee80000300a00 */
[----:B------:R-:W4:Y:S01]  /*e1e0*/  LDL.64 R10, [R1+0xb8] ;  /* 0x0000b800010a7983 */ /* 0x000f220000100a00 */
[----:B0-----:R-:W-:Y:S07]  /*e1f0*/  HMMA.16816.F32 R4, R12, R24, R20 ;  /* 0x000000180c04723c */ /* 0x001fee0000001814 */
[----:B------:R-:W-:-:S02]  /*e200*/  IMAD.MOV.U32 R21, RZ, RZ, R24 ;  /* 0x000000ffff157224 */ /* 0x000fc400078e0018 */
[----:B------:R-:W-:Y:S02]  /*e210*/  IMAD.MOV.U32 R20, RZ, RZ, R25 ;  /* 0x000000ffff147224 */ /* 0x000fe400078e0019 */
[----:B------:R-:W2:Y:S11]  /*e220*/  LDL.LU.64 R24, [R1+0x1178] ;  /* 0x0011780001187983 */ /* 0x000eb60000300a00 */
[----:B------:R-:W-:Y:S01]  /*e230*/  @!UPT UIADD3 URZ, URZ, URZ, URZ ;  /* 0x0000003f3f3ff290 */ /* 0x000fe2000fffe03f */
[----:B------:R-:W-:Y:S01]  /*e240*/  STL.64 [R1+0x260], R4 ;  /* 0x0002600401007387 */ /* 0x000fe20000100a00 */
[----:B------:R-:W-:-:S03]  /*e250*/  IMAD.MOV.U32 R3, RZ, RZ, R6 ;  /* 0x000000ffff037224 */ /* 0x000fc600078e0006 */
[----:B------:R0:W-:Y:S01]  /*e260*/  STL.64 [R1+0x1130], R20 ;  /* 0x0011301401007387 */ /* 0x0001e20000100a00 */
[----:B------:R-:W-:-:S03]  /*e270*/  IMAD.MOV.U32 R2, RZ, RZ, R7 ;  /* 0x000000ffff027224 */ /* 0x000fc600078e0007 */
[----:B0-----:R-:W3:Y:S04]  /*e280*/  LDL.LU.64 R20, [R1+0x1f0] ;  /* 0x0001f00001147983 */ /* 0x001ee80000300a00 */
[----:B------:R-:W3:Y:S04]  /*e290*/  LDL.LU.64 R22, [R1+0x1f8] ;  /* 0x0001f80001167983 */ /* 0x000ee80000300a00 */
[----:B------:R-:W3:Y:S04]  /*e2a0*/  LDL.LU.64 R4, [R1+0x1e0] ;  /* 0x0001e00001047983 */ /* 0x000ee80000300a00 */
[----:B------:R-:W3:Y:S01]  /*e2b0*/  LDL.LU.64 R6, [R1+0x1e8] ;  /* 0x0001e80001067983 */ /* 0x000ee20000300a00 */
[C---:B--2---:R-:W-:Y:S03]  /*e2c0*/  HMMA.16816.F32 R24, R12.reuse, R24, R16 ;  /* 0x000000180c18723c */ /* 0x044fe60000001810 */
[----:B------:R-:W2:Y:S04]  /*e2d0*/  LDL.LU.64 R18, [R1+0x1170] ;  /* 0x0011700001127983 */ /* 0x000ea80000300a00 */
[----:B------:R-:W2:Y:S11]  /*e2e0*/  LDL.LU.64 R16, [R1+0x1168] ;  /* 0x0011680001107983 */ /* 0x000eb60000300a00 */
[----:B------:R-:W-:Y:S05]  /*e2f0*/  @!UPT UIADD3 URZ, URZ, URZ, URZ ;  /* 0x0000003f3f3ff290 */ /* 0x000fea000fffe03f */
[----:B------:R-:W-:Y:S04]  /*e300*/  STL.64 [R1+0x270], R24 ;  /* 0x0002701801007387 */ /* 0x000fe80000100a00 */
[----:B------:R0:W-:Y:S04]  /*e310*/  STL.64 [R1+0x278], R26 ;  /* 0x0002781a01007387 */ /* 0x0001e80000100a00 */
[----:B0-----:R-:W2:Y:S04]  /*e320*/  LDL.LU.64 R26, [R1+0x1160] ;  /* 0x00116000011a7983 */ /* 0x001ea80000300a00 */
[----:B------:R-:W2:Y:S02]  /*e330*/  LDL.LU.64 R24, [R1+0x1158] ;  /* 0x0011580001187983 */ /* 0x000ea40000300a00 */
[C---:B--2---:R-:W-:Y:S11]  /*e340*/  HMMA.16816.F32 R16, R12.reuse, R24, R16 ;  /* 0x000000180c10723c */ /* 0x044ff60000001810 */
[----:B------:R-:W-:Y:S11]  /*e350*/  @!UPT UIADD3 URZ, URZ, URZ, URZ ;  /* 0x0000003f3f3ff290 */ /* 0x000ff6000fffe03f */
[----:B------:R-:W-:Y:S01]  /*e360*/  @!UPT UIADD3 URZ, URZ, URZ, URZ ;  /* 0x0000003f3f3ff290 */ /* 0x000fe2000fffe03f */
[----:B------:R-:W-:Y:S04]  /*e370*/  STL.64 [R1+0x280], R16 ;  /* 0x0002801001007387 */ /* 0x000fe80000100a00 */
[----:B------:R0:W-:Y:S04]  /*e380*/  STL.64 [R1+0x288], R18 ;  /* 0x0002881201007387 */ /* 0x0001e80000100a00 */
[----:B0-----:R-:W3:Y:S04]  /*e390*/  LDL.LU.64 R18, [R1+0x1150] ;  /* 0x0011500001127983 */ /* 0x001ee80000300a00 */
[----:B------:R-:W3:Y:S04]  /*e3a0*/  LDL.LU.64 R16, [R1+0x1148] ;  /* 0x0011480001107983 */ /* 0x000ee80000300a00 */
[----:B------:R-:W-:Y:S04]  /*e3b0*/  STL.64 [R1+0x10d8], R26 ;  /* 0x0010d81a01007387 */ /* 0x000fe80000100a00 */
[----:B------:R0:W-:Y:S04]  /*e3c0*/  STL.64 [R1+0x10d0], R24 ;  /* 0x0010d01801007387 */ /* 0x0001e80000100a00 */
[----:B0-----:R-:W2:Y:S04]  /*e3d0*/  LDL.LU.64 R24, [R1+0x1c0] ;  /* 0x0001c00001187983 */ /* 0x001ea80000300a00 */
[----:B------:R-:W2:Y:S01]  /*e3e0*/  LDL.LU.64 R26, [R1+0x1c8] ;  /* 0x0001c800011a7983 */ /* 0x000ea20000300a00 */
[C---:B---3--:R-:W-:Y:S11]  /*e3f0*/  HMMA.16816.F32 R16, R12.reuse, R8, R16 ;  /* 0x000000080c10723c */ /* 0x048ff60000001810 */
[----:B------:R-:W-:Y:S11]  /*e400*/  @!UPT UIADD3 URZ, URZ, URZ, URZ ;  /* 0x0000003f3f3ff290 */ /* 0x000ff6000fffe03f */
[----:B------:R-:W-:Y:S01]  /*e410*/  @!UPT UIADD3 URZ, URZ, URZ, URZ ;  /* 0x0000003f3f3ff290 */ /* 0x000fe2000fffe03f */
[----:B------:R0:W-:Y:S04]  /*e420*/  STL.64 [R1+0x290], R16 ;  /* 0x0002901001007387 */ /* 0x0001e80000100a00 */
[----:B------:R-:W-:Y:S04]  /*e430*/  STL.64 [R1+0x298], R18 ;  /* 0x0002981201007387 */ /* 0x000fe80000100a00 */
[----:B0-----:R-:W3:Y:S04]  /*e440*/  LDL.LU.64 R16, [R1+0x1140] ;  /* 0x0011400001107983 */ /* 0x001ee80000300a00 */
[----:B----4-:R-:W-:Y:S04]  /*e450*/  STL.64 [R1+0x10c8], R10 ;  /* 0x0010c80a01007387 */ /* 0x010fe80000100a00 */
[----:B------:R0:W-:Y:S04]  /*e460*/  STL.64 [R1+0x10c0], R8 ;  /* 0x0010c00801007387 */ /* 0x0001e80000100a00 */
[----:B0-----:R-:W3:Y:S04]  /*e470*/  LDL.LU.64 R8, [R1+0x200] ;  /* 0x0002000001087983 */ /* 0x001ee80000300a00 */
[----:B------:R-:W3:Y:S02]  /*e480*/  LDL.LU.64 R10, [R1+0x208] ;  /* 0x00020800010a7983 */ /* 0x000ee40000300a00 */
[C---:B---3--:R-:W-:Y:S11]  /*e490*/  HMMA.16816.F32 R8, R12.reuse, R16, R8 ;  /* 0x000000100c08723c */ /* 0x048ff60000001808 */
[----:B------:R-:W-:Y:S11]  /*e4a0*/  @!UPT UIADD3 URZ, URZ, URZ, URZ ;  /* 0x0000003f3f3ff290 */ /* 0x000ff6000fffe03f */
[----:B------:R-:W-:Y:S01]  /*e4b0*/  @!UPT UIADD3 URZ, URZ, URZ, URZ ;  /* 0x0000003f3f3ff290 */ /* 0x000fe2000fffe03f */
[----:B------:R0:W-:Y:S04]  /*e4c0*/  STL.64 [R1+0x2e0], R8 ;  /* 0x0002e00801007387 */ /* 0x0001e80000100a00 */
[----:B------:R1:W-:Y:S01]  /*e4d0*/  STL.64 [R1+0x2e8], R10 ;  /* 0x0002e80a01007387 */ /* 0x0003e20000100a00 */
[----:B0-----:R-:W-:Y:S02]  /*e4e0*/  IMAD.MOV.U32 R9, RZ, RZ, R16 ;  /* 0x000000ffff097224 */ /* 0x001fe400078e0010 */
[----:B------:R-:W-:Y:S02]  /*e4f0*/  IMAD.MOV.U32 R8, RZ, RZ, R17 ;  /* 0x000000ffff087224 */ /* 0x000fe400078e0011 */
[----:B------:R-:W3:Y:S02]  /*e500*/  LDL.LU.64 R16, [R1+0x1138] ;  /* 0x0011380001107983 */ /* 0x000ee40000300a00 */
[----:B---3--:R-:W-:Y:S01]  /*e510*/  HMMA.16816.F32 R20, R12, R16, R20 ;  /* 0x000000100c14723c */ /* 0x008fe20000001814 */
[----:B-1----:R-:W-:-:S02]  /*e520*/  IMAD.MOV.U32 R11, RZ, RZ, R16 ;  /* 0x000000ffff0b7224 */ /* 0x002fc400078e0010 */
[----:B------:R-:W-:Y:S11]  /*e530*/  IMAD.MOV.U32 R10, RZ, RZ, R17 ;  /* 0x000000ffff0a7224 */ /* 0x000ff600078e0011 */
[----:B------:R-:W-:Y:S09]  /*e540*/  @!UPT UIADD3 URZ, URZ, URZ, URZ ;  /* 0x0000003f3f3ff290 */ /* 0x000ff2000fffe03f */
[----:B------:R0:W-:Y:S04]  /*e550*/  STL.64 [R1+0x2f0], R20 ;  /* 0x0002f01401007387 */ /* 0x0001e80000100a00 */
[----:B------:R-:W-:Y:S04]  /*e560*/  STL.64 [R1+0x2f8], R22 ;  /* 0x0002f81601007387 */ /* 0x000fe80000100a00 */
[----:B0-----:R-:W3:Y:S04]  /*e570*/  LDL.LU.64 R20, [R1+0x1130] ;  /* 0x0011300001147983 */ /* 0x001ee80000300a00 */
[----:B------:R-:W4:Y:S02]  /*e580*/  LDL.LU.64 R16, [R1+0x1128] ;  /* 0x0011280001107983 */ /* 0x000f240000300a00 */
[----:B----4-:R-:W-:Y:S11]  /*e590*/  HMMA.16816.F32 R4, R12, R16, R4 ;  /* 0x000000100c04723c */ /* 0x010ff60000001804 */
[----:B------:R-:W-:Y:S11]  /*e5a0*/  @!UPT UIADD3 URZ, URZ, URZ, URZ ;  /* 0x0000003f3f3ff290 */ /* 0x000ff6000fffe03f */
[----:B------:R-:W-:Y:S01]  /*e5b0*/  @!UPT UIADD3 URZ, URZ, URZ, URZ ;  /* 0x0000003f3f3ff290 */ /* 0x000fe2000fffe03f */
[----:B------:R-:W-:Y:S04]  /*e5c0*/  STL.64 [R1+0x300], R4 ;  /* 0x0003000401007387 */ /* 0x000fe80000100a00 */
[----:B------:R0:W-:Y:S04]  /*e5d0*/  STL.64 [R1+0x308], R6 ;  /* 0x0003080601007387 */ /* 0x0001e80000100a00 */
[----:B0-----:R-:W4:Y:S04]  /*e5e0*/  LDL.LU.64 R6, [R1+0x1120] ;  /* 0x0011200001067983 */ /* 0x001f280000300a00 */
[----:B------:R-:W2:Y:S01]  /*e5f0*/  LDL.LU.64 R4, [R1+0x1118] ;  /* 0x0011180001047983 */ /* 0x000ea20000300a00 */
[----:B------:R-:W-:-:S02]  /*e600*/  IMAD.MOV.U32 R23, RZ, RZ, R16 ;  /* 0x000000ffff177224 */ /* 0x000fc400078e0010 */
[----:B------:R-:W-:Y:S01]  /*e610*/  IMAD.MOV.U32 R22, RZ, RZ, R17 ;  /* 0x000000ffff167224 */ /* 0x000fe200078e0011 */
[----:B------:R-:W3:Y:S04]  /*e620*/  LDL.LU.64 R18, [R1+0x1110] ;  /* 0x0011100001127983 */ /* 0x000ee80000300a00 */
[----:B------:R-:W3:Y:S01]  /*e630*/  LDL.LU.64 R16, [R1+0x1108] ;  /* 0x0011080001107983 */ /* 0x000ee20000300a00 */
[----:B--2---:R-:W-:Y:S03]  /*e640*/  HMMA.16816.F32 R12, R12, R4, R24 ;  /* 0x000000040c0c723c */ /* 0x004fe60000001818 */
[----:B----4-:R-:W-:Y:S04]  /*e650*/  STL.64 [R1+0x1068], R6 ;  /* 0x0010680601007387 */ /* 0x010fe80000100a00 */
[----:B------:R0:W-:Y:S02]  /*e660*/  STL.64 [R1+0x1060], R4 ;  /* 0x0010600401007387 */ /* 0x0001e40000100a00 */
[----:B0-----:R-:W-:-:S02]  /*e670*/  IMAD.MOV.U32 R4, RZ, RZ, R23 ;  /* 0x000000ffff047224 */ /* 0x001fc400078e0017 */
[----:B------:R-:W-:Y:S11]  /*e680*/  IMAD.MOV.U32 R5, RZ, RZ, R22 ;  /* 0x000000ffff057224 */ /* 0x000ff600078e0016 */
[----:B------:R-:W-:Y:S01]  /*e690*/  @!UPT UIADD3 URZ, URZ, URZ, URZ ;  /* 0x0000003f3f3ff290 */ /* 0x000fe2000fffe03f */
[----:B------:R-:W-:Y:S04]  /*e6a0*/  STL.64 [R1+0x2d0], R12 ;  /* 0x0002d00c01007387 */ /* 0x000fe80000100a00 */
[----:B------:R-:W-:Y:S04]  /*e6b0*/  STL.64 [R1+0x2d8], R14 ;  /* 0x0002d80e01007387 */ /* 0x000fe80000100a00 */
[----:B------:R0:W-:Y:S02]  /*e6c0*/  STL.64 [R1+0x1080], R4 ;  /* 0x0010800401007387 */ /* 0x0001e40000100a00 */
[----:B0-----:R-:W-:-:S02]  /*e6d0*/  IMAD.MOV.U32 R4, RZ, RZ, R11 ;  /* 0x000000ffff047224 */ /* 0x001fc400078e000b */
[----:B------:R-:W-:-:S05]  /*e6e0*/  IMAD.MOV.U32 R5, RZ, RZ, R10 ;  /* 0x000000ffff057224 */ /* 0x000fca00078e000a */
[----:B------:R0:W-:Y:S04]  /*e6f0*/  STL.64 [R1+0x1098], R4 ;  /* 0x0010980401007387 */ /* 0x0001e80000100a00 */
[----:B------:R-:W2:Y:S04]  /*e700*/  LDL.LU R12, [R1+0x110] ;  /* 0x00011000010c7983 */ /* 0x000ea80000300800 */
[----:B------:R-:W2:Y:S04]  /*e710*/  LDL.LU R13, [R1+0x114] ;  /* 0x00011400010d7983 */ /* 0x000ea80000300800 */
[----:B------:R-:W4:Y:S04]  /*e720*/  LDL.LU R14, [R1+0x118] ;  /* 0x00011800010e7983 */ /* 0x000f280000300800 */
[----:B------:R-:W4:Y:S01]  /*e730*/  LDL.LU R15, [R1+0x11c] ;  /* 0x00011c00010f7983 */ /* 0x000f220000300800 */
[----:B0-----:R-:W-:-:S02]  /*e740*/  IMAD.MOV.U32 R4, RZ, RZ, R9 ;  /* 0x000000ffff047224 */ /* 0x001fc400078e0009 */
[----:B------:R-:W-:-:S05]  /*e750*/  IMAD.MOV.U32 R5, RZ, RZ, R8 ;  /* 0x000000ffff057224 */ /* 0x000fca00078e0008 */
[----:B------:R-:W-:Y:S04]  /*e760*/  STL.64 [R1+0x10b0], R4 ;  /* 0x0010b00401007387 */ /* 0x000fe80000100a00 */
[----:B----4-:R0:W-:Y:S04]  /*e770*/  STL.64 [R1+0x1028], R14 ;  /* 0x0010280e01007387 */ /* 0x0101e80000100a00 */
[----:B--2---:R1:W-:Y:S01]  /*e780*/  STL.64 [R1+0x1020], R12 ;  /* 0x0010200c01007387 */ /* 0x0043e20000100a00 */
[----:B0-----:R-:W-:-:S03]  /*e790*/  IMAD.MOV.U32 R15, RZ, RZ, R28 ;  /* 0x000000ffff0f7224 */ /* 0x001fc600078e001c */
[----:B-1----:R-:W2:Y:S04]  /*e7a0*/  LDL.LU R12, [R1+0x120] ;  /* 0x00012000010c7983 */ /* 0x002ea80000300800 */
[----:B------:R-:W2:Y:S04]  /*e7b0*/  LDL.LU R13, [R1+0x124] ;  /* 0x00012400010d7983 */ /* 0x000ea80000300800 */
[----:B------:R-:W4:Y:S04]  /*e7c0*/  LDL.LU R14, [R1+0x128] ;  /* 0x00012800010e7983 */ /* 0x000f280000300800 */
[----:B------:R-:W2:Y:S04]  /*e7d0*/  LDL.LU R28, [R1+0x1100] ;  /* 0x00110000011c7983 */ /* 0x000ea80000300800 */
[----:B------:R-:W2:Y:S04]  /*e7e0*/  LDL.LU.64 R24, [R1+0x1b0] ;  /* 0x0001b00001187983 */ /* 0x000ea80000300a00 */
[----:B------:R-:W2:Y:S04]  /*e7f0*/  LDL.LU.64 R26, [R1+0x1b8] ;  /* 0x0001b800011a7983 */ /* 0x000ea80000300a00 */
[----:B--2---:R-:W-:Y:S04]  /*e800*/  STL.64 [R1+0x10e8], R26 ;  /* 0x0010e81a01007387 */ /* 0x004fe80000100a00 */
[----:B------:R3:W-:Y:S04]  /*e810*/  STL.64 [R1+0x10e0], R24 ;  /* 0x0010e01801007387 */ /* 0x0007e80000100a00 */
[----:B------:R-:W2:Y:S04]  /*e820*/  LDL.LU.64 R8, [R1+0x1a0] ;  /* 0x0001a00001087983 */ /* 0x000ea80000300a00 */
[----:B------:R-:W2:Y:S01]  /*e830*/  LDL.LU.64 R10, [R1+0x1a8] ;  /* 0x0001a800010a7983 */ /* 0x000ea20000300a00 */
[----:B---3--:R-:W-:-:S02]  /*e840*/  IMAD.MOV.U32 R24, RZ, RZ, R21 ;  /* 0x000000ffff187224 */ /* 0x008fc400078e0015 */
[----:B------:R-:W-:Y:S01]  /*e850*/  IMAD.MOV.U32 R25, RZ, RZ, R20 ;  /* 0x000000ffff197224 */ /* 0x000fe200078e0014 */
[----:B--2---:R-:W-:Y:S04]  /*e860*/  STL.64 [R1+0x10f8], R10 ;  /* 0x0010f80a01007387 */ /* 0x004fe80000100a00 */
[----:B------:R0:W-:Y:S04]  /*e870*/  STL.64 [R1+0x10f0], R8 ;  /* 0x0010f00801007387 */ /* 0x0001e80000100a00 */
[----:B0-----:R-:W2:Y:S04]  /*e880*/  LDL.LU.64 R8, [R1+0x1d0] ;  /* 0x0001d00001087983 */ /* 0x001ea80000300a00 */
[----:B------:R-:W2:Y:S04]  /*e890*/  LDL.LU.64 R10, [R1+0x1d8] ;  /* 0x0001d800010a7983 */ /* 0x000ea80000300a00 */
[----:B------:R-:W3:Y:S04]  /*e8a0*/  LDL.LU.64 R4, [R1+0x190] ;  /* 0x0001900001047983 */ /* 0x000ee80000300a00 */
[----:B------:R-:W3:Y:S04]  /*e8b0*/  LDL.LU.64 R6, [R1+0x198] ;  /* 0x0001980001067983 */ /* 0x000ee80000300a00 */
[----:B------:R-:W2:Y:S04]  /*e8c0*/  LDL.LU.64 R20, [R1+0x30] ;  /* 0x0000300001147983 */ /* 0x000ea80000300a00 */
[----:B------:R-:W2:Y:S04]  /*e8d0*/  LDL.LU.64 R22, [R1+0x38] ;  /* 0x0000380001167983 */ /* 0x000ea80000300a00 */
[----:B--2---:R-:W-:Y:S04]  /*e8e0*/  STL.64 [R1+0x1078], R22 ;  /* 0x0010781601007387 */ /* 0x004fe80000100a00 */
[----:B------:R0:W-:Y:S04]  /*e8f0*/  STL.64 [R1+0x1070], R20 ;  /* 0x0010701401007387 */ /* 0x0001e80000100a00 */
[----:B0-----:R-:W2:Y:S04]  /*e900*/  LDL.LU.64 R20, [R1+0x150] ;  /* 0x0001500001147983 */ /* 0x001ea80000300a00 */
[----:B------:R-:W2:Y:S01]  /*e910*/  LDL.LU.64 R22, [R1+0x158] ;  /* 0x0001580001167983 */ /* 0x000ea20000300a00 */
[C---:B------:R-:W-:Y:S03]  /*e920*/  HMMA.16816.F32 R24, R16.reuse, R24, R8 ;  /* 0x000000181018723c */ /* 0x040fe60000001808 */
[----:B--2---:R-:W-:Y:S04]  /*e930*/  STL.64 [R1+0x1090], R22 ;  /* 0x0010901601007387 */ /* 0x004fe80000100a00 */
[----:B------:R0:W-:Y:S04]  /*e940*/  STL.64 [R1+0x1088], R20 ;  /* 0x0010881401007387 */ /* 0x0001e80000100a00 */
[----:B0-----:R-:W2:Y:S04]  /*e950*/  LDL.LU.64 R20, [R1+0x160] ;  /* 0x0001600001147983 */ /* 0x001ea80000300a00 */
[----:B------:R-:W2:Y:S04]  /*e960*/  LDL.LU.64 R22, [R1+0x168] ;  /* 0x0001680001167983 */ /* 0x000ea80000300a00 */
[----:B--2---:R-:W-:Y:S04]  /*e970*/  STL.64 [R1+0x10a8], R22 ;  /* 0x0010a81601007387 */ /* 0x004fe80000100a00 */
[----:B------:R0:W-:Y:S04]  /*e980*/  STL.64 [R1+0x10a0], R20 ;  /* 0x0010a01401007387 */ /* 0x0001e80000100a00 */
[----:B0-----:R-:W2:Y:S04]  /*e990*/  LDL.LU.64 R20, [R1+0x170] ;  /* 0x0001700001147983 */ /* 0x001ea80000300a00 */
[----:B------:R-:W2:Y:S04]  /*e9a0*/  LDL.LU.64 R22, [R1+0x178] ;  /* 0x0001780001167983 */ /* 0x000ea80000300a00 */
[----:B----4-:R-:W-:Y:S04]  /*e9b0*/  STL.64 [R1+0x1038], R14 ;  /* 0x0010380e01007387 */ /* 0x010fe80000100a00 */
[----:B------:R0:W-:Y:S04]  /*e9c0*/  STL.64 [R1+0x1030], R12 ;  /* 0x0010300c01007387 */ /* 0x0001e80000100a00 */
[----:B0-----:R-:W4:Y:S04]  /*e9d0*/  LDL.LU.64 R12, [R1+0xd0] ;  /* 0x0000d000010c7983 */ /* 0x001f280000300a00 */
[----:B------:R-:W2:Y:S04]  /*e9e0*/  LDL.64 R14, [R1+0xd8] ;  /* 0x0000d800010e7983 */ /* 0x000ea80000100a00 */
[----:B------:R-:W2:Y:S04]  /*e9f0*/  LDL.LU.64 R10, [R1+0x10f8] ;  /* 0x0010f800010a7983 */ /* 0x000ea80000300a00 */
[----:B------:R-:W2:Y:S04]  /*ea00*/  LDL.LU.64 R8, [R1+0x10f0] ;  /* 0x0010f00001087983 */ /* 0x000ea80000300a00 */
[----:B------:R-:W-:Y:S04]  /*ea10*/  STL.64 [R1+0x2c0], R24 ;  /* 0x0002c01801007387 */ /* 0x000fe80000100a00 */
[----:B------:R0:W-:Y:S04]  /*ea20*/  STL.64 [R1+0x2c8], R26 ;  /* 0x0002c81a01007387 */ /* 0x0001e80000100a00 */
[----:B0-----:R-:W4:Y:S04]  /*ea30*/  LDL.LU.64 R26, [R1+0x10e8] ;  /* 0x0010e800011a7983 */ /* 0x001f280000300a00 */
[----:B------:R-:W4:Y:S02]  /*ea40*/  LDL.LU.64 R24, [R1+0x10e0] ;  /* 0x0010e00001187983 */ /* 0x000f240000300a00 */
[C---:B----4-:R-:W-:Y:S11]  /*ea50*/  HMMA.16816.F32 R24, R16.reuse, R12, R24 ;  /* 0x0000000c1018723c */ /* 0x050ff60000001818 */
[----:B------:R-:W-:Y:S11]  /*ea60*/  @!UPT UIADD3 URZ, URZ, URZ, URZ ;  /* 0x0000003f3f3ff290 */ /* 0x000ff6000fffe03f */
[----:B------:R-:W-:Y:S01]  /*ea70*/  @!UPT UIADD3 URZ, URZ, URZ, URZ ;  /* 0x0000003f3f3ff290 */ /* 0x000fe2000fffe03f */
[----:B------:R-:W-:Y:S01]  /*ea80*/  STL.64 [R1+0x2b0], R24 ;  /* 0x0002b01801007387 */ /* 0x000fe20000100a00 */
[----:B------:R0:W-:Y:S03]  /*ea90*/  STL.64 [R1+0x2b8], R26 ;  /* 0x0002b81a01007387 */ /* 0x0001e60000100a00 */
[----:B0-----:R-:W4:Y:S01]  /*eaa0*/  LDL.LU.64 R26, [R1+0x10d8] ;  /* 0x0010d800011a7983 */ /* 0x001f220000300a00 */
[----:B------:R-:W3:Y:S02]  /*eab0*/  LDL.LU.64 R24, [R1+0x10d0] ;  /* 0x0010d00001187983 */ /* 0x000ee40000300a00 */
[----:B--2---:R0:W-:Y:S02]  /*eac0*/  STL.64 [R1+0x1048], R14 ;  /* 0x0010480e01007387 */ /* 0x0041e40000100a00 */
[----:B0-----:R-:W2:Y:S01]  /*ead0*/  LDL.64 R14, [R1+0xe8] ;  /* 0x0000e800010e7983 */ /* 0x001ea20000100a00 */
[----:B---3--:R-:W-:Y:S11]  /*eae0*/  HMMA.16816.F32 R8, R16, R24, R8 ;  /* 0x000000181008723c */ /* 0x008ff60000001808 */
[----:B------:R-:W-:Y:S11]  /*eaf0*/  @!UPT UIADD3 URZ, URZ, URZ, URZ ;  /* 0x0000003f3f3ff290 */ /* 0x000ff6000fffe03f */
[----:B------:R-:W-:Y:S01]  /*eb00*/  @!UPT UIADD3 URZ, URZ, URZ, URZ ;  /* 0x0000003f3f3ff290 */ /* 0x000fe2000fffe03f */
[----:B------:R-:W-:Y:S01]  /*eb10*/  STL.64 [R1+0x2a0], R8 ;  /* 0x0002a00801007387 */ /* 0x000fe20000100a00 */
[----:B------:R0:W-:Y:S03]  /*eb20*/  STL.64 [R1+0x2a8], R10 ;  /* 0x0002a80a01007387 */ /* 0x0001e60000100a00 */
[----:B0-----:R-:W3:Y:S01]  /*eb30*/  LDL.LU.64 R10, [R1+0x10c8] ;  /* 0x0010c800010a7983 */ /* 0x001ee20000300a00 */
[----:B------:R-:W2:Y:S02]  /*eb40*/  LDL.LU.64 R8, [R1+0x10c0] ;  /* 0x0010c00001087983 */ /* 0x000ea40000300a00 */
[----:B----4-:R0:W-:Y:S02]  /*eb50*/  STL.64 [R1+0x1040], R26 ;  /* 0x0010401a01007387 */ /* 0x0101e40000100a00 */
[----:B------:R-:W4:Y:S01]  /*eb60*/  LDL.LU R24, [R1+0x130] ;  /* 0x0001300001187983 */ /* 0x000f220000300800 */
[----:B------:R-:W4:Y:S04]  /*eb70*/  LDL.LU R25, [R1+0x134] ;  /* 0x0001340001197983 */ /* 0x000f280000300800 */
[----:B0-----:R-:W4:Y:S01]  /*eb80*/  LDL.LU R26, [R1+0x138] ;  /* 0x00013800011a7983 */ /* 0x001f220000300800 */
[----:B------:R-:W-:-:S02]  /*eb90*/  IMAD.MOV.U32 R27, RZ, RZ, R28 ;  /* 0x000000ffff1b7224 */ /* 0x000fc400078e001c */
[----:B------:R-:W3:Y:S01]  /*eba0*/  LDL.LU R28, [R1+0x10b8] ;  /* 0x0010b800011c7983 */ /* 0x000ee20000300800 */
[C---:B--2---:R-:W-:Y:S11]  /*ebb0*/  HMMA.16816.F32 R4, R16.reuse, R8, R4 ;  /* 0x000000081004723c */ /* 0x044ff60000001804 */
[----:B------:R-:W-:Y:S11]  /*ebc0*/  @!UPT UIADD3 URZ, URZ, URZ, URZ ;  /* 0x0000003f3f3ff290 */ /* 0x000ff6000fffe03f */
[----:B------:R-:W-:Y:S01]  /*ebd0*/  @!UPT UIADD3 URZ, URZ, URZ, URZ ;  /* 0x0000003f3f3ff290 */ /* 0x000fe2000fffe03f */
[----:B------:R0:W-:Y:S01]  /*ebe0*/  STL.64 [R1+0x360], R4 ;  /* 0x0003600401007387 */ /* 0x0001e20000100a00 */
[----:B------:R1:W-:Y:S03]  /*ebf0*/  STL.64 [R1+0x368], R6 ;  /* 0x0003680601007387 */ /* 0x0003e60000100a00 */
[----:B0-----:R-:W1:Y:S02]  /*ec00*/  LDL.LU.64 R4, [R1+0x10b0] ;  /* 0x0010b00001047983 */ /* 0x001e640000300a00 */
[C---:B-1----:R-:W-:Y:S02]  /*ec10*/  HMMA.16816.F32 R4, R16.reuse, R4, R20 ;  /* 0x000000041004723c */ /* 0x042fe40000001814 */
[----:B------:R-:W2:Y:S01]  /*ec20*/  LDL.LU.64 R22, [R1+0x10a8] ;  /* 0x0010a80001167983 */ /* 0x000ea20000300a00 */
[----:B------:R-:W2:Y:S11]  /*ec30*/  LDL.LU.64 R20, [R1+0x10a0] ;  /* 0x0010a00001147983 */ /* 0x000eb60000300a00 */
[----:B------:R-:W-:Y:S09]  /*ec40*/  @!UPT UIADD3 URZ, URZ, URZ, URZ ;  /* 0x0000003f3f3ff290 */ /* 0x000ff2000fffe03f */
[----:B------:R0:W-:Y:S01]  /*ec50*/  STL.64 [R1+0x350], R4 ;  /* 0x0003500401007387 */ /* 0x0001e20000100a00 */
[----:B------:R2:W-:Y:S03]  /*ec60*/  STL.64 [R1+0x358], R6 ;  /* 0x0003580601007387 */ /* 0x0005e60000100a00 */
[----:B0-----:R-:W2:Y:S02]  /*ec70*/  LDL.LU.64 R4, [R1+0x1098] ;  /* 0x0010980001047983 */ /* 0x001ea40000300a00 */
[C---:B--2---:R-:W-:Y:S02]  /*ec80*/  HMMA.16816.F32 R4, R16.reuse, R4, R20 ;  /* 0x000000041004723c */ /* 0x044fe40000001814 */
        /* <DEDUP_REMOVED lines=10> */
[----:B------:R-:W-:Y:S01]  /*ed30*/  STL.64 [R1+0x330], R4 ;  /* 0x0003300401007387 */ /* 0x000fe20000100a00 */
[----:B------:R0:W-:Y:S03]  /*ed40*/  STL.64 [R1+0x338], R6 ;  /* 0x0003380601007387 */ /* 0x0001e60000100a00 */
[----:B0-----:R-:W2:Y:S01]  /*ed50*/  LDL.LU.64 R6, [R1+0x1068] ;  /* 0x0010680001067983 */ /* 0x001ea20000300a00 */
[----:B------:R-:W2:Y:S02]  /*ed60*/  LDL.LU.64 R4, [R1+0x1060] ;  /* 0x0010600001047983 */ /* 0x000ea40000300a00 */
[----:B--2---:R-:W-:Y:S01]  /*ed70*/  HMMA.16816.F32 R16, R16, R4, R20 ;  /* 0x000000041010723c */ /* 0x004fe20000001814 */
[----:B------:R-:W2:Y:S01]  /*ed80*/  LDL.LU.64 R22, [R1+0x1058] ;  /* 0x0010580001167983 */ /* 0x000ea20000300a00 */
[----:B------:R-:W2:Y:S02]  /*ed90*/  LDL.LU.64 R20, [R1+0x1050] ;  /* 0x0010500001147983 */ /* 0x000ea40000300a00 */
[----:B------:R0:W-:Y:S02]  /*eda0*/  STL.64 [R1+0xff0], R6 ;  /* 0x000ff00601007387 */ /* 0x0001e40000100a00 */
[----:B------:R-:W2:Y:S11]  /*edb0*/  LDL.LU R4, [R1+0x140] ;  /* 0x0001400001047983 */ /* 0x000eb60000300800 */
[----:B------:R-:W-:Y:S06]  /*edc0*/  @!UPT UIADD3 URZ, URZ, URZ, URZ ;  /* 0x0000003f3f3ff290 */ /* 0x000fec000fffe03f */
[----:B------:R-:W-:Y:S01]  /*edd0*/  STL.64 [R1+0x250], R16 ;  /* 0x0002501001007387 */ /* 0x000fe20000100a00 */
[----:B------:R1:W-:Y:S02]  /*ede0*/  STL.64 [R1+0x258], R18 ;  /* 0x0002581201007387 */ /* 0x0003e40000100a00 */
[----:B------:R-:W2:Y:S02]  /*edf0*/  LDL.LU R5, [R1+0x144] ;  /* 0x0001440001057983 */ /* 0x000ea40000300800 */
[----:B0-----:R-:W2:Y:S01]  /*ee00*/  LDL.LU R6, [R1+0x148] ;  /* 0x0001480001067983 */ /* 0x001ea20000300800 */
[----:B------:R-:W2:Y:S04]  /*ee10*/  LDL.LU R7, [R1+0x14c] ;  /* 0x00014c0001077983 */ /* 0x000ea80000300800 */
[----:B-1----:R-:W3:Y:S01]  /*ee20*/  LDL R18, [R1+0xa8] ;  /* 0x0000a80001127983 */ /* 0x002ee20000100800 */
[C---:B--2---:R-:W-:Y:S11]  /*ee30*/  HMMA.16816.F32 R4, R20.reuse, R14, R4 ;  /* 0x0000000e1404723c */ /* 0x044ff60000001804 */
[----:B------:R-:W-:Y:S11]  /*ee40*/  @!UPT UIADD3 URZ, URZ, URZ, URZ ;  /* 0x0000003f3f3ff290 */ /* 0x000ff6000fffe03f */
[----:B------:R-:W-:Y:S01]  /*ee50*/  @!UPT UIADD3 URZ, URZ, URZ, URZ ;  /* 0x0000003f3f3ff290 */ /* 0x000fe2000fffe03f */
[----:B------:R-:W-:Y:S01]  /*ee60*/  STL.64 [R1+0x230], R4 ;  /* 0x0002300401007387 */ /* 0x000fe20000100a00 */
[----:B------:R0:W-:Y:S02]  /*ee70*/  STL.64 [R1+0x238], R6 ;  /* 0x0002380601007387 */ /* 0x0001e40000100a00 */
[----:B0-----:R-:W-:Y:S02]  /*ee80*/  IMAD.MOV.U32 R7, RZ, RZ, R14 ;  /* 0x000000ffff077224 */ /* 0x001fe400078e000e */
[----:B------:R-:W-:Y:S02]  /*ee90*/  IMAD.MOV.U32 R6, RZ, RZ, R15 ;  /* 0x000000ffff067224 */ /* 0x000fe400078e000f */
[----:B------:R-:W4:Y:S02]  /*eea0*/  LDL.LU.64 R14, [R1+0x1048] ;  /* 0x00104800010e7983 */ /* 0x000f240000300a00 */
[----:B----4-:R-:W-:Y:S01]  /*eeb0*/  HMMA.16816.F32 R24, R20, R14, R24 ;  /* 0x0000000e1418723c */ /* 0x010fe20000001818 */
[----:B------:R-:W-:-:S02]  /*eec0*/  IMAD.MOV.U32 R5, RZ, RZ, R14 ;  /* 0x000000ffff057224 */ /* 0x000fc400078e000e */
[----:B------:R-:W-:Y:S11]  /*eed0*/  IMAD.MOV.U32 R4, RZ, RZ, R15 ;  /* 0x000000ffff047224 */ /* 0x000ff600078e000f */
[----:B------:R-:W-:Y:S09]  /*eee0*/  @!UPT UIADD3 URZ, URZ, URZ, URZ ;  /* 0x0000003f3f3ff290 */ /* 0x000ff2000fffe03f */
[----:B------:R-:W-:Y:S01]  /*eef0*/  STL.64 [R1+0x210], R24 ;  /* 0x0002101801007387 */ /* 0x000fe20000100a00 */
[----:B------:R0:W-:Y:S03]  /*ef00*/  STL.64 [R1+0x218], R26 ;  /* 0x0002181a01007387 */ /* 0x0001e60000100a00 */
[----:B0-----:R-:W2:Y:S01]  /*ef10*/  LDL.LU.64 R26, [R1+0x1040] ;  /* 0x00104000011a7983 */ /* 0x001ea20000300a00 */
[----:B------:R-:W2:Y:S02]  /*ef20*/  LDL.LU.64 R14, [R1+0x1038] ;  /* 0x00103800010e7983 */ /* 0x000ea40000300a00 */
[----:B------:R-:W2:Y:S02]  /*ef30*/  LDL.LU.64 R12, [R1+0x1030] ;  /* 0x00103000010c7983 */ /* 0x000ea40000300a00 */
[----:B---3--:R-:W-:Y:S01]  /*ef40*/  IMAD.MOV.U32 R19, RZ, RZ, R28 ;  /* 0x000000ffff137224 */ /* 0x008fe200078e001c */
[----:B--2---:R-:W-:Y:S11]  /*ef50*/  HMMA.16816.F32 R12, R20, R26, R12 ;  /* 0x0000001a140c723c */ /* 0x004ff6000000180c */
[----:B------:R-:W-:Y:S11]  /*ef60*/  @!UPT UIADD3 URZ, URZ, URZ, URZ ;  /* 0x0000003f3f3ff290 */ /* 0x000ff6000fffe03f */
[----:B------:R-:W-:Y:S01]  /*ef70*/  @!UPT UIADD3 URZ, URZ, URZ, URZ ;  /* 0x0000003f3f3ff290 */ /* 0x000fe2000fffe03f */
[----:B------:R-:W-:Y:S01]  /*ef80*/  STL.64 [R1+0x200], R12 ;  /* 0x0002000c01007387 */ /* 0x000fe20000100a00 */
[----:B------:R0:W-:Y:S02]  /*ef90*/  STL [R1+0x208], R14 ;  /* 0x0002080e01007387 */ /* 0x0001e40000100800 */
[----:B------:R-:W-:Y:S02]  /*efa0*/  IMAD.MOV.U32 R28, RZ, RZ, R15 ;  /* 0x000000ffff1c7224 */ /* 0x000fe400078e000f */
[----:B0-----:R-:W2:Y:S01]  /*efb0*/  LDL.LU.64 R14, [R1+0x1028] ;  /* 0x00102800010e7983 */ /* 0x001ea20000300a00 */
[----:B------:R-:W2:Y:S02]  /*efc0*/  LDL.LU.64 R12, [R1+0x1020] ;  /* 0x00102000010c7983 */ /* 0x000ea40000300a00 */
[----:B------:R0:W-:Y:S02]  /*efd0*/  STL.64 [R1+0xfa0], R26 ;  /* 0x000fa01a01007387 */ /* 0x0001e40000100a00 */
[----:B0-----:R-:W-:-:S02]  /*efe0*/  IMAD.MOV.U32 R26, RZ, RZ, R5 ;  /* 0x000000ffff1a7224 */ /* 0x001fc400078e0005 */
[----:B------:R-:W-:-:S05]  /*eff0*/  IMAD.MOV.U32 R27, RZ, RZ, R4 ;  /* 0x000000ffff1b7224 */ /* 0x000fca00078e0004 */
[----:B------:R-:W-:Y:S01]  /*f000*/  STL.64 [R1+0xfb8], R26 ;  /* 0x000fb81a01007387 */ /* 0x000fe20000100a00 */
[----:B------:R-:W-:Y:S02]  /*f010*/  STL [R1+0xea8], R28 ;  /* 0x000ea81c01007387 */ /* 0x000fe40000100800 */
[----:B------:R-:W-:Y:S02]  /*f020*/  IMAD.MOV.U32 R5, RZ, RZ, R10 ;  /* 0x000000ffff057224 */ /* 0x000fe400078e000a */
[----:B------:R-:W-:Y:S01]  /*f030*/  IMAD.MOV.U32 R4, RZ, RZ, R11 ;  /* 0x000000ffff047224 */ /* 0x000fe200078e000b */
[----:B--2---:R-:W-:Y:S11]  /*f040*/  HMMA.16816.F32 R12, R20, R10, R12 ;  /* 0x0000000a140c723c */ /* 0x004ff6000000180c */
[----:B------:R-:W-:Y:S11]  /*f050*/  @!UPT UIADD3 URZ, URZ, URZ, URZ ;  /* 0x0000003f3f3ff290 */ /* 0x000ff6000fffe03f */
[----:B------:R-:W-:Y:S01]  /*f060*/  @!UPT UIADD3 URZ, URZ, URZ, URZ ;  /* 0x0000003f3f3ff290 */ /* 0x000fe2000fffe03f */
[----:B------:R0:W-:Y:S01]  /*f070*/  STL.64 [R1+0x1f0], R12 ;  /* 0x0001f00c01007387 */ /* 0x0001e20000100a00 */
[----:B------:R1:W-:Y:S03]  /*f080*/  STL.64 [R1+0x1f8], R14 ;  /* 0x0001f80e01007387 */ /* 0x0003e60000100a00 */
[----:B0-----:R-:W2:Y:S01]  /*f090*/  LDL.LU R12, [R1+0x60] ;  /* 0x00006000010c7983 */ /* 0x001ea20000300800 */
[----:B------:R-:W2:Y:S02]  /*f0a0*/  LDL.LU R13, [R1+0x64] ;  /* 0x00006400010d7983 */ /* 0x000ea40000300800 */
[----:B-1----:R-:W3:Y:S02]  /*f0b0*/  LDL.LU R14, [R1+0x68] ;  /* 0x00006800010e7983 */ /* 0x002ee40000300800 */
[----:B------:R-:W3:Y:S01]  /*f0c0*/  LDL.LU R15, [R1+0x6c] ;  /* 0x00006c00010f7983 */ /* 0x000ee20000300800 */
[----:B------:R-:W4:Y:S01]  /*f0d0*/  LDL.LU R8, [R1+0xf0] ;  /* 0x0000f00001087983 */ /* 0x000f220000300800 */
[----:B------:R-:W4:Y:S02]  /*f0e0*/  LDL.LU R9, [R1+0xf4] ;  /* 0x0000f40001097983 */ /* 0x000f240000300800 */
[----:B------:R-:W2:Y:S02]  /*f0f0*/  LDL.LU R10, [R1+0xf8] ;  /* 0x0000f800010a7983 */ /* 0x000ea40000300800 */
[----:B------:R-:W2:Y:S02]  /*f100*/  LDL.LU R11, [R1+0xfc] ;  /* 0x0000fc00010b7983 */ /* 0x000ea40000300800 */
[----:B--2---:R-:W-:Y:S01]  /*f110*/  STL.64 [R1+0x1018], R10 ;  /* 0x0010180a01007387 */ /* 0x004fe20000100a00 */
[----:B----4-:R0:W-:Y:S03]  /*f120*/  STL.64 [R1+0x1010], R8 ;  /* 0x0010100801007387 */ /* 0x0101e60000100a00 */
[----:B0-----:R-:W2:Y:S01]  /*f130*/  LDL.LU R8, [R1+0x100] ;  /* 0x0001000001087983 */ /* 0x001ea20000300800 */
[----:B------:R-:W2:Y:S02]  /*f140*/  LDL.LU R9, [R1+0x104] ;  /* 0x0001040001097983 */ /* 0x000ea40000300800 */
[----:B------:R-:W2:Y:S02]  /*f150*/  LDL.LU R10, [R1+0x108] ;  /* 0x00010800010a7983 */ /* 0x000ea40000300800 */
[----:B------:R-:W2:Y:S02]  /*f160*/  LDL.LU R11, [R1+0x10c] ;  /* 0x00010c00010b7983 */ /* 0x000ea40000300800 */
[----:B------:R-:W-:-:S02]  /*f170*/  IMAD.MOV.U32 R26, RZ, RZ, R7 ;  /* 0x000000ffff1a7224 */ /* 0x000fc400078e0007 */
[----:B------:R-:W-:Y:S01]  /*f180*/  IMAD.MOV.U32 R27, RZ, RZ, R6 ;  /* 0x000000ffff1b7224 */ /* 0x000fe200078e0006 */
[----:B---3--:R0:W-:Y:S01]  /*f190*/  STL.64 [R1+0x1000], R14 ;  /* 0x0010000e01007387 */ /* 0x0081e20000100a00 */
[----:B------:R-:W-:Y:S02]  /*f1a0*/  STL.64 [R1+0xff8], R12 ;  /* 0x000ff80c01007387 */ /* 0x000fe40000100a00 */
[----:B------:R-:W3:Y:S01]  /*f1b0*/  LDL.64 R6, [R1+0x88] ;  /* 0x0000880001067983 */ /* 0x000ee20000100a00 */
[----:B0-----:R-:W4:Y:S01]  /*f1c0*/  LDL.64 R14, [R1+0x98] ;  /* 0x00009800010e7983 */ /* 0x001f220000100a00 */
[----:B------:R0:W-:Y:S02]  /*f1d0*/  STL.64 [R1+0xfe8], R26 ;  /* 0x000fe81a01007387 */ /* 0x0001e40000100a00 */
[----:B------:R-:W3:Y:S02]  /*f1e0*/  LDL.LU R24, [R1+0x40] ;  /* 0x0000400001187983 */ /* 0x000ee40000300800 */
[----:B------:R-:W3:Y:S01]  /*f1f0*/  LDL.LU R25, [R1+0x44] ;  /* 0x0000440001197983 */ /* 0x000ee20000300800 */
[----:B0-----:R-:W3:Y:S01]  /*f200*/  LDL.LU R26, [R1+0x48] ;  /* 0x00004800011a7983 */ /* 0x001ee20000300800 */
[----:B------:R-:W3:Y:S01]  /*f210*/  LDL.LU R27, [R1+0x4c] ;  /* 0x00004c00011b7983 */ /* 0x000ee20000300800 */
[----:B--2---:R-:W-:Y:S11]  /*f220*/  HMMA.16816.F32 R8, R20, R18, R8 ;  /* 0x000000121408723c */ /* 0x004ff60000001808 */
[----:B------:R-:W-:Y:S11]  /*f230*/  @!UPT UIADD3 URZ, URZ, URZ, URZ ;  /* 0x0000003f3f3ff290 */ /* 0x000ff6000fffe03f */
[----:B------:R-:W-:Y:S01]  /*f240*/  @!UPT UIADD3 URZ, URZ, URZ, URZ ;  /* 0x0000003f3f3ff290 */ /* 0x000fe2000fffe03f */
[----:B------:R-:W-:Y:S01]  /*f250*/  STL.64 [R1+0x1e0], R8 ;  /* 0x0001e00801007387 */ /* 0x000fe20000100a00 */
[----:B------:R0:W-:Y:S02]  /*f260*/  STL [R1+0x1e8], R10 ;  /* 0x0001e80a01007387 */ /* 0x0001e40000100800 */
[----:B------:R-:W-:Y:S02]  /*f270*/  IMAD.MOV.U32 R28, RZ, RZ, R11 ;  /* 0x000000ffff1c7224 */ /* 0x000fe400078e000b */
[----:B0-----:R-:W4:Y:S01]  /*f280*/  LDL.LU.64 R10, [R1+0x1018] ;  /* 0x00101800010a7983 */ /* 0x001f220000300a00 */
[----:B------:R-:W4:Y:S02]  /*f290*/  LDL.LU.64 R8, [R1+0x1010] ;  /* 0x0010100001087983 */ /* 0x000f240000300a00 */
[----:B------:R0:W-:Y:S02]  /*f2a0*/  STL.64 [R1+0xf80], R18 ;  /* 0x000f801201007387 */ /* 0x0001e40000100a00 */
[----:B0-----:R-:W-:-:S02]  /*f2b0*/  IMAD.MOV.U32 R18, RZ, RZ, R5 ;  /* 0x000000ffff127224 */ /* 0x001fc400078e0005 */
[----:B------:R-:W-:-:S05]  /*f2c0*/  IMAD.MOV.U32 R19, RZ, RZ, R4 ;  /* 0x000000ffff137224 */ /* 0x000fca00078e0004 */
[----:B------:R0:W-:Y:S01]  /*f2d0*/  STL.64 [R1+0xf98], R18 ;  /* 0x000f981201007387 */ /* 0x0001e20000100a00 */
[----:B------:R-:W2:Y:S02]  /*f2e0*/  LDL.LU R16, [R1] ;  /* 0x0000000001107983 */ /* 0x000ea40000300800 */
[----:B------:R-:W2:Y:S01]  /*f2f0*/  LDL.LU R17, [R1+0x4] ;  /* 0x0000040001117983 */ /* 0x000ea20000300800 */
[----:B0-----:R-:W2:Y:S01]  /*f300*/  LDL.LU R18, [R1+0x8] ;  /* 0x0000080001127983 */ /* 0x001ea20000300800 */
[----:B------:R-:W-:Y:S02]  /*f310*/  IMAD.MOV.U32 R19, RZ, RZ, R0 ;  /* 0x000000ffff137224 */ /* 0x000fe400078e0000 */
[----:B------:R-:W3:Y:S03]  /*f320*/  LDL.LU R0, [R1+0x1008] ;  /* 0x0010080001007983 */ /* 0x000ee60000300800 */
[----:B--2---:R-:W-:Y:S01]  /*f330*/  STL.64 [R1+0xfb0], R18 ;  /* 0x000fb01201007387 */ /* 0x004fe20000100a00 */
[----:B------:R0:W-:Y:S03]  /*f340*/  STL.64 [R1+0xfa8], R16 ;  /* 0x000fa81001007387 */ /* 0x0001e60000100a00 */
[----:B0-----:R-:W2:Y:S01]  /*f350*/  LDL.LU R16, [R1+0x10] ;  /* 0x0000100001107983 */ /* 0x001ea20000300800 */
[----:B------:R-:W2:Y:S02]  /*f360*/  LDL.LU R17, [R1+0x14] ;  /* 0x0000140001117983 */ /* 0x000ea40000300800 */
[----:B------:R-:W2:Y:S02]  /*f370*/  LDL.LU R18, [R1+0x18] ;  /* 0x0000180001127983 */ /* 0x000ea40000300800 */
[----:B------:R-:W2:Y:S01]  /*f380*/  LDL.LU R19, [R1+0x1c] ;  /* 0x00001c0001137983 */ /* 0x000ea20000300800 */
[C---:B----4-:R-:W-:Y:S01]  /*f390*/  HMMA.16816.F32 R8, R20.reuse, R14, R8 ;  /* 0x0000000e1408723c */ /* 0x050fe20000001808 */
[----:B--2---:R-:W-:Y:S01]  /*f3a0*/  STL.64 [R1+0xfc8], R18 ;  /* 0x000fc81201007387 */ /* 0x004fe20000100a00 */
[----:B------:R0:W-:Y:S03]  /*f3b0*/  STL.64 [R1+0xfc0], R16 ;  /* 0x000fc01001007387 */ /* 0x0001e60000100a00 */
[----:B0-----:R-:W2:Y:S01]  /*f3c0*/  LDL.LU R16, [R1+0x20] ;  /* 0x0000200001107983 */ /* 0x001ea20000300800 */
[----:B------:R-:W2:Y:S02]  /*f3d0*/  LDL.LU R17, [R1+0x24] ;  /* 0x0000240001117983 */ /* 0x000ea40000300800 */
[----:B------:R-:W2:Y:S02]  /*f3e0*/  LDL.LU R18, [R1+0x28] ;  /* 0x0000280001127983 */ /* 0x000ea40000300800 */
[----:B------:R-:W-:Y:S11]  /*f3f0*/  STL [R1+0xeb0], R28 ;  /* 0x000eb01c01007387 */ /* 0x000ff60000100800 */
[----:B------:R-:W-:Y:S02]  /*f400*/  @!UPT UIADD3 URZ, URZ, URZ, URZ ;  /* 0x0000003f3f3ff290 */ /* 0x000fe4000fffe03f */
[----:B------:R0:W-:Y:S01]  /*f410*/  STL.64 [R1+0x1d0], R8 ;  /* 0x0001d00801007387 */ /* 0x0001e20000100a00 */
[----:B------:R-:W-:Y:S02]  /*f420*/  STL.64 [R1+0x1d8], R10 ;  /* 0x0001d80a01007387 */ /* 0x000fe40000100a00 */
[----:B0-----:R-:W-:Y:S02]  /*f430*/  IMAD.MOV.U32 R9, RZ, RZ, R14 ;  /* 0x000000ffff097224 */ /* 0x001fe400078e000e */
[----:B------:R-:W-:Y:S02]  /*f440*/  IMAD.MOV.U32 R8, RZ, RZ, R15 ;  /* 0x000000ffff087224 */ /* 0x000fe400078e000f */
[----:B------:R-:W3:Y:S01]  /*f450*/  LDL.LU.64 R14, [R1+0x1000] ;  /* 0x00100000010e7983 */ /* 0x000ee20000300a00 */
[----:B------:R-:W3:Y:S02]  /*f460*/  LDL.LU.64 R12, [R1+0xff8] ;  /* 0x000ff800010c7983 */ /* 0x000ee40000300a00 */
[C---:B---3--:R-:W-:Y:S11]  /*f470*/  HMMA.16816.F32 R12, R20.reuse, R6, R12 ;  /* 0x00000006140c723c */ /* 0x048ff6000000180c */
[----:B------:R-:W-:Y:S11]  /*f480*/  @!UPT UIADD3 URZ, URZ, URZ, URZ ;  /* 0x0000003f3f3ff290 */ /* 0x000ff6000fffe03f */
[----:B------:R-:W-:Y:S01]  /*f490*/  @!UPT UIADD3 URZ, URZ, URZ, URZ ;  /* 0x0000003f3f3ff290 */ /* 0x000fe2000fffe03f */
[----:B------:R0:W-:Y:S01]  /*f4a0*/  STL.64 [R1+0x1c0], R12 ;  /* 0x0001c00c01007387 */ /* 0x0001e20000100a00 */
[----:B------:R-:W-:Y:S02]  /*f4b0*/  STL.64 [R1+0x1c8], R14 ;  /* 0x0001c80e01007387 */ /* 0x000fe40000100a00 */
[----:B0-----:R-:W-:Y:S02]  /*f4c0*/  IMAD.MOV.U32 R13, RZ, RZ, R6 ;  /* 0x000000ffff0d7224 */ /* 0x001fe400078e0006 */
[----:B------:R-:W-:Y:S02]  /*f4d0*/  IMAD.MOV.U32 R12, RZ, RZ, R7 ;  /* 0x000000ffff0c7224 */ /* 0x000fe400078e0007 */
[----:B------:R-:W3:Y:S01]  /*f4e0*/  LDL.LU.64 R6, [R1+0xff0] ;  /* 0x000ff00001067983 */ /* 0x000ee20000300a00 */
[----:B------:R-:W-:Y:S01]  /*f4f0*/  IMAD.MOV.U32 R19, RZ, RZ, R0 ;  /* 0x000000ffff137224 */ /* 0x000fe200078e0000 */
[----:B---3--:R-:W-:Y:S02]  /*f500*/  HMMA.16816.F32 R20, R20, R6, R24 ;  /* 0x000000061414723c */ /* 0x008fe40000001818 */
[----:B------:R-:W2:Y:S01]  /*f510*/  LDL.LU.64 R26, [R1+0xfe8] ;  /* 0x000fe800011a7983 */ /* 0x000ea20000300a00 */
[----:B------:R-:W-:-:S02]  /*f520*/  IMAD.MOV.U32 R28, RZ, RZ, R6 ;  /* 0x000000ffff1c7224 */ /* 0x000fc400078e0006 */
[----:B------:R-:W-:Y:S11]  /*f530*/  IMAD.MOV.U32 R0, RZ, RZ, R7 ;  /* 0x000000ffff007224 */ /* 0x000ff600078e0007 */
[----:B------:R-:W-:Y:S07]  /*f540*/  @!UPT UIADD3 URZ, URZ, URZ, URZ ;  /* 0x0000003f3f3ff290 */ /* 0x000fee000fffe03f */
[----:B------:R0:W-:Y:S01]  /*f550*/  STL.64 [R1+0x1b0], R20 ;  /* 0x0001b01401007387 */ /* 0x0001e20000100a00 */
[----:B------:R1:W-:Y:S02]  /*f560*/  STL.64 [R1+0x1b8], R22 ;  /* 0x0001b81601007387 */ /* 0x0003e40000100a00 */
[----:B------:R-:W2:Y:S02]  /*f570*/  LDL.LU.64 R6, [R1+0xfe0] ;  /* 0x000fe00001067983 */ /* 0x000ea40000300a00 */
[----:B------:R-:W2:Y:S01]  /*f580*/  LDL.LU.64 R4, [R1+0xfd8] ;  /* 0x000fd80001047983 */ /* 0x000ea20000300a00 */
[----:B0-----:R-:W3:Y:S01]  /*f590*/  LDL.LU R20, [R1+0x50] ;  /* 0x0000500001147983 */ /* 0x001ee20000300800 */
[----:B------:R-:W3:Y:S02]  /*f5a0*/  LDL.LU R21, [R1+0x54] ;  /* 0x0000540001157983 */ /* 0x000ee40000300800 */
[----:B-1----:R-:W3:Y:S02]  /*f5b0*/  LDL.LU R22, [R1+0x58] ;  /* 0x0000580001167983 */ /* 0x002ee40000300800 */
[----:B------:R-:W-:-:S02]  /*f5c0*/  IMAD.MOV.U32 R23, RZ, RZ, R29 ;  /* 0x000000ffff177224 */ /* 0x000fc400078e001d */
[----:B------:R-:W4:Y:S01]  /*f5d0*/  LDL.LU R29, [R1+0xfd0] ;  /* 0x000fd000011d7983 */ /* 0x000f220000300800 */
[C---:B--2---:R-:W-:Y:S03]  /*f5e0*/  HMMA.16816.F32 R24, R4.reuse, R26, R16 ;  /* 0x0000001a0418723c */ /* 0x044fe60000001810 */
[----:B------:R-:W2:Y:S01]  /*f5f0*/  LDL.LU.64 R18, [R1+0xfc8] ;  /* 0x000fc80001127983 */ /* 0x000ea20000300a00 */
[----:B------:R-:W2:Y:S11]  /*f600*/  LDL.LU.64 R16, [R1+0xfc0] ;  /* 0x000fc00001107983 */ /* 0x000eb60000300a00 */
[----:B------:R-:W-:Y:S08]  /*f610*/  @!UPT UIADD3 URZ, URZ, URZ, URZ ;  /* 0x0000003f3f3ff290 */ /* 0x000ff0000fffe03f */
[----:B------:R-:W-:Y:S01]  /*f620*/  STL.64 [R1+0x1a0], R24 ;  /* 0x0001a01801007387 */ /* 0x000fe20000100a00 */
        /* <DEDUP_REMOVED lines=8> */
[----:B0-----:R-:W2:Y:S02]  /*f6b0*/  LDL.LU.64 R26, [R1+0xfa0] ;  /* 0x000fa000011a7983 */ /* 0x001ea40000300a00 */
[C---:B--2---:R-:W-:Y:S02]  /*f6c0*/  HMMA.16816.F32 R24, R4.reuse, R26, R16 ;  /* 0x0000001a0418723c */ /* 0x044fe40000001810 */
[----:B------:R-:W2:Y:S11]  /*f6d0*/  LDL.LU.64 R18, [R1+0xf98] ;  /* 0x000f980001127983 */ /* 0x000eb60000300a00 */
[----:B------:R-:W-:Y:S10]  /*f6e0*/  @!UPT UIADD3 URZ, URZ, URZ, URZ ;  /* 0x0000003f3f3ff290 */ /* 0x000ff4000fffe03f */
[----:B------:R-:W-:Y:S01]  /*f6f0*/  STL.64 [R1+0x170], R24 ;  /* 0x0001701801007387 */ /* 0x000fe20000100a00 */
[----:B------:R0:W-:Y:S03]  /*f700*/  STL.64 [R1+0x178], R26 ;  /* 0x0001781a01007387 */ /* 0x0001e60000100a00 */
[----:B0-----:R-:W2:Y:S01]  /*f710*/  LDL.LU.64 R26, [R1+0xf90] ;  /* 0x000f9000011a7983 */ /* 0x001ea20000300a00 */
[----:B------:R-:W2:Y:S02]  /*f720*/  LDL.LU.64 R24, [R1+0xf88] ;  /* 0x000f880001187983 */ /* 0x000ea40000300a00 */
[C---:B--2---:R-:W-:Y:S01]  /*f730*/  HMMA.16816.F32 R24, R4.reuse, R18, R24 ;  /* 0x000000120418723c */ /* 0x044fe20000001818 */
[----:B------:R-:W3:Y:S11]  /*f740*/  LDL.LU.64 R18, [R1+0xf80] ;  /* 0x000f800001127983 */ /* 0x000ef60000300a00 */
[----:B------:R-:W-:Y:S11]  /*f750*/  @!UPT UIADD3 URZ, URZ, URZ, URZ ;  /* 0x0000003f3f3ff290 */ /* 0x000ff6000fffe03f */
[----:B------:R-:W-:Y:S01]  /*f760*/  STL.64 [R1+0x160], R24 ;  /* 0x0001601801007387 */ /* 0x000fe20000100a00 */
[----:B------:R0:W-:Y:S02]  /*f770*/  STL.64 [R1+0x168], R26 ;  /* 0x0001681a01007387 */ /* 0x0001e40000100a00 */
[----:B0-----:R-:W-:Y:S02]  /*f780*/  IMAD.MOV.U32 R26, RZ, RZ, R9 ;  /* 0x000000ffff1a7224 */ /* 0x001fe400078e0009 */
[----:B------:R-:W-:Y:S02]  /*f790*/  IMAD.MOV.U32 R27, RZ, RZ, R8 ;  /* 0x000000ffff1b7224 */ /* 0x000fe400078e0008 */
[----:B----4-:R-:W0:Y:S04]  /*f7a0*/  LDSM.16.MT88.4 R8, [R29+0x2100] ;  /* 0x002100001d08783b */ /* 0x010e280000004200 */
[----:B0-----:R-:W-:Y:S01]  /*f7b0*/  STL.64 [R1+0xf78], R10 ;  /* 0x000f780a01007387 */ /* 0x001fe20000100a00 */
[----:B------:R0:W-:Y:S03]  /*f7c0*/  STL.64 [R1+0xf70], R8 ;  /* 0x000f700801007387 */ /* 0x0001e60000100a00 */
[----:B0-----:R-:W2:Y:S01]  /*f7d0*/  LDL.LU R8, [R1+0x180] ;  /* 0x0001800001087983 */ /* 0x001ea20000300800 */
[----:B------:R-:W2:Y:S02]  /*f7e0*/  LDL.LU R9, [R1+0x184] ;  /* 0x0001840001097983 */ /* 0x000ea40000300800 */
[----:B------:R-:W2:Y:S02]  /*f7f0*/  LDL.LU R10, [R1+0x188] ;  /* 0x00018800010a7983 */ /* 0x000ea40000300800 */
[----:B------:R-:W2:Y:S01]  /*f800*/  LDL.LU R11, [R1+0x18c] ;  /* 0x00018c00010b7983 */ /* 0x000ea20000300800 */
[----:B---3--:R-:W-:Y:S01]  /*f810*/  HMMA.16816.F32 R20, R4, R18, R20 ;  /* 0x000000120414723c */ /* 0x008fe20000001814 */
[----:B------:R-:W0:Y:S11]  /*f820*/  S2R R19, SR_TID.X ;  /* 0x0000000000137919 */ /* 0x000e360000002100 */
[----:B------:R-:W-:Y:S11]  /*f830*/  @!UPT UIADD3 URZ, URZ, URZ, URZ ;  /* 0x0000003f3f3ff290 */ /* 0x000ff6000fffe03f */
[----:B------:R-:W-:Y:S01]  /*f840*/  STL.64 [R1+0x150], R20 ;  /* 0x0001501401007387 */ /* 0x000fe20000100a00 */
[----:B------:R1:W-:Y:S02]  /*f850*/  STL.64 [R1+0x158], R22 ;  /* 0x0001581601007387 */ /* 0x0003e40000100a00 */
[----:B-1----:R-:W-:Y:S02]  /*f860*/  IMAD.MOV.U32 R22, RZ, RZ, R13 ;  /* 0x000000ffff167224 */ /* 0x002fe400078e000d */
[----:B------:R-:W-:Y:S02]  /*f870*/  IMAD.MOV.U32 R23, RZ, RZ, R12 ;  /* 0x000000ffff177224 */ /* 0x000fe400078e000c */
[----:B------:R-:W1:Y:S04]  /*f880*/  LDSM.16.MT88.4 R12, [R29+0x2180] ;  /* 0x002180001d0c783b */ /* 0x000e680000004200 */
[----:B------:R-:W3:Y:S01]  /*f890*/  S2R R20, SR_TID.X ;  /* 0x0000000000147919 */ /* 0x000ee20000002100 */
[----:B0-----:R-:W-:-:S05]  /*f8a0*/  LOP3.LUT R19, R19, 0x7, RZ, 0xc0, !PT ;  /* 0x0000000713137812 */ /* 0x001fca00078ec0ff */
[----:B------:R-:W-:Y:S02]  /*f8b0*/  IMAD R21, R19, 0x90, RZ ;  /* 0x0000009013157824 */ /* 0x000fe400078e02ff */
[----:B------:R-:W0:Y:S01]  /*f8c0*/  LDSM.16.MT88.4 R16, [R29+0x4000] ;  /* 0x004000001d10783b */ /* 0x000e220000004200 */
[----:B---3--:R-:W-:-:S05]  /*f8d0*/  IMAD.SHL.U32 R20, R20, 0x2, RZ ;  /* 0x0000000214147824 */ /* 0x008fca00078e00ff */
[----:B------:R-:W-:-:S04]  /*f8e0*/  LOP3.LUT R20, R21, 0x30, R20, 0x78, !PT ;  /* 0x0000003015147812 */ /* 0x000fc800078e7814 */
[----:B------:R-:W-:Y:S01]  /*f8f0*/  LOP3.LUT R20, R20, 0x40, RZ, 0x3c, !PT ;  /* 0x0000004014147812 */ /* 0x000fe200078e3cff */
[----:B-1----:R-:W-:Y:S01]  /*f900*/  STL.64 [R1+0xf00], R14 ;  /* 0x000f000e01007387 */ /* 0x002fe20000100a00 */
[----:B------:R-:W-:Y:S03]  /*f910*/  STL.64 [R1+0xef8], R12 ;  /* 0x000ef80c01007387 */ /* 0x000fe60000100a00 */
[----:B------:R-:W1:Y:S01]  /*f920*/  LDSM.16.M88.4 R12, [R20+0x8000] ;  /* 0x00800000140c783b */ /* 0x000e620000000200 */
[----:B0-----:R-:W-:Y:S03]  /*f930*/  STL.64 [R1+0xe60], R18 ;  /* 0x000e601201007387 */ /* 0x001fe60000100a00 */
[----:B------:R-:W-:Y:S01]  /*f940*/  STL.64 [R1+0xe58], R16 ;  /* 0x000e581001007387 */ /* 0x000fe20000100a00 */
[----:B-1----:R-:W-:Y:S01]  /*f950*/  STL.64 [R1+0x60], R12 ;  /* 0x0000600c01007387 */ /* 0x002fe20000100a00 */
[----:B------:R2:W-:Y:S02]  /*f960*/  STL.64 [R1+0x68], R14 ;  /* 0x0000680e01007387 */ /* 0x0005e40000100a00 */
[----:B--2---:R-:W-:Y:S01]  /*f970*/  HMMA.16816.F32 R12, R4, R26, R8 ;  /* 0x0000001a040c723c */ /* 0x004fe20000001808 */
[----:B------:R-:W0:Y:S04]  /*f980*/  LDSM.16.M88.4 R8, [R20+0x8400] ;  /* 0x008400001408783b */ /* 0x000e280000000200 */
[----:B------:R-:W-:Y:S11]  /*f990*/  LDSM.16.M88.4 R24, [R20+0x8c00] ;  /* 0x008c00001418783b */ /* 0x000ff60000000200 */
[----:B------:R-:W-:Y:S07]  /*f9a0*/  @!UPT UIADD3 URZ, URZ, URZ, URZ ;  /* 0x0000003f3f3ff290 */ /* 0x000fee000fffe03f */
[----:B------:R-:W-:Y:S01]  /*f9b0*/  STL.64 [R1+0x140], R12 ;  /* 0x0001400c01007387 */ /* 0x000fe20000100a00 */
[----:B------:R-:W-:Y:S02]  /*f9c0*/  STL.64 [R1+0x148], R14 ;  /* 0x0001480e01007387 */ /* 0x000fe40000100a00 */
[----:B------:R-:W1:Y:S04]  /*f9d0*/  LDSM.16.M88.4 R12, [R20+0x8800] ;  /* 0x00880000140c783b */ /* 0x000e680000000200 */
[----:B------:R-:W-:Y:S01]  /*f9e0*/  IMAD.MOV.U32 R19, RZ, RZ, R0 ;  /* 0x000000ffff137224 */ /* 0x000fe200078e0000 */
[----:B0-----:R0:W-:Y:S01]  /*f9f0*/  STL.64 [R1+0x50], R8 ;  /* 0x0000500801007387 */ /* 0x0011e20000100a00 */
[----:B------:R-:W-:Y:S02]  /*fa00*/  IMAD.MOV.U32 R16, RZ, RZ, R8 ;  /* 0x000000ffff107224 */ /* 0x000fe400078e0008 */
[----:B------:R2:W-:Y:S02]  /*fa10*/  STL.64 [R1+0x58], R10 ;  /* 0x0000580a01007387 */ /* 0x0005e40000100a00 */
[----:B------:R-:W-:Y:S01]  /*fa20*/  IMAD.MOV.U32 R0, RZ, RZ, R9 ;  /* 0x000000ffff007224 */ /* 0x000fe200078e0009 */
[----:B0-----:R-:W3:Y:S01]  /*fa30*/  LDL.LU R8, [R1+0x240] ;  /* 0x0002400001087983 */ /* 0x001ee20000300800 */
[----:B------:R-:W3:Y:S02]  /*fa40*/  LDL.LU R9, [R1+0x244] ;  /* 0x0002440001097983 */ /* 0x000ee40000300800 */
[----:B--2---:R-:W3:Y:S02]  /*fa50*/  LDL.LU R10, [R1+0x248] ;  /* 0x00024800010a7983 */ /* 0x004ee40000300800 */
[----:B------:R-:W3:Y:S01]  /*fa60*/  LDL.LU R11, [R1+0x24c] ;  /* 0x00024c00010b7983 */ /* 0x000ee20000300800 */
[----:B------:R-:W-:Y:S01]  /*fa70*/  STL [R1+0xec8], R0 ;  /* 0x000ec80001007387 */ /* 0x000fe20000100800 */
[----:B------:R-:W-:Y:S03]  /*fa80*/  STL [R1+0xeac], R16 ;  /* 0x000eac1001007387 */ /* 0x000fe60000100800 */
[----:B-1----:R-:W-:Y:S01]  /*fa90*/  STL.64 [R1+0x40], R12 ;  /* 0x0000400c01007387 */ /* 0x002fe20000100a00 */
[----:B------:R-:W-:Y:S02]  /*faa0*/  STL.64 [R1+0x48], R14 ;  /* 0x0000480e01007387 */ /* 0x000fe40000100a00 */
[----:B------:R-:W0:Y:S04]  /*fab0*/  LDSM.16.M88.4 R12, [R20+0x9000] ;  /* 0x00900000140c783b */ /* 0x000e280000000200 */
[----:B------:R-:W-:Y:S01]  /*fac0*/  STL.64 [R1+0x30], R24 ;  /* 0x0000301801007387 */ /* 0x000fe20000100a00 */
[----:B------:R-:W-:Y:S02]  /*fad0*/  STL.64 [R1+0x38], R26 ;  /* 0x0000381a01007387 */ /* 0x000fe40000100a00 */
[----:B------:R-:W1:Y:S04]  /*fae0*/  LDSM.16.M88.4 R24, [R20+0x9400] ;  /* 0x009400001418783b */ /* 0x000e680000000200 */
[----:B------:R-:W-:-:S02]  /*faf0*/  IMAD.MOV.U32 R18, RZ, RZ, R28 ;  /* 0x000000ffff127224 */ /* 0x000fc400078e001c */
[----:B0-----:R-:W-:Y:S02]  /*fb00*/  IMAD.MOV.U32 R16, RZ, RZ, R13 ;  /* 0x000000ffff107224 */ /* 0x001fe400078e000d */
[----:B------:R-:W-:Y:S01]  /*fb10*/  IMAD.MOV.U32 R28, RZ, RZ, R12 ;  /* 0x000000ffff1c7224 */ /* 0x000fe200078e000c */
[----:B------:R-:W-:Y:S01]  /*fb20*/  STL.64 [R1+0x20], R12 ;  /* 0x0000200c01007387 */ /* 0x000fe20000100a00 */
[----:B------:R0:W-:Y:S03]  /*fb30*/  STL.64 [R1+0x28], R14 ;  /* 0x0000280e01007387 */ /* 0x0001e60000100a00 */
[----:B0-----:R-:W2:Y:S01]  /*fb40*/  LDL.LU.64 R14, [R1+0xd8] ;  /* 0x0000d800010e7983 */ /* 0x001ea20000300a00 */
[----:B------:R-:W-:Y:S02]  /*fb50*/  STL [R1+0xed0], R16 ;  /* 0x000ed01001007387 */ /* 0x000fe40000100800 */
[----:B------:R-:W-:Y:S02]  /*fb60*/  STL [R1+0xecc], R28 ;  /* 0x000ecc1c01007387 */ /* 0x000fe40000100800 */
[----:B-1----:R-:W-:Y:S01]  /*fb70*/  STL.64 [R1+0x10], R24 ;  /* 0x0000101801007387 */ /* 0x002fe20000100a00 */
[----:B------:R-:W-:Y:S02]  /*fb80*/  STL.64 [R1+0x18], R26 ;  /* 0x0000181a01007387 */ /* 0x000fe40000100a00 */
[----:B------:R-:W0:Y:S02]  /*fb90*/  LDSM.16.M88.4 R24, [R20+0x9800] ;  /* 0x009800001418783b */ /* 0x000e240000000200 */
[----:B0-----:R-:W-:Y:S02]  /*fba0*/  STL.64 [R1], R24 ;  /* 0x0000001801007387 */ /* 0x001fe40000100a00 */
[----:B------:R-:W-:-:S02]  /*fbb0*/  IMAD.MOV.U32 R16, RZ, RZ, R24 ;  /* 0x000000ffff107224 */ /* 0x000fc400078e0018 */
[----:B------:R-:W-:Y:S02]  /*fbc0*/  STL.64 [R1+0x8], R26 ;  /* 0x0000081a01007387 */ /* 0x000fe40000100a00 */
[----:B------:R-:W-:Y:S02]  /*fbd0*/  IMAD.MOV.U32 R28, RZ, RZ, R25 ;  /* 0x000000ffff1c7224 */ /* 0x000fe400078e0019 */
[----:B------:R-:W0:Y:S04]  /*fbe0*/  LDSM.16.M88.4 R24, [R20+0x9c00] ;  /* 0x009c00001418783b */ /* 0x000e280000000200 */
[----:B0-----:R0:W-:Y:S01]  /*fbf0*/  STL [R1+0xde4], R24 ;  /* 0x000de41801007387 */ /* 0x0011e20000100800 */
[----:B------:R1:W-:Y:S02]  /*fc00*/  STL [R1+0xde0], R25 ;  /* 0x000de01901007387 */ /* 0x0003e40000100800 */
[----:B------:R4:W-:Y:S02]  /*fc10*/  STL [R1+0xbc4], R26 ;  /* 0x000bc41a01007387 */ /* 0x0009e40000100800 */
[----:B------:R4:W-:Y:S01]  /*fc20*/  STL [R1+0xbc0], R27 ;  /* 0x000bc01b01007387 */ /* 0x0009e20000100800 */
[----:B0-----:R-:W2:Y:S01]  /*fc30*/  LDL.LU R24, [R1+0x220] ;  /* 0x0002200001187983 */ /* 0x001ea20000300800 */
[----:B-1----:R-:W2:Y:S02]  /*fc40*/  LDL.LU R25, [R1+0x224] ;  /* 0x0002240001197983 */ /* 0x002ea40000300800 */
[----:B----4-:R-:W2:Y:S02]  /*fc50*/  LDL.LU R26, [R1+0x228] ;  /* 0x00022800011a7983 */ /* 0x010ea40000300800 */
[----:B------:R-:W2:Y:S02]  /*fc60*/  LDL.LU R27, [R1+0x22c] ;  /* 0x00022c00011b7983 */ /* 0x000ea40000300800 */
[C---:B--2---:R-:W-:Y:S11]  /*fc70*/  HMMA.16816.F32 R20, R4.reuse, R22, R24 ;  /* 0x000000160414723c */ /* 0x044ff60000001818 */
[----:B------:R-:W-:Y:S11]  /*fc80*/  @!UPT UIADD3 URZ, URZ, URZ, URZ ;  /* 0x0000003f3f3ff290 */ /* 0x000ff6000fffe03f */
[----:B------:R-:W-:Y:S01]  /*fc90*/  @!UPT UIADD3 URZ, URZ, URZ, URZ ;  /* 0x0000003f3f3ff290 */ /* 0x000fe2000fffe03f */
[----:B------:R-:W-:Y:S01]  /*fca0*/  STL.64 [R1+0x130], R20 ;  /* 0x0001301401007387 */ /* 0x000fe20000100a00 */
[----:B------:R-:W-:Y:S02]  /*fcb0*/  IMAD.MOV.U32 R27, RZ, RZ, R22 ;  /* 0x000000ffff1b7224 */ /* 0x000fe400078e0016 */
[----:B------:R-:W-:Y:S02]  /*fcc0*/  IMAD.MOV.U32 R26, RZ, RZ, R23 ;  /* 0x000000ffff1a7224 */ /* 0x000fe400078e0017 */
[----:B------:R-:W0:Y:S01]  /*fcd0*/  LDSM.16.MT88.4 R20, [R29+0x4080] ;  /* 0x004080001d14783b */ /* 0x000e220000004200 */
[----:B---3--:R-:W-:Y:S03]  /*fce0*/  HMMA.16816.F32 R4, R4, R18, R8 ;  /* 0x000000120404723c */ /* 0x008fe60000001808 */
[----:B------:R1:W-:Y:S04]  /*fcf0*/  STL.64 [R1+0xe18], R26 ;  /* 0x000e181a01007387 */ /* 0x0003e80000100a00 */
[----:B-1----:R-:W2:Y:S04]  /*fd00*/  LDL.LU.64 R26, [R1+0xe8] ;  /* 0x0000e800011a7983 */ /* 0x002ea80000300a00 */
[----:B0-----:R-:W-:Y:S01]  /*fd10*/  STL.64 [R1+0xdd8], R22 ;  /* 0x000dd81601007387 */ /* 0x001fe20000100a00 */
[----:B------:R0:W-:Y:S03]  /*fd20*/  STL.64 [R1+0xdd0], R20 ;  /* 0x000dd01401007387 */ /* 0x0001e60000100a00 */
[----:B0-----:R-:W3:Y:S01]  /*fd30*/  LDL.LU R20, [R1+0x270] ;  /* 0x0002700001147983 */ /* 0x001ee20000300800 */
[----:B------:R-:W3:Y:S02]  /*fd40*/  LDL.LU R21, [R1+0x274] ;  /* 0x0002740001157983 */ /* 0x000ee40000300800 */
[----:B------:R-:W3:Y:S02]  /*fd50*/  LDL.LU R22, [R1+0x278] ;  /* 0x0002780001167983 */ /* 0x000ee40000300800 */
[----:B------:R-:W3:Y:S01]  /*fd60*/  LDL.LU R23, [R1+0x27c] ;  /* 0x00027c0001177983 */ /* 0x000ee20000300800 */
[----:B------:R-:W2:Y:S01]  /*fd70*/  LDL.LU.64 R10, [R1+0xf78] ;  /* 0x000f7800010a7983 */ /* 0x000ea20000300a00 */
[----:B------:R-:W2:Y:S02]  /*fd80*/  LDL.LU.64 R8, [R1+0xf70] ;  /* 0x000f700001087983 */ /* 0x000ea40000300a00 */
[----:B------:R-:W-:Y:S02]  /*fd90*/  STL.64 [R1+0xf20], R18 ;  /* 0x000f201201007387 */ /* 0x000fe40000100a00 */
[----:B------:R0:W-:Y:S01]  /*fda0*/  STL [R1+0xf1c], R16 ;  /* 0x000f1c1001007387 */ /* 0x0001e20000100800 */
[----:B------:R-:W-:Y:S01]  /*fdb0*/  STL.64 [R1+0x120], R4 ;  /* 0x0001200401007387 */ /* 0x000fe20000100a00 */
[----:B------:R-:W-:Y:S02]  /*fdc0*/  STL.64 [R1+0x128], R6 ;  /* 0x0001280601007387 */ /* 0x000fe40000100a00 */
[----:B------:R-:W1:Y:S01]  /*fdd0*/  LDSM.16.MT88.4 R4, [R29+0x4100] ;  /* 0x004100001d04783b */ /* 0x000e620000004200 */
[----:B0-----:R-:W2:Y:S03]  /*fde0*/  LDL.LU R16, [R1+0x260] ;  /* 0x0002600001107983 */ /* 0x001ea60000300800 */
[----:B------:R-:W2:Y:S02]  /*fdf0*/  LDL.LU R17, [R1+0x264] ;  /* 0x0002640001117983 */ /* 0x000ea40000300800 */
[----:B------:R-:W-:-:S02]  /*fe00*/  IMAD.MOV.U32 R18, RZ, RZ, R3 ;  /* 0x000000ffff127224 */ /* 0x000fc400078e0003 */
[----:B------:R-:W-:Y:S01]  /*fe10*/  IMAD.MOV.U32 R19, RZ, RZ, R2 ;  /* 0x000000ffff137224 */ /* 0x000fe200078e0002 */
[----:B-1----:R-:W-:Y:S01]  /*fe20*/  STL.64 [R1+0xd50], R6 ;  /* 0x000d500601007387 */ /* 0x002fe20000100a00 */
[----:B------:R2:W-:Y:S02]  /*fe30*/  STL.64 [R1+0xd48], R4 ;  /* 0x000d480401007387 */ /* 0x0005e40000100a00 */
[----:B------:R-:W-:Y:S03]  /*fe40*/  STL [R1+0xd38], R29 ;  /* 0x000d381d01007387 */ /* 0x000fe60000100800 */
[----:B--2---:R-:W-:Y:S07]  /*fe50*/  HMMA.16816.F32 R4, R8, R26, R16 ;  /* 0x0000001a0804723c */ /* 0x004fee0000001810 */
[----:B------:R-:W-:-:S02]  /*fe60*/  IMAD.MOV.U32 R17, RZ, RZ, R26 ;  /* 0x000000ffff117224 */ /* 0x000fc400078e001a */
[----:B------:R-:W-:Y:S11]  /*fe70*/  IMAD.MOV.U32 R16, RZ, RZ, R27 ;  /* 0x000000ffff107224 */ /* 0x000ff600078e001b */
[----:B------:R-:W-:Y:S03]  /*fe80*/  @!UPT UIADD3 URZ, URZ, URZ, URZ ;  /* 0x0000003f3f3ff290 */ /* 0x000fe6000fffe03f */
[----:B------:R-:W-:Y:S01]  /*fe90*/  STL.64 [R1+0x110], R4 ;  /* 0x0001100401007387 */ /* 0x000fe20000100a00 */
[----:B------:R3:W-:Y:S02]  /*fea0*/  STL.64 [R1+0x118], R6 ;  /* 0x0001180601007387 */ /* 0x0007e40000100a00 */
[----:B------:R-:W2:Y:S01]  /*feb0*/  LDL.LU.64 R26, [R1+0xa8] ;  /* 0x0000a800011a7983 */ /* 0x000ea20000300a00 */
[----:B---3--:R-:W-:Y:S07]  /*fec0*/  HMMA.16816.F32 R4, R8, R14, R20 ;  /* 0x0000000e0804723c */ /* 0x008fee0000001814 */
[----:B------:R-:W-:-:S02]  /*fed0*/  IMAD.MOV.U32 R23, RZ, RZ, R14 ;  /* 0x000000ffff177224 */ /* 0x000fc400078e000e */
[----:B------:R-:W-:Y:S11]  /*fee0*/  IMAD.MOV.U32 R22, RZ, RZ, R15 ;  /* 0x000000ffff167224 */ /* 0x000ff600078e000f */
[----:B------:R-:W-:Y:S04]  /*fef0*/  @!UPT UIADD3 URZ, URZ, URZ, URZ ;  /* 0x0000003f3f3ff290 */ /* 0x000fe8000fffe03f */
[----:B------:R-:W-:Y:S02]  /*ff00*/  IMAD.MOV.U32 R3, RZ, RZ, R6 ;  /* 0x000000ffff037224 */ /* 0x000fe400078e0006 */
[----:B------:R-:W-:Y:S01]  /*ff10*/  IMAD.MOV.U32 R2, RZ, RZ, R7 ;  /* 0x000000ffff027224 */ /* 0x000fe200078e0007 */
[----:B--2---:R-:W-:Y:S01]  /*ff20*/  STL.64 [R1+0xf40], R26 ;  /* 0x000f401a01007387 */ /* 0x004fe20000100a00 */
[----:B------:R0:W-:Y:S03]  /*ff30*/  STL.64 [R1+0x100], R4 ;  /* 0x0001000401007387 */ /* 0x0001e60000100a00 */
[----:B0-----:R-:W2:Y:S01]  /*ff40*/  LDL.LU R4, [R1+0x280] ;  /* 0x0002800001047983 */ /* 0x001ea20000300800 */
[----:B------:R-:W2:Y:S02]  /*ff50*/  LDL.LU R5, [R1+0x284] ;  /* 0x0002840001057983 */ /* 0x000ea40000300800 */
[----:B------:R-:W2:Y:S02]  /*ff60*/  LDL.LU R6, [R1+0x288] ;  /* 0x0002880001067983 */ /* 0x000ea40000300800 */
[----:B------:R-:W2:Y:S01]  /*ff70*/  LDL.LU R7, [R1+0x28c] ;  /* 0x00028c0001077983 */ /* 0x000ea20000300800 */
[----:B------:R-:W-:Y:S01]  /*ff80*/  STL.64 [R1+0xf58], R22 ;  /* 0x000f581601007387 */ /* 0x000fe20000100a00 */
[----:B------:R-:W3:Y:S02]  /*ff90*/  LDL.LU R24, [R1+0x290] ;  /* 0x0002900001187983 */ /* 0x000ee40000300800 */
[----:B------:R-:W3:Y:S02]  /*ffa0*/  LDL.LU R25, [R1+0x294] ;  /* 0x0002940001197983 */ /* 0x000ee40000300800 */
[----:B------:R-:W4:Y:S01]  /*ffb0*/  LDL.LU R26, [R1+0x298] ;  /* 0x00029800011a7983 */ /* 0x000f220000300800 */
[----:B------:R-:W4:Y:S04]  /*ffc0*/  LDL.LU R27, [R1+0x29c] ;  /* 0x00029c00011b7983 */ /* 0x000f280000300800 */
[----:B----4-:R0:W-:Y:S01]  /*ffd0*/  STL.64 [R1+0xf68], R26 ;  /* 0x000f681a01007387 */ /* 0x0101e20000100a00 */
[----:B---3--:R-:W-:Y:S03]  /*ffe0*/  STL.64 [R1+0xf60], R24 ;  /* 0x000f601801007387 */ /* 0x008fe60000100a00 */
[----:B0-----:R-:W2:Y:S01]  /*fff0*/  LDL.LU.64 R26, [R1+0xc8] ;  /* 0x0000c800011a7983 */ /* 0x001ea20000300a00 */
[----:B------:R-:W3:Y:S02]  /*10000*/  LDL.LU R12, [R1+0x2d0] ;  /* 0x0002d000010c7983 */ /* 0x000ee40000300800 */
[----:B------:R-:W3:Y:S02]  /*10010*/  LDL.LU R13, [R1+0x2d4] ;  /* 0x0002d400010d7983 */ /* 0x000ee40000300800 */
[----:B------:R-:W4:Y:S01]  /*10020*/  LDL.LU R14, [R1+0x2d8] ;  /* 0x0002d800010e7983 */ /* 0x000f220000300800 */
[----:B------:R-:W4:Y:S01]  /*10030*/  LDL.LU R15, [R1+0x2dc] ;  /* 0x0002dc00010f7983 */ /* 0x000f220000300800 */
[----:B------:R-:W2:Y:S03]  /*10040*/  LDL.LU.64 R18, [R1+0x98] ;  /* 0x0000980001127983 */ /* 0x000ea60000300a00 */
[----:B--2---:R-:W-:Y:S01]  /*10050*/  STL.64 [R1+0xf38], R18 ;  /* 0x000f381201007387 */ /* 0x004fe20000100a00 */
[----:B------:R0:W-:Y:S03]  /*10060*/  STL.64 [R1+0xf30], R16 ;  /* 0x000f301001007387 */ /* 0x0001e60000100a00 */
[----:B0-----:R-:W2:Y:S01]  /*10070*/  LDL.LU R16, [R1+0x2e0] ;  /* 0x0002e00001107983 */ /* 0x001ea20000300800 */
[----:B------:R-:W2:Y:S02]  /*10080*/  LDL.LU R17, [R1+0x2e4] ;  /* 0x0002e40001117983 */ /* 0x000ea40000300800 */
[----:B------:R-:W2:Y:S02]  /*10090*/  LDL.LU R18, [R1+0x2e8] ;  /* 0x0002e80001127983 */ /* 0x000ea40000300800 */
[----:B------:R-:W2:Y:S02]  /*100a0*/  LDL.LU R19, [R1+0x2ec] ;  /* 0x0002ec0001137983 */ /* 0x000ea40000300800 */
[----:B--2---:R0:W-:Y:S01]  /*100b0*/  STL.64 [R1+0xf50], R18 ;  /* 0x000f501201007387 */ /* 0x0041e20000100a00 */
[----:B------:R-:W-:Y:S03]  /*100c0*/  STL.64 [R1+0xf48], R16 ;  /* 0x000f481001007387 */ /* 0x000fe60000100a00 */
[----:B0-----:R-:W2:Y:S01]  /*100d0*/  LDL.LU.64 R18, [R1+0xb8] ;  /* 0x0000b80001127983 */ /* 0x001ea20000300a00 */
[----:B----4-:R0:W-:Y:S02]  /*100e0*/  STL.64 [R1+0xf10], R14 ;  /* 0x000f100e01007387 */ /* 0x0101e40000100a00 */
[----:B---3--:R1:W-:Y:S01]  /*100f0*/  STL.64 [R1+0xf08], R12 ;  /* 0x000f080c01007387 */ /* 0x0083e20000100a00 */
[----:B0-----:R-:W3:Y:S01]  /*10100*/  LDL.LU.64 R14, [R1+0x88] ;  /* 0x00008800010e7983 */ /* 0x001ee20000300a00 */
[----:B------:R-:W-:Y:S07]  /*10110*/  HMMA.16816.F32 R20, R8, R26, R4 ;  /* 0x0000001a0814723c */ /* 0x000fee0000001804 */
[----:B------:R-:W-:-:S02]  /*10120*/  IMAD.MOV.U32 R5, RZ, RZ, R26 ;  /* 0x000000ffff057224 */ /* 0x000fc400078e001a */
[----:B------:R-:W-:Y:S01]  /*10130*/  IMAD.MOV.U32 R4, RZ, RZ, R27 ;  /* 0x000000ffff047224 */ /* 0x000fe200078e001b */
[----:B---3--:R0:W-:Y:S01]  /*10140*/  STL.64 [R1+0xf28], R14 ;  /* 0x000f280e01007387 */ /* 0x0081e20000100a00 */
[----:B-1----:R-:W3:Y:S02]  /*10150*/  LDL.LU R12, [R1+0x2f0] ;  /* 0x0002f000010c7983 */ /* 0x002ee40000300800 */
[----:B------:R-:W3:Y:S01]  /*10160*/  LDL.LU R13, [R1+0x2f4] ;  /* 0x0002f400010d7983 */ /* 0x000ee20000300800 */
[----:B0-----:R-:W3:Y:S01]  /*10170*/  LDL.LU R14, [R1+0x2f8] ;  /* 0x0002f800010e7983 */ /* 0x001ee20000300800 */
[----:B------:R-:W3:Y:S02]  /*10180*/  LDL.LU R15, [R1+0x2fc] ;  /* 0x0002fc00010f7983 */ /* 0x000ee40000300800 */
[----:B------:R-:W-:Y:S02]  /*10190*/  STL [R1+0xd6c], R2 ;  /* 0x000d6c0201007387 */ /* 0x000fe40000100800 */
[----:B------:R-:W-:Y:S01]  /*101a0*/  STL [R1+0xd68], R3 ;  /* 0x000d680301007387 */ /* 0x000fe20000100800 */
[----:B------:R-:W4:Y:S01]  /*101b0*/  LDL.LU.64 R26, [R1+0xf68] ;  /* 0x000f6800011a7983 */ /* 0x000f220000300a00 */
[----:B------:R-:W4:Y:S03]  /*101c0*/  LDL.LU.64 R24, [R1+0xf60] ;  /* 0x000f600001187983 */ /* 0x000f260000300a00 */
[----:B------:R-:W-:-:S02]  /*101d0*/  IMAD.MOV.U32 R7, RZ, RZ, R22 ;  /* 0x000000ffff077224 */ /* 0x000fc400078e0016 */
[----:B------:R-:W-:Y:S01]  /*101e0*/  IMAD.MOV.U32 R6, RZ, RZ, R23 ;  /* 0x000000ffff067224 */ /* 0x000fe200078e0017 */
[----:B------:R2:W-:Y:S01]  /*101f0*/  STL.64 [R1+0xf0], R20 ;  /* 0x0000f01401007387 */ /* 0x0005e20000100a00 */
[----:B------:R-:W3:Y:S03]  /*10200*/  LDL.LU.64 R22, [R1+0xf58] ;  /* 0x000f580001167983 */ /* 0x000ee60000300a00 */
[----:B------:R-:W-:Y:S01]  /*10210*/  STL.64 [R1+0xed8], R6 ;  /* 0x000ed80601007387 */ /* 0x000fe20000100a00 */
[----:B--2---:R-:W-:Y:S02]  /*10220*/  IMAD.MOV.U32 R21, RZ, RZ, R18 ;  /* 0x000000ffff157224 */ /* 0x004fe400078e0012 */
[----:B------:R-:W-:Y:S01]  /*10230*/  IMAD.MOV.U32 R20, RZ, RZ, R19 ;  /* 0x000000ffff147224 */ /* 0x000fe200078e0013 */
[C---:B----4-:R-:W-:Y:S01]  /*10240*/  HMMA.16816.F32 R24, R8.reuse, R18, R24 ;  /* 0x000000120818723c */ /* 0x050fe20000001818 */
[----:B------:R-:W2:Y:S01]  /*10250*/  LDL.LU.64 R18, [R1+0xf50] ;  /* 0x000f500001127983 */ /* 0x000ea20000300a00 */
[----:B------:R-:W2:Y:S11]  /*10260*/  LDL.LU.64 R16, [R1+0xf48] ;  /* 0x000f480001107983 */ /* 0x000eb60000300a00 */
[----:B------:R-:W-:Y:S10]  /*10270*/  @!UPT UIADD3 URZ, URZ, URZ, URZ ;  /* 0x0000003f3f3ff290 */ /* 0x000ff4000fffe03f */
[----:B------:R-:W-:Y:S01]  /*10280*/  STL.64 [R1+0x180], R24 ;  /* 0x0001801801007387 */ /* 0x000fe20000100a00 */
[----:B------:R-:W-:Y:S02]  /*10290*/  IMAD.MOV.U32 R2, RZ, RZ, R26 ;  /* 0x000000ffff027224 */ /* 0x000fe400078e001a */
[----:B------:R-:W-:Y:S02]  /*102a0*/  IMAD.MOV.U32 R3, RZ, RZ, R27 ;  /* 0x000000ffff037224 */ /* 0x000fe400078e001b */
[----:B------:R-:W2:Y:S02]  /*102b0*/  LDL.LU.64 R26, [R1+0xf40] ;  /* 0x000f4000011a7983 */ /* 0x000ea40000300a00 */
[----:B--2---:R-:W-:Y:S11]  /*102c0*/  HMMA.16816.F32 R16, R8, R26, R16 ;  /* 0x0000001a0810723c */ /* 0x004ff60000001810 */
[----:B------:R-:W-:Y:S11]  /*102d0*/  @!UPT UIADD3 URZ, URZ, URZ, URZ ;  /* 0x0000003f3f3ff290 */ /* 0x000ff6000fffe03f */
[----:B------:R-:W-:Y:S01]  /*102e0*/  @!UPT UIADD3 URZ, URZ, URZ, URZ ;  /* 0x0000003f3f3ff290 */ /* 0x000fe2000fffe03f */
[----:B------:R-:W-:Y:S01]  /*102f0*/  STL.64 [R1+0x220], R16 ;  /* 0x0002201001007387 */ /* 0x000fe20000100a00 */
[----:B------:R0:W-:Y:S02]  /*10300*/  STL [R1+0x228], R18 ;  /* 0x0002281201007387 */ /* 0x0001e40000100800 */
[----:B------:R-:W-:Y:S02]  /*10310*/  IMAD.MOV.U32 R29, RZ, RZ, R19 ;  /* 0x000000ffff1d7224 */ /* 0x000fe400078e0013 */
[----:B0-----:R-:W2:Y:S01]  /*10320*/  LDL.LU.64 R18, [R1+0xf38] ;  /* 0x000f380001127983 */ /* 0x001ea20000300a00 */
[----:B------:R-:W-:Y:S02]  /*10330*/  IMAD.MOV.U32 R25, RZ, RZ, R27 ;  /* 0x000000ffff197224 */ /* 0x000fe400078e001b */
[----:B------:R-:W4:Y:S02]  /*10340*/  LDL.LU.64 R16, [R1+0xf30] ;  /* 0x000f300001107983 */ /* 0x000f240000300a00 */
[----:B---3--:R-:W-:-:S02]  /*10350*/  IMAD.MOV.U32 R6, RZ, RZ, R23 ;  /* 0x000000ffff067224 */ /* 0x008fc400078e0017 */
[----:B------:R-:W-:Y:S01]  /*10360*/  IMAD.MOV.U32 R7, RZ, RZ, R22 ;  /* 0x000000ffff077224 */ /* 0x000fe200078e0016 */
[----:B------:R0:W-:Y:S01]  /*10370*/  STL [R1+0xf18], R25 ;  /* 0x000f181901007387 */ /* 0x0001e20000100800 */
[----:B------:R-:W3:Y:S02]  /*10380*/  LDL.LU R24, [R1+0x300] ;  /* 0x0003000001187983 */ /* 0x000ee40000300800 */
[----:B------:R-:W-:Y:S01]  /*10390*/  IMAD.MOV.U32 R0, RZ, RZ, R26 ;  /* 0x000000ffff007224 */ /* 0x000fe200078e001a */
[----:B0-----:R-:W3:Y:S01]  /*103a0*/  LDL.LU R25, [R1+0x304] ;  /* 0x0003040001197983 */ /* 0x001ee20000300800 */
[----:B------:R-:W3:Y:S02]  /*103b0*/  LDL.LU R26, [R1+0x308] ;  /* 0x00030800011a7983 */ /* 0x000ee40000300800 */
[----:B------:R-:W3:Y:S02]  /*103c0*/  LDL.LU R27, [R1+0x30c] ;  /* 0x00030c00011b7983 */ /* 0x000ee40000300800 */
[----:B------:R-:W-:Y:S01]  /*103d0*/  STL.64 [R1+0xef0], R6 ;  /* 0x000ef00601007387 */ /* 0x000fe20000100a00 */
[C---:B--2---:R-:W-:Y:S11]  /*103e0*/  HMMA.16816.F32 R12, R8.reuse, R18, R12 ;  /* 0x00000012080c723c */ /* 0x044ff6000000180c */
[----:B------:R-:W-:Y:S11]  /*103f0*/  @!UPT UIADD3 URZ, URZ, URZ, URZ ;  /* 0x0000003f3f3ff290 */ /* 0x000ff6000fffe03f */
[----:B------:R-:W-:Y:S01]  /*10400*/  @!UPT UIADD3 URZ, URZ, URZ, URZ ;  /* 0x0000003f3f3ff290 */ /* 0x000fe2000fffe03f */
[----:B------:R-:W-:Y:S01]  /*10410*/  STL.64 [R1+0x2e0], R12 ;  /* 0x0002e00c01007387 */ /* 0x000fe20000100a00 */
[----:B------:R0:W-:Y:S03]  /*10420*/  STL.64 [R1+0x2e8], R14 ;  /* 0x0002e80e01007387 */ /* 0x0001e60000100a00 */
[----:B0-----:R-:W3:Y:S01]  /*10430*/  LDL.LU.64 R14, [R1+0xf28] ;  /* 0x000f2800010e7983 */ /* 0x001ee20000300a00 */
[----:B----4-:R-:W-:Y:S02]  /*10440*/  IMAD.MOV.U32 R6, RZ, RZ, R17 ;  /* 0x000000ffff067224 */ /* 0x010fe400078e0011 */
[----:B------:R-:W-:Y:S02]  /*10450*/  IMAD.MOV.U32 R22, RZ, RZ, R18 ;  /* 0x000000ffff167224 */ /* 0x000fe400078e0012 */
[----:B------:R-:W-:Y:S02]  /*10460*/  IMAD.MOV.U32 R17, RZ, RZ, R19 ;  /* 0x000000ffff117224 */ /* 0x000fe400078e0013 */
[----:B------:R-:W-:Y:S01]  /*10470*/  IMAD.MOV.U32 R7, RZ, RZ, R16 ;  /* 0x000000ffff077224 */ /* 0x000fe200078e0010 */
[----:B------:R-:W2:Y:S01]  /*10480*/  LDL.LU.64 R18, [R1+0xf20] ;  /* 0x000f200001127983 */ /* 0x000ea20000300a00 */
[----:B------:R-:W4:Y:S01]  /*10490*/  LDL.LU R16, [R1+0xf1c] ;  /* 0x000f1c0001107983 */ /* 0x000f220000300800 */
[C---:B---3--:R-:W-:Y:S01]  /*104a0*/  HMMA.16816.F32 R24, R8.reuse, R14, R24 ;  /* 0x0000000e0818723c */ /* 0x048fe20000001818 */
[----:B------:R-:W-:Y:S11]  /*104b0*/  IMAD.MOV.U32 R23, RZ, RZ, R15 ;  /* 0x000000ffff177224 */ /* 0x000ff600078e000f */
[----:B------:R-:W-:Y:S11]  /*104c0*/  @!UPT UIADD3 URZ, URZ, URZ, URZ ;  /* 0x0000003f3f3ff290 */ /* 0x000ff6000fffe03f */
[----:B------:R0:W-:Y:S01]  /*104d0*/  STL.64 [R1+0x320], R24 ;  /* 0x0003201801007387 */ /* 0x0001e20000100a00 */
[----:B------:R-:W-:Y:S03]  /*104e0*/  STL.64 [R1+0x328], R26 ;  /* 0x0003281a01007387 */ /* 0x000fe60000100a00 */
[----:B0-----:R-:W3:Y:S01]  /*104f0*/  LDL.LU R25, [R1+0xf18] ;  /* 0x000f180001197983 */ /* 0x001ee20000300800 */
[----:B------:R-:W-:Y:S02]  /*10500*/  IMAD.MOV.U32 R24, RZ, RZ, R14 ;  /* 0x000000ffff187224 */ /* 0x000fe400078e000e */
[----:B------:R-:W2:Y:S02]  /*10510*/  LDL.LU.64 R14, [R1+0xf10] ;  /* 0x000f1000010e7983 */ /* 0x000ea40000300a00 */
[----:B------:R-:W2:Y:S01]  /*10520*/  LDL.LU.64 R12, [R1+0xf08] ;  /* 0x000f0800010c7983 */ /* 0x000ea20000300a00 */
[----:B------:R-:W-:Y:S01]  /*10530*/  STL.64 [R1+0xeb8], R22 ;  /* 0x000eb81601007387 */ /* 0x000fe20000100a00 */
[----:B------:R-:W-:Y:S01]  /*10540*/  STL [R1+0xeb4], R24 ;  /* 0x000eb41801007387 */ /* 0x000fe20000100800 */
[----:B--2---:R-:W-:Y:S02]  /*10550*/  HMMA.16816.F32 R8, R8, R18, R12 ;  /* 0x000000120808723c */ /* 0x004fe4000000180c */
[----:B------:R-:W2:Y:S01]  /*10560*/  LDL.LU.64 R14, [R1+0xf00] ;  /* 0x000f0000010e7983 */ /* 0x000ea20000300a00 */
[----:B------:R-:W2:Y:S11]  /*10570*/  LDL.LU.64 R12, [R1+0xef8] ;  /* 0x000ef800010c7983 */ /* 0x000eb60000300a00 */
[----:B------:R-:W-:Y:S09]  /*10580*/  @!UPT UIADD3 URZ, URZ, URZ, URZ ;  /* 0x0000003f3f3ff290 */ /* 0x000ff2000fffe03f */
[----:B------:R0:W-:Y:S01]  /*10590*/  STL.64 [R1+0x310], R8 ;  /* 0x0003100801007387 */ /* 0x0001e20000100a00 */
[----:B------:R1:W-:Y:S03]  /*105a0*/  STL.64 [R1+0x318], R10 ;  /* 0x0003180a01007387 */ /* 0x0003e60000100a00 */
[----:B0-----:R-:W2:Y:S01]  /*105b0*/  LDL.LU R8, [R1+0x2c0] ;  /* 0x0002c00001087983 */ /* 0x001ea20000300800 */
[----:B------:R-:W2:Y:S02]  /*105c0*/  LDL.LU R9, [R1+0x2c4] ;  /* 0x0002c40001097983 */ /* 0x000ea40000300800 */
[----:B-1----:R-:W2:Y:S02]  /*105d0*/  LDL.LU R10, [R1+0x2c8] ;  /* 0x0002c800010a7983 */ /* 0x002ea40000300800 */
[----:B------:R-:W2:Y:S02]  /*105e0*/  LDL.LU R11, [R1+0x2cc] ;  /* 0x0002cc00010b7983 */ /* 0x000ea40000300800 */
[----:B------:R-:W-:-:S02]  /*105f0*/  IMAD.MOV.U32 R26, RZ, RZ, R21 ;  /* 0x000000ffff1a7224 */ /* 0x000fc400078e0015 */
[----:B------:R-:W-:-:S05]  /*10600*/  IMAD.MOV.U32 R27, RZ, RZ, R20 ;  /* 0x000000ffff1b7224 */ /* 0x000fca00078e0014 */
[----:B------:R0:W-:Y:S02]  /*10610*/  STL.64 [R1+0xec0], R26 ;  /* 0x000ec01a01007387 */ /* 0x0001e40000100a00 */
[----:B0-----:R-:W-:Y:S02]  /*10620*/  IMAD.MOV.U32 R26, RZ, RZ, R5 ;  /* 0x000000ffff1a7224 */ /* 0x001fe400078e0005 */
[----:B------:R-:W-:-:S05]  /*10630*/  IMAD.MOV.U32 R27, RZ, RZ, R4 ;  /* 0x000000ffff1b7224 */ /* 0x000fca00078e0004 */
[----:B------:R-:W-:Y:S01]  /*10640*/  STL.64 [R1+0xee8], R26 ;  /* 0x000ee81a01007387 */ /* 0x000fe20000100a00 */
[----:B---3--:R0:W-:Y:S02]  /*10650*/  STL [R1+0xee0], R25 ;  /* 0x000ee01901007387 */ /* 0x0081e40000100800 */
[----:B------:R-:W3:Y:S01]  /*10660*/  LDL.LU R24, [R1+0x2b0] ;  /* 0x0002b00001187983 */ /* 0x000ee20000300800 */
[----:B0-----:R-:W3:Y:S01]  /*10670*/  LDL.LU R25, [R1+0x2b4] ;  /* 0x0002b40001197983 */ /* 0x001ee20000300800 */
[----:B------:R-:W3:Y:S02]  /*10680*/  LDL.LU R26, [R1+0x2b8] ;  /* 0x0002b800011a7983 */ /* 0x000ee40000300800 */
[----:B------:R-:W3:Y:S02]  /*10690*/  LDL.LU R27, [R1+0x2bc] ;  /* 0x0002bc00011b7983 */ /* 0x000ee40000300800 */
[----:B------:R-:W3:Y:S01]  /*106a0*/  LDL.LU R20, [R1+0x360] ;  /* 0x0003600001147983 */ /* 0x000ee20000300800 */
[----:B------:R-:W3:Y:S01]  /*106b0*/  LDL.LU R21, [R1+0x364] ;  /* 0x0003640001157983 */ /* 0x000ee20000300800 */
[----:B------:R-:W3:Y:S02]  /*106c0*/  LDL.LU R22, [R1+0x368] ;  /* 0x0003680001167983 */ /* 0x000ee40000300800 */
[----:B------:R-:W3:Y:S02]  /*106d0*/  LDL.LU R23, [R1+0x36c] ;  /* 0x00036c0001177983 */ /* 0x000ee40000300800 */
[----:B------:R-:W-:Y:S01]  /*106e0*/  STL.64 [R1+0xe78], R18 ;  /* 0x000e781201007387 */ /* 0x000fe20000100a00 */
[C---:B--2---:R-:W-:Y:S11]  /*106f0*/  HMMA.16816.F32 R4, R12.reuse, R6, R8 ;  /* 0x000000060c04723c */ /* 0x044ff60000001808 */
[----:B------:R-:W-:Y:S11]  /*10700*/  @!UPT UIADD3 URZ, URZ, URZ, URZ ;  /* 0x0000003f3f3ff290 */ /* 0x000ff6000fffe03f */
[----:B------:R-:W-:Y:S02]  /*10710*/  @!UPT UIADD3 URZ, URZ, URZ, URZ ;  /* 0x0000003f3f3ff290 */ /* 0x000fe4000fffe03f */
[----:B------:R-:W-:Y:S02]  /*10720*/  IMAD.MOV.U32 R9, RZ, RZ, R6 ;  /* 0x000000ffff097224 */ /* 0x000fe400078e0006 */
[----:B------:R-:W-:Y:S02]  /*10730*/  IMAD.MOV.U32 R8, RZ, RZ, R7 ;  /* 0x000000ffff087224 */ /* 0x000fe400078e0007 */
[----:B------:R-:W3:Y:S01]  /*10740*/  LDL.LU.64 R6, [R1+0xef0] ;  /* 0x000ef00001067983 */ /* 0x000ee20000300a00 */
[----:B------:R-:W-:Y:S02]  /*10750*/  IMAD.MOV.U32 R11, RZ, RZ, R4 ;  /* 0x000000ffff0b7224 */ /* 0x000fe400078e0004 */
[----:B------:R-:W-:Y:S02]  /*10760*/  IMAD.MOV.U32 R10, RZ, RZ, R5 ;  /* 0x000000ffff0a7224 */ /* 0x000fe400078e0005 */
[----:B------:R0:W-:Y:S01]  /*10770*/  STL [R1+0xcc4], R8 ;  /* 0x000cc40801007387 */ /* 0x0001e20000100800 */
[----:B------:R1:W-:Y:S02]  /*10780*/  STL [R1+0xcc0], R9 ;  /* 0x000cc00901007387 */ /* 0x0003e40000100800 */
[----:B------:R2:W-:Y:S02]  /*10790*/  STL [R1+0xcbc], R10 ;  /* 0x000cbc0a01007387 */ /* 0x0005e40000100800 */
[----:B------:R4:W-:Y:S01]  /*107a0*/  STL [R1+0xcb8], R11 ;  /* 0x000cb80b01007387 */ /* 0x0009e20000100800 */
[----:B0-----:R-:W3:Y:S01]  /*107b0*/  LDL.LU R8, [R1+0x2a0] ;  /* 0x0002a00001087983 */ /* 0x001ee20000300800 */
[----:B-1----:R-:W3:Y:S02]  /*107c0*/  LDL.LU R9, [R1+0x2a4] ;  /* 0x0002a40001097983 */ /* 0x002ee40000300800 */
[----:B--2---:R-:W2:Y:S02]  /*107d0*/  LDL.LU R10, [R1+0x2a8] ;  /* 0x0002a800010a7983 */ /* 0x004ea40000300800 */
[----:B----4-:R-:W2:Y:S01]  /*107e0*/  LDL.LU R11, [R1+0x2ac] ;  /* 0x0002ac00010b7983 */ /* 0x010ea20000300800 */
[----:B---3--:R-:W-:Y:S01]  /*107f0*/  HMMA.16816.F32 R4, R12, R6, R24 ;  /* 0x000000060c04723c */ /* 0x008fe20000001818 */
[----:B------:R-:W2:Y:S01]  /*10800*/  LDL.LU.64 R26, [R1+0xee8] ;  /* 0x000ee800011a7983 */ /* 0x000ea20000300a00 */
[----:B------:R-:W3:Y:S11]  /*10810*/  LDL.LU R25, [R1+0xee0] ;  /* 0x000ee00001197983 */ /* 0x000ef60000300800 */
[----:B------:R-:W-:Y:S10]  /*10820*/  @!UPT UIADD3 URZ, URZ, URZ, URZ ;  /* 0x0000003f3f3ff290 */ /* 0x000ff4000fffe03f */
[----:B------:R-:W-:Y:S01]  /*10830*/  STL.64 [R1+0x2f0], R4 ;  /* 0x0002f00401007387 */ /* 0x000fe20000100a00 */
[----:B------:R0:W-:Y:S03]  /*10840*/  STL.64 [R1+0x2f8], R6 ;  /* 0x0002f80601007387 */ /* 0x0001e60000100a00 */
[----:B0-----:R-:W4:Y:S01]  /*10850*/  LDL.LU.64 R6, [R1+0xed8] ;  /* 0x000ed80001067983 */ /* 0x001f220000300a00 */
[----:B------:R-:W-:Y:S02]  /*10860*/  IMAD.MOV.U32 R4, RZ, RZ, R16 ;  /* 0x000000ffff047224 */ /* 0x000fe400078e0010 */
[----:B------:R-:W2:Y:S02]  /*10870*/  LDL.LU R16, [R1+0xed0] ;  /* 0x000ed00001107983 */ /* 0x000ea40000300800 */
[----:B------:R-:W-:Y:S02]  /*10880*/  IMAD.MOV.U32 R5, RZ, RZ, R28 ;  /* 0x000000ffff057224 */ /* 0x000fe400078e001c */
[----:B------:R-:W2:Y:S04]  /*10890*/  LDL.LU R28, [R1+0xecc] ;  /* 0x000ecc00011c7983 */ /* 0x000ea80000300800 */
[----:B----4-:R3:W-:Y:S02]  /*108a0*/  STL.64 [R1+0xdf0], R6 ;  /* 0x000df00601007387 */ /* 0x0107e40000100a00 */
[----:B---3--:R-:W-:-:S02]  /*108b0*/  IMAD.MOV.U32 R7, RZ, RZ, R25 ;  /* 0x000000ffff077224 */ /* 0x008fc400078e0019 */
[C---:B--2---:R-:W-:Y:S01]  /*108c0*/  HMMA.16816.F32 R24, R12.reuse, R26, R8 ;  /* 0x0000001a0c18723c */ /* 0x044fe20000001808 */
[----:B------:R-:W-:Y:S01]  /*108d0*/  STL.64 [R1+0xde8], R4 ;  /* 0x000de80401007387 */ /* 0x000fe20000100a00 */
[----:B------:R-:W-:Y:S02]  /*108e0*/  IMAD.MOV.U32 R6, RZ, RZ, R0 ;  /* 0x000000ffff067224 */ /* 0x000fe400078e0000 */
[----:B------:R-:W2:Y:S11]  /*108f0*/  LDL.LU R0, [R1+0xec8] ;  /* 0x000ec80001007983 */ /* 0x000eb60000300800 */
[----:B------:R-:W-:Y:S09]  /*10900*/  @!UPT UIADD3 URZ, URZ, URZ, URZ ;  /* 0x0000003f3f3ff290 */ /* 0x000ff2000fffe03f */
[----:B------:R-:W-:Y:S02]  /*10910*/  IMAD.MOV.U32 R8, RZ, RZ, R24 ;  /* 0x000000ffff087224 */ /* 0x000fe400078e0018 */
[----:B------:R-:W-:Y:S02]  /*10920*/  IMAD.MOV.U32 R9, RZ, RZ, R25 ;  /* 0x000000ffff097224 */ /* 0x000fe400078e0019 */
[----:B------:R-:W-:Y:S02]  /*10930*/  IMAD.MOV.U32 R10, RZ, RZ, R26 ;  /* 0x000000ffff0a7224 */ /* 0x000fe400078e001a */
[----:B------:R-:W-:Y:S02]  /*10940*/  IMAD.MOV.U32 R11, RZ, RZ, R27 ;  /* 0x000000ffff0b7224 */ /* 0x000fe400078e001b */
[----:B------:R-:W3:Y:S01]  /*10950*/  LDL.LU.64 R26, [R1+0xec0] ;  /* 0x000ec000011a7983 */ /* 0x000ee20000300a00 */
[----:B------:R0:W-:Y:S02]  /*10960*/  STL [R1+0xcd4], R8 ;  /* 0x000cd40801007387 */ /* 0x0001e40000100800 */
[----:B------:R1:W-:Y:S02]  /*10970*/  STL [R1+0xcd0], R9 ;  /* 0x000cd00901007387 */ /* 0x0003e40000100800 */
[----:B------:R4:W-:Y:S01]  /*10980*/  STL [R1+0xccc], R10 ;  /* 0x000ccc0a01007387 */ /* 0x0009e20000100800 */
[----:B------:R4:W-:Y:S04]  /*10990*/  STL [R1+0xcc8], R11 ;  /* 0x000cc80b01007387 */ /* 0x0009e80000100800 */
[----:B0-----:R-:W2:Y:S01]  /*109a0*/  LDL.LU R8, [R1+0x350] ;  /* 0x0003500001087983 */ /* 0x001ea20000300800 */
[----:B-1----:R-:W2:Y:S02]  /*109b0*/  LDL.LU R9, [R1+0x354] ;  /* 0x0003540001097983 */ /* 0x002ea40000300800 */
[----:B----4-:R-:W2:Y:S01]  /*109c0*/  LDL.LU R10, [R1+0x358] ;  /* 0x00035800010a7983 */ /* 0x010ea20000300800 */
[----:B------:R-:W2:Y:S01]  /*109d0*/  LDL.LU R11, [R1+0x35c] ;  /* 0x00035c00010b7983 */ /* 0x000ea20000300800 */
[C---:B---3--:R-:W-:Y:S03]  /*109e0*/  HMMA.16816.F32 R24, R12.reuse, R26, R20 ;  /* 0x0000001a0c18723c */ /* 0x048fe60000001814 */
[----:B------:R-:W3:Y:S05]  /*109f0*/  LDL.LU.64 R22, [R1+0xeb8] ;  /* 0x000eb80001167983 */ /* 0x000eea0000300a00 */
[----:B--2---:R-:W-:Y:S01]  /*10a00*/  HMMA.16816.F32 R4, R12, R6, R8 ;  /* 0x000000060c04723c */ /* 0x004fe20000001808 */
[----:B------:R-:W-:-:S02]  /*10a10*/  IMAD.MOV.U32 R20, RZ, RZ, R28 ;  /* 0x000000ffff147224 */ /* 0x000fc400078e001c */
[----:B------:R-:W-:Y:S11]  /*10a20*/  IMAD.MOV.U32 R21, RZ, RZ, R16 ;  /* 0x000000ffff157224 */ /* 0x000ff600078e0010 */
[----:B------:R-:W-:Y:S01]  /*10a30*/  @!UPT UIADD3 URZ, URZ, URZ, URZ ;  /* 0x0000003f3f3ff290 */ /* 0x000fe2000fffe03f */
[----:B------:R0:W-:Y:S01]  /*10a40*/  STL.64 [R1+0x2c0], R24 ;  /* 0x0002c01801007387 */ /* 0x0001e20000100a00 */
[----:B------:R-:W-:Y:S03]  /*10a50*/  STL.64 [R1+0x2c8], R26 ;  /* 0x0002c81a01007387 */ /* 0x000fe60000100a00 */
[----:B0-----:R-:W2:Y:S04]  /*10a60*/  LDL.LU R24, [R1+0xeb4] ;  /* 0x000eb40001187983 */ /* 0x001ea80000300800 */
[----:B------:R-:W-:Y:S02]  /*10a70*/  STL [R1+0x2bc], R7 ;  /* 0x0002bc0701007387 */ /* 0x000fe40000100800 */
[----:B------:R-:W4:Y:S02]  /*10a80*/  LDL.LU R28, [R1+0xeb0] ;  /* 0x000eb000011c7983 */ /* 0x000f240000300800 */
[----:B------:R-:W2:Y:S02]  /*10a90*/  LDL.LU R16, [R1+0xeac] ;  /* 0x000eac0001107983 */ /* 0x000ea40000300800 */
[----:B------:R-:W-:-:S02]  /*10aa0*/  IMAD.MOV.U32 R9, RZ, RZ, R4 ;  /* 0x000000ffff097224 */ /* 0x000fc400078e0004 */
[----:B------:R-:W-:Y:S01]  /*10ab0*/  IMAD.MOV.U32 R10, RZ, RZ, R5 ;  /* 0x000000ffff0a7224 */ /* 0x000fe200078e0005 */
[----:B------:R-:W-:Y:S01]  /*10ac0*/  STL.64 [R1+0xe10], R20 ;  /* 0x000e101401007387 */ /* 0x000fe20000100a00 */
[----:B------:R-:W2:Y:S02]  /*10ad0*/  LDL.64 R4, [R1+0x10] ;  /* 0x0000100001047983 */ /* 0x000ea40000100a00 */
[----:B------:R-:W-:Y:S01]  /*10ae0*/  IMAD.MOV.U32 R11, RZ, RZ, R6 ;  /* 0x000000ffff0b7224 */ /* 0x000fe200078e0006 */
[----:B--2---:R0:W-:Y:S04]  /*10af0*/  STL.64 [R1+0xe08], R4 ;  /* 0x000e080401007387 */ /* 0x0041e80000100a00 */
[----:B0-----:R-:W2:Y:S01]  /*10b00*/  LDL.LU R4, [R1+0x1e0] ;  /* 0x0001e00001047983 */ /* 0x001ea20000300800 */
[----:B------:R-:W2:Y:S02]  /*10b10*/  LDL.LU R5, [R1+0x1e4] ;  /* 0x0001e40001057983 */ /* 0x000ea40000300800 */
[----:B------:R-:W2:Y:S02]  /*10b20*/  LDL.LU R6, [R1+0x1e8] ;  /* 0x0001e80001067983 */ /* 0x000ea40000300800 */
[----:B------:R-:W-:-:S02]  /*10b30*/  IMAD.MOV.U32 R18, RZ, RZ, R24 ;  /* 0x000000ffff127224 */ /* 0x000fc400078e0018 */
[----:B---3--:R-:W-:Y:S02]  /*10b40*/  IMAD.MOV.U32 R19, RZ, RZ, R23 ;  /* 0x000000ffff137224 */ /* 0x008fe400078e0017 */
[----:B----4-:R-:W-:Y:S02]  /*10b50*/  IMAD.MOV.U32 R7, RZ, RZ, R28 ;  /* 0x000000ffff077224 */ /* 0x010fe400078e001c */
[----:B------:R-:W3:Y:S01]  /*10b60*/  LDL.LU R28, [R1+0xea8] ;  /* 0x000ea800011c7983 */ /* 0x000ee20000300800 */
[----:B------:R-:W-:Y:S03]  /*10b70*/  STL.64 [R1+0xe90], R18 ;  /* 0x000e901201007387 */ /* 0x000fe60000100a00 */
[----:B--2---:R-:W-:Y:S01]  /*10b80*/  STL.64 [R1+0xe28], R6 ;  /* 0x000e280601007387 */ /* 0x004fe20000100a00 */
[----:B------:R0:W-:Y:S03]  /*10b90*/  STL.64 [R1+0xe20], R4 ;  /* 0x000e200401007387 */ /* 0x0001e60000100a00 */
[----:B0-----:R-:W2:Y:S04]  /*10ba0*/  LDL.64 R4, [R1+0x40] ;  /* 0x0000400001047983 */ /* 0x001ea80000100a00 */
[----:B--2---:R0:W-:Y:S04]  /*10bb0*/  STL.64 [R1+0xe40], R4 ;  /* 0x000e400401007387 */ /* 0x0041e80000100a00 */
[----:B0-----:R-:W2:Y:S01]  /*10bc0*/  LDL.LU R4, [R1+0x210] ;  /* 0x0002100001047983 */ /* 0x001ea20000300800 */
[----:B------:R-:W2:Y:S02]  /*10bd0*/  LDL.LU R5, [R1+0x214] ;  /* 0x0002140001057983 */ /* 0x000ea40000300800 */
[----:B------:R-:W4:Y:S02]  /*10be0*/  LDL.LU R6, [R1+0x218] ;  /* 0x0002180001067983 */ /* 0x000f240000300800 */
[----:B------:R-:W4:Y:S02]  /*10bf0*/  LDL.LU R7, [R1+0x21c] ;  /* 0x00021c0001077983 */ /* 0x000f240000300800 */
[----:B----4-:R-:W-:Y:S01]  /*10c00*/  STL.64 [R1+0xe50], R6 ;  /* 0x000e500601007387 */ /* 0x010fe20000100a00 */
[----:B--2---:R0:W-:Y:S03]  /*10c10*/  STL.64 [R1+0xe48], R4 ;  /* 0x000e480401007387 */ /* 0x0041e60000100a00 */
        /* <DEDUP_REMOVED lines=16> */
[----:B------:R-:W-:-:S02]  /*10d20*/  IMAD.MOV.U32 R18, RZ, RZ, R22 ;  /* 0x000000ffff127224 */ /* 0x000fc400078e0016 */
[----:B------:R-:W-:Y:S01]  /*10d30*/  IMAD.MOV.U32 R19, RZ, RZ, R17 ;  /* 0x000000ffff137224 */ /* 0x000fe200078e0011 */
[----:B----4-:R-:W-:Y:S01]  /*10d40*/  STL.64 [R1+0xea0], R6 ;  /* 0x000ea00601007387 */ /* 0x010fe20000100a00 */
[----:B--2---:R0:W-:Y:S03]  /*10d50*/  STL.64 [R1+0xe98], R4 ;  /* 0x000e980401007387 */ /* 0x0041e60000100a00 */
[----:B0-----:R-:W2:Y:S01]  /*10d60*/  LDL.LU R4, [R1+0x340] ;  /* 0x0003400001047983 */ /* 0x001ea20000300800 */
[----:B------:R-:W2:Y:S02]  /*10d70*/  LDL.LU R5, [R1+0x344] ;  /* 0x0003440001057983 */ /* 0x000ea40000300800 */
[----:B------:R-:W2:Y:S02]  /*10d80*/  LDL.LU R6, [R1+0x348] ;  /* 0x0003480001067983 */ /* 0x000ea40000300800 */
[----:B------:R-:W2:Y:S01]  /*10d90*/  LDL.LU R7, [R1+0x34c] ;  /* 0x00034c0001077983 */ /* 0x000ea20000300800 */
[----:B------:R-:W4:Y:S01]  /*10da0*/  LDL.LU R24, [R1+0x1f0] ;  /* 0x0001f00001187983 */ /* 0x000f220000300800 */
[----:B------:R-:W4:Y:S02]  /*10db0*/  LDL.LU R25, [R1+0x1f4] ;  /* 0x0001f40001197983 */ /* 0x000f240000300800 */
[----:B------:R-:W3:Y:S02]  /*10dc0*/  LDL.LU R26, [R1+0x1f8] ;  /* 0x0001f800011a7983 */ /* 0x000ee40000300800 */
[----:B------:R-:W3:Y:S02]  /*10dd0*/  LDL.LU R27, [R1+0x1fc] ;  /* 0x0001fc00011b7983 */ /* 0x000ee40000300800 */
[----:B------:R-:W-:-:S02]  /*10de0*/  IMAD.MOV.U32 R8, RZ, RZ, R16 ;  /* 0x000000ffff087224 */ /* 0x000fc400078e0010 */
[----:B--2---:R-:W-:Y:S01]  /*10df0*/  HMMA.16816.F32 R16, R12, R18, R4 ;  /* 0x000000120c10723c */ /* 0x004fe20000001804 */
[----:B---3--:R-:W-:Y:S01]  /*10e00*/  STL.64 [R1+0xe38], R26 ;  /* 0x000e381a01007387 */ /* 0x008fe20000100a00 */
[----:B----4-:R0:W-:Y:S03]  /*10e10*/  STL.64 [R1+0xe30], R24 ;  /* 0x000e301801007387 */ /* 0x0101e60000100a00 */
[----:B0-----:R-:W2:Y:S01]  /*10e20*/  LDL.LU R24, [R1+0x200] ;  /* 0x0002000001187983 */ /* 0x001ea20000300800 */
[----:B------:R-:W2:Y:S02]  /*10e30*/  LDL.LU R25, [R1+0x204] ;  /* 0x0002040001197983 */ /* 0x000ea40000300800 */
[----:B------:R-:W2:Y:S02]  /*10e40*/  LDL.LU R26, [R1+0x208] ;  /* 0x00020800011a7983 */ /* 0x000ea40000300800 */
[----:B------:R-:W3:Y:S01]  /*10e50*/  LDL.64 R20, [R1+0x30] ;  /* 0x0000300001147983 */ /* 0x000ee20000100a00 */
[----:B------:R-:W-:Y:S01]  /*10e60*/  STL [R1+0xce0], R11 ;  /* 0x000ce00b01007387 */ /* 0x000fe20000100800 */
[----:B------:R-:W-:Y:S02]  /*10e70*/  STL [R1+0xcdc], R10 ;  /* 0x000cdc0a01007387 */ /* 0x000fe40000100800 */
[----:B------:R-:W-:Y:S02]  /*10e80*/  STL [R1+0xcd8], R9 ;  /* 0x000cd80901007387 */ /* 0x000fe40000100800 */
[----:B------:R-:W4:Y:S01]  /*10e90*/  LDL.LU.64 R6, [R1+0xea0] ;  /* 0x000ea00001067983 */ /* 0x000f220000300a00 */
[----:B------:R-:W4:Y:S06]  /*10ea0*/  LDL.LU.64 R4, [R1+0xe98] ;  /* 0x000e980001047983 */ /* 0x000f2c0000300a00 */
[----:B------:R-:W-:Y:S02]  /*10eb0*/  STL.64 [R1+0x2a0], R16 ;  /* 0x0002a01001007387 */ /* 0x000fe40000100a00 */
[----:B------:R0:W-:Y:S02]  /*10ec0*/  STL.64 [R1+0x2a8], R18 ;  /* 0x0002a81201007387 */ /* 0x0001e40000100a00 */
[----:B0-----:R-:W4:Y:S01]  /*10ed0*/  LDL.LU.64 R18, [R1+0xe90] ;  /* 0x000e900001127983 */ /* 0x001f220000300a00 */
[----:B------:R-:W-:-:S02]  /*10ee0*/  IMAD.MOV.U32 R27, RZ, RZ, R28 ;  /* 0x000000ffff1b7224 */ /* 0x000fc400078e001c */
[----:B------:R-:W-:Y:S01]  /*10ef0*/  IMAD.MOV.U32 R9, RZ, RZ, R0 ;  /* 0x000000ffff097224 */ /* 0x000fe200078e0000 */
[C---:B----4-:R-:W-:Y:S01]  /*10f00*/  HMMA.16816.F32 R16, R12.reuse, R18, R4 ;  /* 0x000000120c10723c */ /* 0x050fe20000001804 */
[----:B------:R-:W4:Y:S01]  /*10f10*/  LDL.LU.64 R6, [R1+0xe88] ;  /* 0x000e880001067983 */ /* 0x000f220000300a00 */
[----:B------:R-:W4:Y:S11]  /*10f20*/  LDL.LU.64 R4, [R1+0xe80] ;  /* 0x000e800001047983 */ /* 0x000f360000300a00 */
[----:B------:R-:W-:Y:S10]  /*10f30*/  @!UPT UIADD3 URZ, URZ, URZ, URZ ;  /* 0x0000003f3f3ff290 */ /* 0x000ff4000fffe03f */
[----:B------:R0:W-:Y:S01]  /*10f40*/  STL.64 [R1+0x290], R16 ;  /* 0x0002901001007387 */ /* 0x0001e20000100a00 */
[----:B------:R-:W-:Y:S02]  /*10f50*/  IMAD.MOV.U32 R28, RZ, RZ, R18 ;  /* 0x000000ffff1c7224 */ /* 0x000fe400078e0012 */
[----:B------:R-:W-:Y:S02]  /*10f60*/  IMAD.MOV.U32 R0, RZ, RZ, R19 ;  /* 0x000000ffff007224 */ /* 0x000fe400078e0013 */
[----:B------:R-:W4:Y:S03]  /*10f70*/  LDL.LU.64 R18, [R1+0xe78] ;  /* 0x000e780001127983 */ /* 0x000f260000300a00 */
[----:B------:R-:W-:Y:S02]  /*10f80*/  STL [R1+0xcb4], R0 ;  /* 0x000cb40001007387 */ /* 0x000fe40000100800 */
[----:B------:R-:W-:Y:S01]  /*10f90*/  STL [R1+0xcb0], R28 ;  /* 0x000cb01c01007387 */ /* 0x000fe20000100800 */
[----:B----4-:R-:W-:Y:S01]  /*10fa0*/  HMMA.16816.F32 R12, R12, R18, R4 ;  /* 0x000000120c0c723c */ /* 0x010fe20000001804 */
[----:B------:R-:W4:Y:S01]  /*10fb0*/  LDL.LU.64 R6, [R1+0xe70] ;  /* 0x000e700001067983 */ /* 0x000f220000300a00 */
[----:B------:R-:W4:Y:S02]  /*10fc0*/  LDL.LU.64 R4, [R1+0xe68] ;  /* 0x000e680001047983 */ /* 0x000f240000300a00 */
[----:B------:R-:W4:Y:S02]  /*10fd0*/  LDL.LU.64 R18, [R1+0xe60] ;  /* 0x000e600001127983 */ /* 0x000f240000300a00 */
[----:B0-----:R-:W4:Y:S11]  /*10fe0*/  LDL.LU.64 R16, [R1+0xe58] ;  /* 0x000e580001107983 */ /* 0x001f360000300a00 */
[----:B------:R-:W-:Y:S06]  /*10ff0*/  @!UPT UIADD3 URZ, URZ, URZ, URZ ;  /* 0x0000003f3f3ff290 */ /* 0x000fec000fffe03f */
[----:B------:R0:W-:Y:S01]  /*11000*/  STL.64 [R1+0x280], R12 ;  /* 0x0002800c01007387 */ /* 0x0001e20000100a00 */
[----:B------:R-:W-:Y:S03]  /*11010*/  STL.64 [R1+0x288], R14 ;  /* 0x0002880e01007387 */ /* 0x000fe60000100a00 */
[----:B0-----:R-:W4:Y:S04]  /*11020*/  LDL R12, [R1+0x60] ;  /* 0x00006000010c7983 */ /* 0x001f280000100800 */
[----:B------:R-:W4:Y:S02]  /*11030*/  LDL R13, [R1+0x64] ;  /* 0x00006400010d7983 */ /* 0x000f240000100800 */
[C---:B----4-:R-:W-:Y:S11]  /*11040*/  HMMA.16816.F32 R4, R16.reuse, R12, R4 ;  /* 0x0000000c1004723c */ /* 0x050ff60000001804 */
[----:B------:R-:W-:Y:S11]  /*11050*/  @!UPT UIADD3 URZ, URZ, URZ, URZ ;  /* 0x0000003f3f3ff290 */ /* 0x000ff6000fffe03f */
[----:B------:R-:W-:Y:S01]  /*11060*/  @!UPT UIADD3 URZ, URZ, URZ, URZ ;  /* 0x0000003f3f3ff290 */ /* 0x000fe2000fffe03f */
[----:B------:R-:W-:Y:S01]  /*11070*/  STL.64 [R1+0x270], R4 ;  /* 0x0002700401007387 */ /* 0x000fe20000100a00 */
[----:B------:R0:W-:Y:S03]  /*11080*/  STL.64 [R1+0x278], R6 ;  /* 0x0002780601007387 */ /* 0x0001e60000100a00 */
[----:B0-----:R-:W4:Y:S01]  /*11090*/  LDL.LU.64 R6, [R1+0xe50] ;  /* 0x000e500001067983 */ /* 0x001f220000300a00 */
[----:B------:R-:W4:Y:S02]  /*110a0*/  LDL.LU.64 R4, [R1+0xe48] ;  /* 0x000e480001047983 */ /* 0x000f240000300a00 */
[C---:B----4-:R-:W-:Y:S11]  /*110b0*/  HMMA.16816.F32 R4, R16.reuse, R8, R4 ;  /* 0x000000081004723c */ /* 0x050ff60000001804 */
[----:B------:R-:W-:Y:S11]  /*110c0*/  @!UPT UIADD3 URZ, URZ, URZ, URZ ;  /* 0x0000003f3f3ff290 */ /* 0x000ff6000fffe03f */
[----:B------:R-:W-:Y:S01]  /*110d0*/  @!UPT UIADD3 URZ, URZ, URZ, URZ ;  /* 0x0000003f3f3ff290 */ /* 0x000fe2000fffe03f */
[----:B------:R0:W-:Y:S01]  /*110e0*/  STL.64 [R1+0x260], R4 ;  /* 0x0002600401007387 */ /* 0x0001e20000100a00 */
[----:B------:R-:W-:Y:S03]  /*110f0*/  STL.64 [R1+0x268], R6 ;  /* 0x0002680601007387 */ /* 0x000fe60000100a00 */
[----:B0-----:R-:W2:Y:S01]  /*11100*/  LDL.LU.64 R4, [R1+0xe40] ;  /* 0x000e400001047983 */ /* 0x001ea20000300a00 */
[----:B------:R0:W-:Y:S03]  /*11110*/  STL.64 [R1+0xdc8], R8 ;  /* 0x000dc80801007387 */ /* 0x0001e60000100a00 */
[----:B0-----:R-:W4:Y:S01]  /*11120*/  LDL.LU R8, [R1+0x1c0] ;  /* 0x0001c00001087983 */ /* 0x001f220000300800 */
[----:B------:R-:W4:Y:S02]  /*11130*/  LDL.LU R9, [R1+0x1c4] ;  /* 0x0001c40001097983 */ /* 0x000f240000300800 */
[----:B------:R-:W3:Y:S02]  /*11140*/  LDL.LU R10, [R1+0x1c8] ;  /* 0x0001c800010a7983 */ /* 0x000ee40000300800 */
[----:B------:R-:W3:Y:S01]  /*11150*/  LDL.LU R11, [R1+0x1cc] ;  /* 0x0001cc00010b7983 */ /* 0x000ee20000300800 */
[C---:B--2---:R-:W-:Y:S01]  /*11160*/  HMMA.16816.F32 R24, R16.reuse, R4, R24 ;  /* 0x000000041018723c */ /* 0x044fe20000001818 */
[----:B---3--:R-:W-:Y:S01]  /*11170*/  STL.64 [R1+0xe00], R10 ;  /* 0x000e000a01007387 */ /* 0x008fe20000100a00 */
[----:B----4-:R0:W-:Y:S03]  /*11180*/  STL.64 [R1+0xdf8], R8 ;  /* 0x000df80801007387 */ /* 0x0101e60000100a00 */
[----:B0-----:R-:W2:Y:S01]  /*11190*/  LDL.LU R8, [R1+0x1d0] ;  /* 0x0001d00001087983 */ /* 0x001ea20000300800 */
[----:B------:R-:W2:Y:S02]  /*111a0*/  LDL.LU R9, [R1+0x1d4] ;  /* 0x0001d40001097983 */ /* 0x000ea40000300800 */
[----:B------:R-:W2:Y:S02]  /*111b0*/  LDL.LU R10, [R1+0x1d8] ;  /* 0x0001d800010a7983 */ /* 0x000ea40000300800 */
[----:B------:R-:W2:Y:S11]  /*111c0*/  LDL.LU R11, [R1+0x1dc] ;  /* 0x0001dc00010b7983 */ /* 0x000eb60000300800 */
[----:B------:R-:W-:Y:S02]  /*111d0*/  @!UPT UIADD3 URZ, URZ, URZ, URZ ;  /* 0x0000003f3f3ff290 */ /* 0x000fe4000fffe03f */
[----:B------:R-:W-:Y:S01]  /*111e0*/  STL.64 [R1+0x250], R24 ;  /* 0x0002501801007387 */ /* 0x000fe20000100a00 */
[----:B------:R0:W-:Y:S03]  /*111f0*/  STL.64 [R1+0x258], R26 ;  /* 0x0002581a01007387 */ /* 0x0001e60000100a00 */
[----:B0-----:R-:W3:Y:S01]  /*11200*/  LDL.LU.64 R26, [R1+0xe38] ;  /* 0x000e3800011a7983 */ /* 0x001ee20000300a00 */
[----:B------:R-:W3:Y:S02]  /*11210*/  LDL.LU.64 R24, [R1+0xe30] ;  /* 0x000e300001187983 */ /* 0x000ee40000300a00 */
[----:B------:R-:W-:Y:S02]  /*11220*/  IMAD.MOV.U32 R15, RZ, RZ, R4 ;  /* 0x000000ffff0f7224 */ /* 0x000fe400078e0004 */
[----:B------:R-:W-:Y:S01]  /*11230*/  IMAD.MOV.U32 R14, RZ, RZ, R5 ;  /* 0x000000ffff0e7224 */ /* 0x000fe200078e0005 */
[----:B------:R-:W4:Y:S01]  /*11240*/  LDL.LU.64 R6, [R1+0xe28] ;  /* 0x000e280001067983 */ /* 0x000f220000300a00 */
[----:B------:R-:W4:Y:S01]  /*11250*/  LDL.LU.64 R4, [R1+0xe20] ;  /* 0x000e200001047983 */ /* 0x000f220000300a00 */
[C---:B---3--:R-:W-:Y:S11]  /*11260*/  HMMA.16816.F32 R24, R16.reuse, R20, R24 ;  /* 0x000000141018723c */ /* 0x048ff60000001818 */
[----:B------:R-:W-:Y:S11]  /*11270*/  @!UPT UIADD3 URZ, URZ, URZ, URZ ;  /* 0x0000003f3f3ff290 */ /* 0x000ff6000fffe03f */
[----:B------:R-:W-:Y:S01]  /*11280*/  @!UPT UIADD3 URZ, URZ, URZ, URZ ;  /* 0x0000003f3f3ff290 */ /* 0x000fe2000fffe03f */
[----:B------:R0:W-:Y:S01]  /*11290*/  STL.64 [R1+0x240], R24 ;  /* 0x0002401801007387 */ /* 0x0001e20000100a00 */
[----:B------:R1:W-:Y:S02]  /*112a0*/  STL.64 [R1+0x248], R26 ;  /* 0x0002481a01007387 */ /* 0x0003e40000100a00 */
[----:B0-----:R-:W-:Y:S01]  /*112b0*/  IMAD.MOV.U32 R24, RZ, RZ, R20 ;  /* 0x000000ffff187224 */ /* 0x001fe200078e0014 */
[----:B-1----:R-:W3:Y:S01]  /*112c0*/  LDL.LU.64 R26, [R1+0xe18] ;  /* 0x000e1800011a7983 */ /* 0x002ee20000300a00 */
[----:B------:R-:W-:Y:S02]  /*112d0*/  IMAD.MOV.U32 R25, RZ, RZ, R21 ;  /* 0x000000ffff197224 */ /* 0x000fe400078e0015 */
[----:B------:R-:W4:Y:S02]  /*112e0*/  LDL.LU.64 R20, [R1+0xe10] ;  /* 0x000e100001147983 */ /* 0x000f240000300a00 */
[C---:B----4-:R-:W-:Y:S01]  /*112f0*/  HMMA.16816.F32 R20, R16.reuse, R20, R4 ;  /* 0x000000141014723c */ /* 0x050fe20000001804 */
[----:B------:R-:W2:Y:S11]  /*11300*/  LDL.LU.64 R4, [R1+0xe08] ;  /* 0x000e080001047983 */ /* 0x000eb60000300a00 */
[----:B------:R-:W-:Y:S11]  /*11310*/  @!UPT UIADD3 URZ, URZ, URZ, URZ ;  /* 0x0000003f3f3ff290 */ /* 0x000ff6000fffe03f */
[----:B------:R0:W-:Y:S01]  /*11320*/  STL.64 [R1+0x230], R20 ;  /* 0x0002301401007387 */ /* 0x0001e20000100a00 */
[----:B------:R1:W-:Y:S03]  /*11330*/  STL.64 [R1+0x238], R22 ;  /* 0x0002381601007387 */ /* 0x0003e60000100a00 */
[----:B0-----:R-:W4:Y:S01]  /*11340*/  LDL.LU R20, [R1+0x1b0] ;  /* 0x0001b00001147983 */ /* 0x001f220000300800 */
[----:B------:R-:W4:Y:S02]  /*11350*/  LDL.LU R21, [R1+0x1b4] ;  /* 0x0001b40001157983 */ /* 0x000f240000300800 */
[----:B-1----:R-:W4:Y:S02]  /*11360*/  LDL.LU R22, [R1+0x1b8] ;  /* 0x0001b80001167983 */ /* 0x002f240000300800 */
[----:B------:R-:W4:Y:S01]  /*11370*/  LDL.LU R23, [R1+0x1bc] ;  /* 0x0001bc0001177983 */ /* 0x000f220000300800 */
[----:B--2---:R-:W-:Y:S01]  /*11380*/  HMMA.16816.F32 R8, R16, R4, R8 ;  /* 0x000000041008723c */ /* 0x004fe20000001808 */
        /* <DEDUP_REMOVED lines=8> */
[----:B------:R-:W2:Y:S02]  /*11410*/  LDL.LU.64 R4, [R1+0xde8] ;  /* 0x000de80001047983 */ /* 0x000ea40000300a00 */
[----:B--2---:R-:W-:Y:S01]  /*11420*/  HMMA.16816.F32 R8, R16, R4, R8 ;  /* 0x000000041008723c */ /* 0x004fe20000001808 */
[----:B------:R-:W-:Y:S01]  /*11430*/  STL.64 [R1+0xd78], R6 ;  /* 0x000d780601007387 */ /* 0x000fe20000100a00 */
[----:B------:R0:W-:Y:S11]  /*11440*/  STL.64 [R1+0xd70], R4 ;  /* 0x000d700401007387 */ /* 0x0001f60000100a00 */
[----:B------:R-:W-:Y:S10]  /*11450*/  @!UPT UIADD3 URZ, URZ, URZ, URZ ;  /* 0x0000003f3f3ff290 */ /* 0x000ff4000fffe03f */
[----:B------:R1:W-:Y:S01]  /*11460*/  STL.64 [R1+0x200], R8 ;  /* 0x0002000801007387 */ /* 0x0003e20000100a00 */
[----:B------:R2:W-:Y:S02]  /*11470*/  STL.64 [R1+0x208], R10 ;  /* 0x0002080a01007387 */ /* 0x0005e40000100a00 */
[----:B0-----:R-:W3:Y:S02]  /*11480*/  LDL.LU R4, [R1+0x140] ;  /* 0x0001400001047983 */ /* 0x001ee40000300800 */
[----:B------:R-:W3:Y:S01]  /*11490*/  LDL.LU R5, [R1+0x144] ;  /* 0x0001440001057983 */ /* 0x000ee20000300800 */
[----:B------:R-:W3:Y:S01]  /*114a0*/  LDL.LU R6, [R1+0x148] ;  /* 0x0001480001067983 */ /* 0x000ee20000300800 */
[----:B------:R-:W3:Y:S03]  /*114b0*/  LDL.LU R7, [R1+0x14c] ;  /* 0x00014c0001077983 */ /* 0x000ee60000300800 */
[----:B-1----:R-:W4:Y:S01]  /*114c0*/  LDL.LU R8, [R1+0x1a0] ;  /* 0x0001a00001087983 */ /* 0x002f220000300800 */
[----:B------:R-:W4:Y:S02]  /*114d0*/  LDL.LU R9, [R1+0x1a4] ;  /* 0x0001a40001097983 */ /* 0x000f240000300800 */
[----:B--2---:R-:W2:Y:S02]  /*114e0*/  LDL.LU R10, [R1+0x1a8] ;  /* 0x0001a800010a7983 */ /* 0x004ea40000300800 */
[----:B------:R-:W2:Y:S01]  /*114f0*/  LDL.LU R11, [R1+0x1ac] ;  /* 0x0001ac00010b7983 */ /* 0x000ea20000300800 */
[----:B---3--:R-:W-:Y:S01]  /*11500*/  STL.64 [R1+0xd88], R6 ;  /* 0x000d880601007387 */ /* 0x008fe20000100a00 */
[----:B------:R0:W-:Y:S03]  /*11510*/  STL.64 [R1+0xd80], R4 ;  /* 0x000d800401007387 */ /* 0x0001e60000100a00 */
[----:B0-----:R-:W3:Y:S01]  /*11520*/  LDL.LU R4, [R1+0x150] ;  /* 0x0001500001047983 */ /* 0x001ee20000300800 */
[----:B------:R-:W3:Y:S02]  /*11530*/  LDL.LU R5, [R1+0x154] ;  /* 0x0001540001057983 */ /* 0x000ee40000300800 */
[----:B------:R-:W2:Y:S02]  /*11540*/  LDL.LU R6, [R1+0x158] ;  /* 0x0001580001067983 */ /* 0x000ea40000300800 */
[----:B------:R-:W2:Y:S02]  /*11550*/  LDL.LU R7, [R1+0x15c] ;  /* 0x00015c0001077983 */ /* 0x000ea40000300800 */
[----:B--2---:R-:W-:Y:S01]  /*11560*/  STL.64 [R1+0xd98], R6 ;  /* 0x000d980601007387 */ /* 0x004fe20000100a00 */
[----:B---3--:R0:W-:Y:S02]  /*11570*/  STL.64 [R1+0xd90], R4 ;  /* 0x000d900401007387 */ /* 0x0081e40000100a00 */
[----:B0-----:R-:W-:-:S02]  /*11580*/  IMAD.MOV.U32 R4, RZ, RZ, R24 ;  /* 0x000000ffff047224 */ /* 0x001fc400078e0018 */
[----:B------:R-:W-:Y:S01]  /*11590*/  IMAD.MOV.U32 R5, RZ, RZ, R25 ;  /* 0x000000ffff057224 */ /* 0x000fe200078e0019 */
[----:B------:R-:W4:Y:S01]  /*115a0*/  LDL.LU R24, [R1+0xde4] ;  /* 0x000de40001187983 */ /* 0x000f220000300800 */
[----:B------:R-:W4:Y:S03]  /*115b0*/  LDL.LU R25, [R1+0xde0] ;  /* 0x000de00001197983 */ /* 0x000f260000300800 */
[----:B------:R0:W-:Y:S02]  /*115c0*/  STL.64 [R1+0xda8], R4 ;  /* 0x000da80401007387 */ /* 0x0001e40000100a00 */
[----:B0-----:R-:W-:Y:S02]  /*115d0*/  IMAD.MOV.U32 R4, RZ, RZ, R15 ;  /* 0x000000ffff047224 */ /* 0x001fe400078e000f */
[----:B------:R-:W-:-:S05]  /*115e0*/  IMAD.MOV.U32 R5, RZ, RZ, R14 ;  /* 0x000000ffff057224 */ /* 0x000fca00078e000e */
[----:B------:R0:W-:Y:S04]  /*115f0*/  STL.64 [R1+0xdc0], R4 ;  /* 0x000dc00401007387 */ /* 0x0001e80000100a00 */
[----:B0-----:R-:W2:Y:S01]  /*11600*/  LDL.LU R4, [R1+0x190] ;  /* 0x0001900001047983 */ /* 0x001ea20000300800 */
[----:B------:R-:W2:Y:S02]  /*11610*/  LDL.LU R5, [R1+0x194] ;  /* 0x0001940001057983 */ /* 0x000ea40000300800 */
[----:B------:R-:W2:Y:S02]  /*11620*/  LDL.LU R6, [R1+0x198] ;  /* 0x0001980001067983 */ /* 0x000ea40000300800 */
[----:B------:R-:W2:Y:S01]  /*11630*/  LDL.LU R7, [R1+0x19c] ;  /* 0x00019c0001077983 */ /* 0x000ea20000300800 */
[----:B----4-:R-:W-:Y:S01]  /*11640*/  HMMA.16816.F32 R16, R16, R24, R20 ;  /* 0x000000181010723c */ /* 0x010fe20000001814 */
[----:B------:R-:W3:Y:S01]  /*11650*/  LDL.LU.64 R22, [R1+0xdd8] ;  /* 0x000dd80001167983 */ /* 0x000ee20000300a00 */
[----:B------:R-:W3:Y:S11]  /*11660*/  LDL.LU.64 R20, [R1+0xdd0] ;  /* 0x000dd00001147983 */ /* 0x000ef60000300a00 */
[----:B------:R-:W-:Y:S10]  /*11670*/  @!UPT UIADD3 URZ, URZ, URZ, URZ ;  /* 0x0000003f3f3ff290 */ /* 0x000ff4000fffe03f */
[----:B------:R0:W-:Y:S01]  /*11680*/  STL.64 [R1+0x1f0], R16 ;  /* 0x0001f01001007387 */ /* 0x0001e20000100a00 */
[----:B------:R-:W-:Y:S03]  /*11690*/  STL.64 [R1+0x1f8], R18 ;  /* 0x0001f81201007387 */ /* 0x000fe60000100a00 */
[----:B0-----:R-:W4:Y:S04]  /*116a0*/  LDL.LU.64 R16, [R1+0x20] ;  /* 0x0000200001107983 */ /* 0x001f280000300a00 */
[----:B----4-:R0:W-:Y:S04]  /*116b0*/  STL.64 [R1+0xda0], R16 ;  /* 0x000da01001007387 */ /* 0x0101e80000100a00 */
[----:B0-----:R-:W4:Y:S01]  /*116c0*/  LDL.LU R16, [R1+0x160] ;  /* 0x0001600001107983 */ /* 0x001f220000300800 */
[----:B------:R-:W4:Y:S02]  /*116d0*/  LDL.LU R17, [R1+0x164] ;  /* 0x0001640001117983 */ /* 0x000f240000300800 */
[----:B------:R-:W2:Y:S02]  /*116e0*/  LDL.LU R18, [R1+0x168] ;  /* 0x0001680001127983 */ /* 0x000ea40000300800 */
[----:B------:R-:W2:Y:S01]  /*116f0*/  LDL.LU R19, [R1+0x16c] ;  /* 0x00016c0001137983 */ /* 0x000ea20000300800 */
[C---:B---3--:R-:W-:Y:S01]  /*11700*/  HMMA.16816.F32 R12, R20.reuse, R12, R8 ;  /* 0x0000000c140c723c */ /* 0x048fe20000001808 */
[----:B--2---:R-:W-:Y:S01]  /*11710*/  STL.64 [R1+0xdb8], R18 ;  /* 0x000db81201007387 */ /* 0x004fe20000100a00 */
[----:B----4-:R0:W-:Y:S03]  /*11720*/  STL.64 [R1+0xdb0], R16 ;  /* 0x000db01001007387 */ /* 0x0101e60000100a00 */
[----:B0-----:R-:W2:Y:S01]  /*11730*/  LDL.LU R16, [R1+0x170] ;  /* 0x0001700001107983 */ /* 0x001ea20000300800 */
[----:B------:R-:W2:Y:S02]  /*11740*/  LDL.LU R17, [R1+0x174] ;  /* 0x0001740001117983 */ /* 0x000ea40000300800 */
[----:B------:R-:W2:Y:S02]  /*11750*/  LDL.LU R18, [R1+0x178] ;  /* 0x0001780001127983 */ /* 0x000ea40000300800 */
[----:B------:R-:W2:Y:S01]  /*11760*/  LDL.LU R19, [R1+0x17c] ;  /* 0x00017c0001137983 */ /* 0x000ea20000300800 */
[----:B------:R-:W3:Y:S11]  /*11770*/  LDL.LU.64 R8, [R1+0xdc8] ;  /* 0x000dc80001087983 */ /* 0x000ef60000300a00 */
[----:B------:R-:W-:Y:S01]  /*11780*/  @!UPT UIADD3 URZ, URZ, URZ, URZ ;  /* 0x0000003f3f3ff290 */ /* 0x000fe2000fffe03f */
[----:B------:R0:W-:Y:S02]  /*11790*/  STL.64 [R1+0x1e0], R12 ;  /* 0x0001e00c01007387 */ /* 0x0001e40000100a00 */
[----:B------:R1:W-:Y:S01]  /*117a0*/  STL.64 [R1+0x1e8], R14 ;  /* 0x0001e80e01007387 */ /* 0x0003e20000100a00 */
[----:B0-----:R-:W4:Y:S01]  /*117b0*/  LDL.LU R12, [R1+0x120] ;  /* 0x00012000010c7983 */ /* 0x001f220000300800 */
[----:B------:R-:W4:Y:S02]  /*117c0*/  LDL.LU R13, [R1+0x124] ;  /* 0x00012400010d7983 */ /* 0x000f240000300800 */
[----:B-1----:R-:W2:Y:S02]  /*117d0*/  LDL.LU R14, [R1+0x128] ;  /* 0x00012800010e7983 */ /* 0x002ea40000300800 */
[----:B------:R-:W2:Y:S01]  /*117e0*/  LDL.LU R15, [R1+0x12c] ;  /* 0x00012c00010f7983 */ /* 0x000ea20000300800 */
[----:B---3--:R-:W-:Y:S01]  /*117f0*/  HMMA.16816.F32 R8, R20, R8, R4 ;  /* 0x000000081408723c */ /* 0x008fe20000001804 */
[----:B--2---:R-:W-:Y:S01]  /*11800*/  STL.64 [R1+0xd60], R14 ;  /* 0x000d600e01007387 */ /* 0x004fe20000100a00 */
[----:B----4-:R0:W-:Y:S03]  /*11810*/  STL.64 [R1+0xd58], R12 ;  /* 0x000d580c01007387 */ /* 0x0101e60000100a00 */
[----:B0-----:R-:W2:Y:S01]  /*11820*/  LDL.LU R12, [R1+0x130] ;  /* 0x00013000010c7983 */ /* 0x001ea20000300800 */
[----:B------:R-:W2:Y:S02]  /*11830*/  LDL.LU R13, [R1+0x134] ;  /* 0x00013400010d7983 */ /* 0x000ea40000300800 */
[----:B------:R-:W3:Y:S02]  /*11840*/  LDL.LU.64 R4, [R1+0xdc0] ;  /* 0x000dc00001047983 */ /* 0x000ee40000300a00 */
[----:B------:R-:W-:-:S02]  /*11850*/  IMAD.MOV.U32 R14, RZ, RZ, R27 ;  /* 0x000000ffff0e7224 */ /* 0x000fc400078e001b */
[----:B------:R-:W-:-:S11]  /*11860*/  IMAD.MOV.U32 R15, RZ, RZ, R26 ;  /* 0x000000ffff0f7224 */ /* 0x000fd600078e001a */
[----:B------:R0:W-:Y:S01]  /*11870*/  STL.64 [R1+0x1d0], R8 ;  /* 0x0001d00801007387 */ /* 0x0001e20000100a00 */
[----:B------:R-:W-:Y:S02]  /*11880*/  IMAD.MOV.U32 R27, RZ, RZ, R11 ;  /* 0x000000ffff1b7224 */ /* 0x000fe400078e000b */
[----:B------:R-:W-:Y:S01]  /*11890*/  IMAD.MOV.U32 R26, RZ, RZ, R10 ;  /* 0x000000ffff1a7224 */ /* 0x000fe200078e000a */
[----:B0-----:R-:W4:Y:S01]  /*118a0*/  LDL.LU R8, [R1+0x110] ;  /* 0x0001100001087983 */ /* 0x001f220000300800 */
[----:B------:R-:W4:Y:S02]  /*118b0*/  LDL.LU R9, [R1+0x114] ;  /* 0x0001140001097983 */ /* 0x000f240000300800 */
[----:B------:R-:W4:Y:S02]  /*118c0*/  LDL.LU R10, [R1+0x118] ;  /* 0x00011800010a7983 */ /* 0x000f240000300800 */
[----:B------:R-:W4:Y:S01]  /*118d0*/  LDL.LU R11, [R1+0x11c] ;  /* 0x00011c00010b7983 */ /* 0x000f220000300800 */
[----:B------:R-:W-:Y:S01]  /*118e0*/  STL [R1+0xce8], R27 ;  /* 0x000ce81b01007387 */ /* 0x000fe20000100800 */
[----:B------:R-:W-:Y:S01]  /*118f0*/  STL [R1+0xce4], R26 ;  /* 0x000ce41a01007387 */ /* 0x000fe20000100800 */
[C---:B---3--:R-:W-:Y:S02]  /*11900*/  HMMA.16816.F32 R4, R20.reuse, R4, R16 ;  /* 0x000000041404723c */ /* 0x048fe40000001810 */
[----:B------:R-:W3:Y:S01]  /*11910*/  LDL.LU.64 R18, [R1+0xdb8] ;  /* 0x000db80001127983 */ /* 0x000ee20000300a00 */
[----:B------:R-:W3:Y:S11]  /*11920*/  LDL.LU.64 R16, [R1+0xdb0] ;  /* 0x000db00001107983 */ /* 0x000ef60000300a00 */
[----:B------:R-:W-:Y:S09]  /*11930*/  @!UPT UIADD3 URZ, URZ, URZ, URZ ;  /* 0x0000003f3f3ff290 */ /* 0x000ff2000fffe03f */
[----:B------:R0:W-:Y:S01]  /*11940*/  STL.64 [R1+0x1c0], R4 ;  /* 0x0001c00401007387 */ /* 0x0001e20000100a00 */
[----:B------:R3:W-:Y:S03]  /*11950*/  STL.64 [R1+0x1c8], R6 ;  /* 0x0001c80601007387 */ /* 0x0007e60000100a00 */
[----:B0-----:R-:W3:Y:S02]  /*11960*/  LDL.LU.64 R4, [R1+0xda8] ;  /* 0x000da80001047983 */ /* 0x001ee40000300a00 */
[C---:B---3--:R-:W-:Y:S02]  /*11970*/  HMMA.16816.F32 R4, R20.reuse, R4, R16 ;  /* 0x000000041404723c */ /* 0x048fe40000001810 */
[----:B------:R-:W3:Y:S11]  /*11980*/  LDL.LU.64 R16, [R1+0xda0] ;  /* 0x000da00001107983 */ /* 0x000ef60000300a00 */
[----:B------:R-:W-:Y:S10]  /*11990*/  @!UPT UIADD3 URZ, URZ, URZ, URZ ;  /* 0x0000003f3f3ff290 */ /* 0x000ff4000fffe03f */
[----:B------:R-:W-:Y:S01]  /*119a0*/  STL.64 [R1+0x1b0], R4 ;  /* 0x0001b00401007387 */ /* 0x000fe20000100a00 */
[----:B------:R0:W-:Y:S03]  /*119b0*/  STL.64 [R1+0x1b8], R6 ;  /* 0x0001b80601007387 */ /* 0x0001e60000100a00 */
[----:B0-----:R-:W3:Y:S01]  /*119c0*/  LDL.LU.64 R6, [R1+0xd98] ;  /* 0x000d980001067983 */ /* 0x001ee20000300a00 */
[----:B------:R-:W3:Y:S02]  /*119d0*/  LDL.LU.64 R4, [R1+0xd90] ;  /* 0x000d900001047983 */ /* 0x000ee40000300a00 */
[----:B---3--:R-:W-:Y:S11]  /*119e0*/  HMMA.16816.F32 R4, R20, R16, R4 ;  /* 0x000000101404723c */ /* 0x008ff60000001804 */
[----:B------:R-:W-:Y:S11]  /*119f0*/  @!UPT UIADD3 URZ, URZ, URZ, URZ ;  /* 0x0000003f3f3ff290 */ /* 0x000ff6000fffe03f */
[----:B------:R-:W-:Y:S01]  /*11a00*/  @!UPT UIADD3 URZ, URZ, URZ, URZ ;  /* 0x0000003f3f3ff290 */ /* 0x000fe2000fffe03f */
[----:B------:R-:W-:Y:S01]  /*11a10*/  STL.64 [R1+0x1a0], R4 ;  /* 0x0001a00401007387 */ /* 0x000fe20000100a00 */
[----:B------:R0:W-:Y:S03]  /*11a20*/  STL.64 [R1+0x1a8], R6 ;  /* 0x0001a80601007387 */ /* 0x0001e60000100a00 */
[----:B0-----:R-:W3:Y:S01]  /*11a30*/  LDL.LU.64 R6, [R1+0xd88] ;  /* 0x000d880001067983 */ /* 0x001ee20000300a00 */
[----:B------:R-:W3:Y:S02]  /*11a40*/  LDL.LU.64 R4, [R1+0xd80] ;  /* 0x000d800001047983 */ /* 0x000ee40000300a00 */
[----:B------:R0:W-:Y:S02]  /*11a50*/  STL.64 [R1+0xd00], R16 ;  /* 0x000d001001007387 */ /* 0x0001e40000100a00 */
[----:B0-----:R-:W-:Y:S02]  /*11a60*/  IMAD.MOV.U32 R16, RZ, RZ, R28 ;  /* 0x000000ffff107224 */ /* 0x001fe400078e001c */
[----:B------:R-:W-:-:S07]  /*11a70*/  IMAD.MOV.U32 R17, RZ, RZ, R0 ;  /* 0x000000ffff117224 */ /* 0x000fce00078e0000 */
[----:B---3--:R-:W-:Y:S01]  /*11a80*/  HMMA.16816.F32 R16, R20, R16, R4 ;  /* 0x000000101410723c */ /* 0x008fe20000001804 */
[----:B------:R-:W3:Y:S01]  /*11a90*/  LDL.LU.64 R6, [R1+0xd78] ;  /* 0x000d780001067983 */ /* 0x000ee20000300a00 */
[----:B------:R-:W2:Y:S11]  /*11aa0*/  LDL.LU.64 R4, [R1+0xd70] ;  /* 0x000d700001047983 */ /* 0x000eb60000300a00 */
[----:B------:R-:W-:Y:S10]  /*11ab0*/  @!UPT UIADD3 URZ, URZ, URZ, URZ ;  /* 0x0000003f3f3ff290 */ /* 0x000ff4000fffe03f */
[----:B------:R0:W-:Y:S01]  /*11ac0*/  STL.64 [R1+0x190], R16 ;  /* 0x0001901001007387 */ /* 0x0001e20000100a00 */
[----:B------:R1:W-:Y:S03]  /*11ad0*/  STL.64 [R1+0x198], R18 ;  /* 0x0001981201007387 */ /* 0x0003e60000100a00 */
[----:B0-----:R-:W2:Y:S01]  /*11ae0*/  LDL.LU R16, [R1+0x180] ;  /* 0x0001800001107983 */ /* 0x001ea20000300800 */
[----:B------:R-:W2:Y:S02]  /*11af0*/  LDL.LU R17, [R1+0x184] ;  /* 0x0001840001117983 */ /* 0x000ea40000300800 */
[----:B-1----:R-:W-:Y:S02]  /*11b00*/  IMAD.MOV.U32 R18, RZ, RZ, R2 ;  /* 0x000000ffff127224 */ /* 0x002fe400078e0002 */
[----:B------:R-:W-:Y:S01]  /*11b10*/  IMAD.MOV.U32 R19, RZ, RZ, R3 ;  /* 0x000000ffff137224 */ /* 0x000fe200078e0003 */
[----:B------:R-:W3:Y:S01]  /*11b20*/  LDL.LU R2, [R1+0xd6c] ;  /* 0x000d6c0001027983 */ /* 0x000ee20000300800 */
[----:B------:R-:W3:Y:S03]  /*11b30*/  LDL.LU R3, [R1+0xd68] ;  /* 0x000d680001037983 */ /* 0x000ee60000300800 */
[----:B------:R-:W-:Y:S04]  /*11b40*/  STL.64 [R1+0xd10], R18 ;  /* 0x000d101201007387 */ /* 0x000fe80000100a00 */
[----:B--2---:R0:W-:Y:S04]  /*11b50*/  STL.64 [R1+0xd08], R16 ;  /* 0x000d081001007387 */ /* 0x0041e80000100a00 */
[----:B0-----:R-:W2:Y:S01]  /*11b60*/  LDL.LU R16, [R1+0xf0] ;  /* 0x0000f00001107983 */ /* 0x001ea20000300800 */
[----:B------:R-:W2:Y:S02]  /*11b70*/  LDL.LU R17, [R1+0xf4] ;  /* 0x0000f40001117983 */ /* 0x000ea40000300800 */
[----:B---3--:R-:W-:-:S02]  /*11b80*/  IMAD.MOV.U32 R18, RZ, RZ, R7 ;  /* 0x000000ffff127224 */ /* 0x008fc400078e0007 */
[----:B------:R-:W-:-:S05]  /*11b90*/  IMAD.MOV.U32 R19, RZ, RZ, R6 ;  /* 0x000000ffff137224 */ /* 0x000fca00078e0006 */
[----:B------:R-:W-:Y:S04]  /*11ba0*/  STL.64 [R1+0xd28], R18 ;  /* 0x000d281201007387 */ /* 0x000fe80000100a00 */
[----:B--2---:R0:W-:Y:S04]  /*11bb0*/  STL.64 [R1+0xd20], R16 ;  /* 0x000d201001007387 */ /* 0x0041e80000100a00 */
[----:B0-----:R-:W2:Y:S01]  /*11bc0*/  LDL.LU.64 R16, [R1+0x50] ;  /* 0x0000500001107983 */ /* 0x001ea20000300a00 */
[C---:B------:R-:W-:Y:S03]  /*11bd0*/  HMMA.16816.F32 R4, R20.reuse, R4, R12 ;  /* 0x000000041404723c */ /* 0x040fe6000000180c */
[----:B--2---:R0:W-:Y:S04]  /*11be0*/  STL.64 [R1+0xd40], R16 ;  /* 0x000d401001007387 */ /* 0x0041e80000100a00 */
[----:B0-----:R-:W4:Y:S01]  /*11bf0*/  LDL.LU.64 R16, [R1+0x60] ;  /* 0x0000600001107983 */ /* 0x001f220000300a00 */
[----:B------:R-:W2:Y:S02]  /*11c00*/  LDL.LU.64 R14, [R1+0xd60] ;  /* 0x000d6000010e7983 */ /* 0x000ea40000300a00 */
[----:B------:R-:W2:Y:S11]  /*11c10*/  LDL.LU.64 R12, [R1+0xd58] ;  /* 0x000d5800010c7983 */ /* 0x000eb60000300a00 */
[----:B------:R-:W-:Y:S02]  /*11c20*/  @!UPT UIADD3 URZ, URZ, URZ, URZ ;  /* 0x0000003f3f3ff290 */ /* 0x000fe4000fffe03f */
[----:B------:R-:W-:Y:S01]  /*11c30*/  STL.64 [R1+0x170], R4 ;  /* 0x0001700401007387 */ /* 0x000fe20000100a00 */
[----:B------:R0:W-:Y:S04]  /*11c40*/  STL.64 [R1+0x178], R6 ;  /* 0x0001780601007387 */ /* 0x0001e80000100a00 */
[----:B0-----:R-:W4:Y:S01]  /*11c50*/  LDL.LU.64 R6, [R1+0xd50] ;  /* 0x000d500001067983 */ /* 0x001f220000300a00 */
[----:B------:R-:W4:Y:S02]  /*11c60*/  LDL.LU.64 R4, [R1+0xd48] ;  /* 0x000d480001047983 */ /* 0x000f240000300a00 */
[----:B------:R0:W-:Y:S01]  /*11c70*/  STL.64 [R1+0xd30], R24 ;  /* 0x000d301801007387 */ /* 0x0001e20000100a00 */
[----:B--2---:R-:W-:Y:S01]  /*11c80*/  HMMA.16816.F32 R12, R20, R24, R12 ;  /* 0x00000018140c723c */ /* 0x004fe2000000180c */
[----:B0-----:R-:W2:Y:S11]  /*11c90*/  LDL.LU R24, [R1+0x100] ;  /* 0x0001000001187983 */ /* 0x001eb60000300800 */
[----:B------:R-:W-:Y:S11]  /*11ca0*/  @!UPT UIADD3 URZ, URZ, URZ, URZ ;  /* 0x0000003f3f3ff290 */ /* 0x000ff6000fffe03f */
[----:B------:R-:W-:Y:S01]  /*11cb0*/  STL.64 [R1+0x160], R12 ;  /* 0x0001600c01007387 */ /* 0x000fe20000100a00 */
[----:B------:R4:W-:Y:S02]  /*11cc0*/  STL.64 [R1+0x168], R14 ;  /* 0x0001680e01007387 */ /* 0x0009e40000100a00 */
[----:B------:R-:W2:Y:S02]  /*11cd0*/  LDL.LU R25, [R1+0x104] ;  /* 0x0001040001197983 */ /* 0x000ea40000300800 */
[----:B------:R-:W3:Y:S01]  /*11ce0*/  LDL.LU.64 R20, [R1+0x30] ;  /* 0x0000300001147983 */ /* 0x000ee20000300a00 */
[----:B----4-:R-:W-:Y:S07]  /*11cf0*/  HMMA.16816.F32 R12, R4, R16, R8 ;  /* 0x00000010040c723c */ /* 0x010fee0000001808 */
[----:B------:R-:W-:-:S02]  /*11d00*/  IMAD.MOV.U32 R9, RZ, RZ, R16 ;  /* 0x000000ffff097224 */ /* 0x000fc400078e0010 */
[----:B------:R-:W-:Y:S02]  /*11d10*/  IMAD.MOV.U32 R8, RZ, RZ, R17 ;  /* 0x000000ffff087224 */ /* 0x000fe400078e0011 */
[----:B------:R-:W-:Y:S02]  /*11d20*/  IMAD.MOV.U32 R26, RZ, RZ, R3 ;  /* 0x000000ffff1a7224 */ /* 0x000fe400078e0003 */
[----:B------:R-:W-:-:S11]  /*11d30*/  IMAD.MOV.U32 R27, RZ, RZ, R2 ;  /* 0x000000ffff1b7224 */ /* 0x000fd600078e0002 */
[----:B------:R-:W-:Y:S02]  /*11d40*/  IMAD.MOV.U32 R3, RZ, RZ, R14 ;  /* 0x000000ffff037224 */ /* 0x000fe400078e000e */
[----:B------:R-:W-:Y:S01]  /*11d50*/  IMAD.MOV.U32 R2, RZ, RZ, R15 ;  /* 0x000000ffff027224 */ /* 0x000fe200078e000f */
[----:B---3--:R0:W-:Y:S04]  /*11d60*/  STL.64 [R1+0xd18], R20 ;  /* 0x000d181401007387 */ /* 0x0081e80000100a00 */
[----:B0-----:R-:W3:Y:S01]  /*11d70*/  LDL.LU.64 R20, [R1+0x40] ;  /* 0x0000400001147983 */ /* 0x001ee20000300a00 */
[----:B------:R-:W2:Y:S02]  /*11d80*/  LDL.LU.64 R16, [R1+0xd40] ;  /* 0x000d400001107983 */ /* 0x000ea40000300a00 */
[----:B------:R0:W-:Y:S02]  /*11d90*/  STL.64 [R1+0x150], R12 ;  /* 0x0001500c01007387 */ /* 0x0001e40000100a00 */
[----:B0-----:R-:W4:Y:S01]  /*11da0*/  LDL.LU R12, [R1+0x2e0] ;  /* 0x0002e000010c7983 */ /* 0x001f220000300800 */
[----:B------:R-:W4:Y:S02]  /*11db0*/  LDL.LU R13, [R1+0x2e4] ;  /* 0x0002e400010d7983 */ /* 0x000f240000300800 */
[----:B------:R-:W3:Y:S02]  /*11dc0*/  LDL.LU R14, [R1+0x2e8] ;  /* 0x0002e800010e7983 */ /* 0x000ee40000300800 */
[----:B------:R-:W3:Y:S01]  /*11dd0*/  LDL.LU R15, [R1+0x2ec] ;  /* 0x0002ec00010f7983 */ /* 0x000ee20000300800 */
[----:B--2---:R-:W-:Y:S01]  /*11de0*/  HMMA.16816.F32 R24, R4, R16, R24 ;  /* 0x000000100418723c */ /* 0x004fe20000001818 */
[----:B------:R-:W-:-:S02]  /*11df0*/  IMAD.MOV.U32 R11, RZ, RZ, R16 ;  /* 0x000000ffff0b7224 */ /* 0x000fc400078e0010 */
[----:B------:R-:W-:Y:S01]  /*11e00*/  IMAD.MOV.U32 R10, RZ, RZ, R17 ;  /* 0x000000ffff0a7224 */ /* 0x000fe200078e0011 */
[----:B---3--:R-:W-:Y:S01]  /*11e10*/  STL.64 [R1+0xcf8], R14 ;  /* 0x000cf80e01007387 */ /* 0x008fe20000100a00 */
[----:B----4-:R0:W-:Y:S03]  /*11e20*/  STL.64 [R1+0xcf0], R12 ;  /* 0x000cf00c01007387 */ /* 0x0101e60000100a00 */
[----:B0-----:R-:W2:Y:S01]  /*11e30*/  LDL.LU R12, [R1+0x220] ;  /* 0x00022000010c7983 */ /* 0x001ea20000300800 */
[----:B------:R-:W2:Y:S02]  /*11e40*/  LDL.LU R13, [R1+0x224] ;  /* 0x00022400010d7983 */ /* 0x000ea40000300800 */
[----:B------:R-:W2:Y:S02]  /*11e50*/  LDL.LU R14, [R1+0x228] ;  /* 0x00022800010e7983 */ /* 0x000ea40000300800 */
[----:B------:R-:W-:-:S02]  /*11e60*/  IMAD.MOV.U32 R15, RZ, RZ, R29 ;  /* 0x000000ffff0f7224 */ /* 0x000fc400078e001d */
[----:B------:R-:W3:Y:S01]  /*11e70*/  LDL.LU R29, [R1+0xd38] ;  /* 0x000d3800011d7983 */ /* 0x000ee20000300800 */
[----:B------:R-:W-:Y:S02]  /*11e80*/  STL [R1+0xb0c], R2 ;  /* 0x000b0c0201007387 */ /* 0x000fe40000100800 */
[----:B------:R-:W-:Y:S05]  /*11e90*/  STL [R1+0xb08], R3 ;  /* 0x000b080301007387 */ /* 0x000fea0000100800 */
[----:B------:R0:W-:Y:S01]  /*11ea0*/  STL.64 [R1+0x140], R24 ;  /* 0x0001401801007387 */ /* 0x0001e20000100a00 */
[----:B------:R1:W-:Y:S04]  /*11eb0*/  STL.64 [R1+0x148], R26 ;  /* 0x0001481a01007387 */ /* 0x0003e80000100a00 */
[----:B0-----:R-:W4:Y:S01]  /*11ec0*/  LDL.LU.64 R24, [R1+0xd30] ;  /* 0x000d300001187983 */ /* 0x001f220000300a00 */
[----:B------:R-:W2:Y:S02]  /*11ed0*/  LDL.LU.64 R18, [R1+0xd28] ;  /* 0x000d280001127983 */ /* 0x000ea40000300a00 */
[----:B------:R-:W2:Y:S02]  /*11ee0*/  LDL.LU.64 R16, [R1+0xd20] ;  /* 0x000d200001107983 */ /* 0x000ea40000300a00 */
[----:B-1----:R-:W-:-:S02]  /*11ef0*/  IMAD.MOV.U32 R27, RZ, RZ, R20 ;  /* 0x000000ffff1b7224 */ /* 0x002fc400078e0014 */
[----:B------:R-:W-:Y:S01]  /*11f00*/  IMAD.MOV.U32 R26, RZ, RZ, R21 ;  /* 0x000000ffff1a7224 */ /* 0x000fe200078e0015 */
[C---:B--2---:R-:W-:Y:S01]  /*11f10*/  HMMA.16816.F32 R16, R4.reuse, R20, R16 ;  /* 0x000000140410723c */ /* 0x044fe20000001810 */
[----:B------:R-:W2:Y:S11]  /*11f20*/  LDL.LU.64 R20, [R1+0xd18] ;  /* 0x000d180001147983 */ /* 0x000eb60000300a00 */
[----:B------:R-:W-:Y:S11]  /*11f30*/  @!UPT UIADD3 URZ, URZ, URZ, URZ ;  /* 0x0000003f3f3ff290 */ /* 0x000ff6000fffe03f */
[----:B------:R0:W-:Y:S01]  /*11f40*/  STL.64 [R1+0x138], R18 ;  /* 0x0001381201007387 */ /* 0x0001e20000100a00 */
[----:B------:R-:W-:Y:S02]  /*11f50*/  IMAD.MOV.U32 R2, RZ, RZ, R16 ;  /* 0x000000ffff027224 */ /* 0x000fe400078e0010 */
[----:B------:R-:W-:Y:S01]  /*11f60*/  IMAD.MOV.U32 R3, RZ, RZ, R17 ;  /* 0x000000ffff037224 */ /* 0x000fe200078e0011 */
[----:B0-----:R-:W2:Y:S01]  /*11f70*/  LDL.LU.64 R18, [R1+0xd10] ;  /* 0x000d100001127983 */ /* 0x001ea20000300a00 */
[----:B------:R-:W2:Y:S03]  /*11f80*/  LDL.LU.64 R16, [R1+0xd08] ;  /* 0x000d080001107983 */ /* 0x000ea60000300a00 */
[----:B------:R-:W-:Y:S02]  /*11f90*/  STL [R1+0xb4c], R3 ;  /* 0x000b4c0301007387 */ /* 0x000fe40000100800 */
[----:B------:R-:W-:Y:S01]  /*11fa0*/  STL [R1+0xb48], R2 ;  /* 0x000b480201007387 */ /* 0x000fe20000100800 */
[C---:B--2---:R-:W-:Y:S11]  /*11fb0*/  HMMA.16816.F32 R16, R4.reuse, R20, R16 ;  /* 0x000000140410723c */ /* 0x044ff60000001810 */
[----:B------:R-:W-:Y:S11]  /*11fc0*/  @!UPT UIADD3 URZ, URZ, URZ, URZ ;  /* 0x0000003f3f3ff290 */ /* 0x000ff6000fffe03f */
[----:B------:R-:W-:Y:S01]  /*11fd0*/  @!UPT UIADD3 URZ, URZ, URZ, URZ ;  /* 0x0000003f3f3ff290 */ /* 0x000fe2000fffe03f */
[----:B------:R0:W-:Y:S01]  /*11fe0*/  STL.64 [R1+0x120], R16 ;  /* 0x0001201001007387 */ /* 0x0001e20000100a00 */
[----:B------:R-:W-:Y:S03]  /*11ff0*/  STL.64 [R1+0x128], R18 ;  /* 0x0001281201007387 */ /* 0x000fe60000100a00 */
[----:B0-----:R-:W2:Y:S01]  /*12000*/  LDL.LU.64 R16, [R1+0xd00] ;  /* 0x000d000001107983 */ /* 0x001ea20000300a00 */
[----:B------:R-:W-:Y:S02]  /*12010*/  IMAD.MOV.U32 R0, RZ, RZ, R20 ;  /* 0x000000ffff007224 */ /* 0x000fe400078e0014 */
[----:B------:R-:W-:Y:S02]  /*12020*/  IMAD.MOV.U32 R28, RZ, RZ, R21 ;  /* 0x000000ffff1c7224 */ /* 0x000fe400078e0015 */
[----:B---3--:R-:W0:Y:S04]  /*12030*/  LDSM.16.MT88.4 R20, [R29+0x4180] ;  /* 0x004180001d14783b */ /* 0x008e280000004200 */
[----:B0-----:R-:W-:Y:S01]  /*12040*/  STL.64 [R1+0xca8], R22 ;  /* 0x000ca81601007387 */ /* 0x001fe20000100a00 */
[----:B------:R0:W-:Y:S03]  /*12050*/  STL.64 [R1+0xca0], R20 ;  /* 0x000ca01401007387 */ /* 0x0001e60000100a00 */
[----:B0-----:R-:W3:Y:S01]  /*12060*/  LDL.LU R20, [R1+0x320] ;  /* 0x0003200001147983 */ /* 0x001ee20000300800 */
[----:B------:R-:W3:Y:S02]  /*12070*/  LDL.LU R21, [R1+0x324] ;  /* 0x0003240001157983 */ /* 0x000ee40000300800 */
[----:B------:R-:W3:Y:S02]  /*12080*/  LDL.LU R22, [R1+0x328] ;  /* 0x0003280001167983 */ /* 0x000ee40000300800 */
[----:B------:R-:W3:Y:S01]  /*12090*/  LDL.LU R23, [R1+0x32c] ;  /* 0x00032c0001177983 */ /* 0x000ee20000300800 */
[----:B--2---:R-:W-:Y:S01]  /*120a0*/  HMMA.16816.F32 R12, R4, R16, R12 ;  /* 0x00000010040c723c */ /* 0x004fe2000000180c */
[----:B------:R-:W-:-:S02]  /*120b0*/  IMAD.MOV.U32 R3, RZ, RZ, R16 ;  /* 0x000000ffff037224 */ /* 0x000fc400078e0010 */
[----:B------:R-:W-:Y:S02]  /*120c0*/  IMAD.MOV.U32 R2, RZ, RZ, R17 ;  /* 0x000000ffff027224 */ /* 0x000fe400078e0011 */
[----:B------:R-:W0:Y:S11]  /*120d0*/  LDSM.16.MT88.4 R16, [R29+0x6000] ;  /* 0x006000001d10783b */ /* 0x000e360000004200 */
[----:B------:R-:W-:Y:S07]  /*120e0*/  @!UPT UIADD3 URZ, URZ, URZ, URZ ;  /* 0x0000003f3f3ff290 */ /* 0x000fee000fffe03f */
[----:B------:R-:W-:Y:S01]  /*120f0*/  STL.64 [R1+0x110], R12 ;  /* 0x0001100c01007387 */ /* 0x000fe20000100a00 */
[----:B------:R1:W-:Y:S03]  /*12100*/  STL.64 [R1+0x118], R14 ;  /* 0x0001180e01007387 */ /* 0x0003e60000100a00 */
[----:B-1----:R-:W2:Y:S01]  /*12110*/  LDL.LU.64 R14, [R1+0xcf8] ;  /* 0x000cf800010e7983 */ /* 0x002ea20000300a00 */
[----:B------:R-:W2:Y:S03]  /*12120*/  LDL.LU.64 R12, [R1+0xcf0] ;  /* 0x000cf000010c7983 */ /* 0x000ea60000300a00 */
[----:B0-----:R-:W-:Y:S01]  /*12130*/  STL.64 [R1+0xc18], R18 ;  /* 0x000c181201007387 */ /* 0x001fe20000100a00 */
[----:B------:R0:W-:Y:S03]  /*12140*/  STL.64 [R1+0xc10], R16 ;  /* 0x000c101001007387 */ /* 0x0001e60000100a00 */
[----:B0-----:R-:W2:Y:S01]  /*12150*/  LDL.LU R16, [R1+0x10] ;  /* 0x0000100001107983 */ /* 0x001ea20000300800 */
[----:B------:R-:W2:Y:S02]  /*12160*/  LDL.LU R17, [R1+0x14] ;  /* 0x0000140001117983 */ /* 0x000ea40000300800 */
[----:B--2---:R-:W-:Y:S01]  /*12170*/  HMMA.16816.F32 R12, R4, R16, R12 ;  /* 0x00000010040c723c */ /* 0x004fe2000000180c */
[----:B------:R0:W-:Y:S11]  /*12180*/  STL.64 [R1+0xc30], R16 ;  /* 0x000c301001007387 */ /* 0x0001f60000100a00 */
[----:B------:R-:W-:Y:S11]  /*12190*/  @!UPT UIADD3 URZ, URZ, URZ, URZ ;  /* 0x0000003f3f3ff290 */ /* 0x000ff6000fffe03f */
[----:B------:R-:W-:Y:S01]  /*121a0*/  STL.64 [R1+0x100], R12 ;  /* 0x0001000c01007387 */ /* 0x000fe20000100a00 */
[----:B------:R-:W-:Y:S02]  /*121b0*/  STL.64 [R1+0x108], R14 ;  /* 0x0001080e01007387 */ /* 0x000fe40000100a00 */
[----:B------:R-:W1:Y:S04]  /*121c0*/  LDSM.16.MT88.4 R12, [R29+0x6080] ;  /* 0x006080001d0c783b */ /* 0x000e680000004200 */
[----:B0-----:R-:W-:Y:S02]  /*121d0*/  IMAD.MOV.U32 R16, RZ, RZ, R3 ;  /* 0x000000ffff107224 */ /* 0x001fe400078e0003 */
[----:B------:R-:W-:Y:S01]  /*121e0*/  IMAD.MOV.U32 R17, RZ, RZ, R2 ;  /* 0x000000ffff117224 */ /* 0x000fe200078e0002 */
[----:B-1----:R-:W-:Y:S01]  /*121f0*/  STL.64 [R1+0xb80], R14 ;  /* 0x000b800e01007387 */ /* 0x002fe20000100a00 */
[----:B------:R0:W-:Y:S03]  /*12200*/  STL.64 [R1+0xb78], R12 ;  /* 0x000b780c01007387 */ /* 0x0001e60000100a00 */
[----:B0-----:R-:W2:Y:S01]  /*12210*/  LDL.LU R12, [R1+0x280] ;  /* 0x00028000010c7983 */ /* 0x001ea20000300800 */
[----:B------:R-:W2:Y:S02]  /*12220*/  LDL.LU R13, [R1+0x284] ;  /* 0x00028400010d7983 */ /* 0x000ea40000300800 */
[----:B------:R-:W2:Y:S02]  /*12230*/  LDL.LU R14, [R1+0x288] ;  /* 0x00028800010e7983 */ /* 0x000ea40000300800 */
[----:B------:R-:W2:Y:S01]  /*12240*/  LDL.LU R15, [R1+0x28c] ;  /* 0x00028c00010f7983 */ /* 0x000ea20000300800 */
[----:B------:R0:W-:Y:S04]  /*12250*/  STL.64 [R1+0xc48], R16 ;  /* 0x000c481001007387 */ /* 0x0001e80000100a00 */
[----:B0-----:R-:W2:Y:S01]  /*12260*/  LDL.LU R16, [R1+0x2c0] ;  /* 0x0002c00001107983 */ /* 0x001ea20000300800 */
[----:B------:R-:W2:Y:S02]  /*12270*/  LDL.LU R17, [R1+0x2c4] ;  /* 0x0002c40001117983 */ /* 0x000ea40000300800 */
[----:B------:R-:W2:Y:S02]  /*12280*/  LDL.LU R18, [R1+0x2c8] ;  /* 0x0002c80001127983 */ /* 0x000ea40000300800 */
[----:B------:R-:W2:Y:S02]  /*12290*/  LDL.LU R19, [R1+0x2cc] ;  /* 0x0002cc0001137983 */ /* 0x000ea40000300800 */
[----:B--2---:R-:W-:Y:S01]  /*122a0*/  STL.64 [R1+0xc58], R18 ;  /* 0x000c581201007387 */ /* 0x004fe20000100a00 */
[----:B------:R0:W-:Y:S02]  /*122b0*/  STL.64 [R1+0xc50], R16 ;  /* 0x000c501001007387 */ /* 0x0001e40000100a00 */
[----:B0-----:R-:W-:-:S02]  /*122c0*/  IMAD.MOV.U32 R16, RZ, RZ, R27 ;  /* 0x000000ffff107224 */ /* 0x001fc400078e001b */
[----:B------:R-:W-:Y:S01]  /*122d0*/  IMAD.MOV.U32 R17, RZ, RZ, R26 ;  /* 0x000000ffff117224 */ /* 0x000fe200078e001a */
[----:B------:R-:W2:Y:S01]  /*122e0*/  LDL.LU R27, [R1+0xce8] ;  /* 0x000ce800011b7983 */ /* 0x000ea20000300800 */
[----:B------:R-:W2:Y:S03]  /*122f0*/  LDL.LU R26, [R1+0xce4] ;  /* 0x000ce400011a7983 */ /* 0x000ea60000300800 */
[----:B------:R-:W-:Y:S01]  /*12300*/  STL.64 [R1+0xc70], R16 ;  /* 0x000c701001007387 */ /* 0x000fe20000100a00 */
[----:B------:R-:W-:Y:S02]  /*12310*/  STL.64 [R1+0xc28], R14 ;  /* 0x000c280e01007387 */ /* 0x000fe40000100a00 */
[----:B------:R0:W-:Y:S02]  /*12320*/  STL.64 [R1+0xc20], R12 ;  /* 0x000c200c01007387 */ /* 0x0001e40000100a00 */
[----:B0-----:R-:W3:Y:S01]  /*12330*/  LDL.LU.64 R12, [R1] ;  /* 0x00000000010c7983 */ /* 0x001ee20000300a00 */
[----:B------:R-:W-:-:S02]  /*12340*/  IMAD.MOV.U32 R16, RZ, RZ, R11 ;  /* 0x000000ffff107224 */ /* 0x000fc400078e000b */
[----:B------:R-:W-:Y:S01]  /*12350*/  IMAD.MOV.U32 R17, RZ, RZ, R10 ;  /* 0x000000ffff117224 */ /* 0x000fe200078e000a */
[----:B---3--:R-:W-:Y:S01]  /*12360*/  HMMA.16816.F32 R20, R4, R12, R20 ;  /* 0x0000000c0414723c */ /* 0x008fe20000001814 */
[----:B------:R-:W-:Y:S02]  /*12370*/  IMAD.MOV.U32 R19, RZ, RZ, R12 ;  /* 0x000000ffff137224 */ /* 0x000fe400078e000c */
[----:B------:R-:W-:Y:S11]  /*12380*/  IMAD.MOV.U32 R18, RZ, RZ, R13 ;  /* 0x000000ffff127224 */ /* 0x000ff600078e000d */
[----:B------:R-:W-:Y:S09]  /*12390*/  @!UPT UIADD3 URZ, URZ, URZ, URZ ;  /* 0x0000003f3f3ff290 */ /* 0x000ff2000fffe03f */
[----:B------:R-:W-:Y:S01]  /*123a0*/  STL.64 [R1+0xf0], R20 ;  /* 0x0000f01401007387 */ /* 0x000fe20000100a00 */
[----:B------:R-:W3:Y:S02]  /*123b0*/  LDL.LU R11, [R1+0xce0] ;  /* 0x000ce000010b7983 */ /* 0x000ee40000300800 */
[----:B------:R-:W2:Y:S02]  /*123c0*/  LDL.LU R10, [R1+0xcdc] ;  /* 0x000cdc00010a7983 */ /* 0x000ea40000300800 */
[----:B------:R0:W-:Y:S01]  /*123d0*/  STL.64 [R1+0xc88], R16 ;  /* 0x000c881001007387 */ /* 0x0001e20000100a00 */
[----:B------:R-:W2:Y:S01]  /*123e0*/  LDL.LU R12, [R1+0x2a0] ;  /* 0x0002a000010c7983 */ /* 0x000ea20000300800 */
[----:B------:R-:W2:Y:S02]  /*123f0*/  LDL.LU R13, [R1+0x2a4] ;  /* 0x0002a400010d7983 */ /* 0x000ea40000300800 */
[----:B------:R-:W2:Y:S02]  /*12400*/  LDL.LU R14, [R1+0x2a8] ;  /* 0x0002a800010e7983 */ /* 0x000ea40000300800 */
[----:B------:R-:W2:Y:S02]  /*12410*/  LDL.LU R15, [R1+0x2ac] ;  /* 0x0002ac00010f7983 */ /* 0x000ea40000300800 */
[----:B0-----:R-:W-:-:S02]  /*12420*/  IMAD.MOV.U32 R16, RZ, RZ, R9 ;  /* 0x000000ffff107224 */ /* 0x001fc400078e0009 */
[----:B------:R-:W3:Y:S01]  /*12430*/  LDL.LU R9, [R1+0xcd8] ;  /* 0x000cd80001097983 */ /* 0x000ee20000300800 */
[----:B------:R-:W-:Y:S02]  /*12440*/  IMAD.MOV.U32 R17, RZ, RZ, R8 ;  /* 0x000000ffff117224 */ /* 0x000fe400078e0008 */
[----:B------:R-:W3:Y:S02]  /*12450*/  LDL.LU R8, [R1+0xcd4] ;  /* 0x000cd40001087983 */ /* 0x000ee40000300800 */
[----:B------:R-:W4:Y:S02]  /*12460*/  LDL.LU R20, [R1+0x310] ;  /* 0x0003100001147983 */ /* 0x000f240000300800 */
[----:B------:R-:W-:Y:S01]  /*12470*/  IMAD.MOV.U32 R3, RZ, RZ, R22 ;  /* 0x000000ffff037224 */ /* 0x000fe200078e0016 */
[----:B------:R-:W4:Y:S01]  /*12480*/  LDL.LU R21, [R1+0x314] ;  /* 0x0003140001157983 */ /* 0x000f220000300800 */
[----:B------:R-:W-:Y:S02]  /*12490*/  IMAD.MOV.U32 R2, RZ, RZ, R23 ;  /* 0x000000ffff027224 */ /* 0x000fe400078e0017 */
[----:B------:R-:W4:Y:S02]  /*124a0*/  LDL.LU R22, [R1+0x318] ;  /* 0x0003180001167983 */ /* 0x000f240000300800 */
[----:B------:R-:W4:Y:S01]  /*124b0*/  LDL.LU R23, [R1+0x31c] ;  /* 0x00031c0001177983 */ /* 0x000f220000300800 */
[----:B--2---:R-:W-:Y:S01]  /*124c0*/  STL.64 [R1+0xc40], R14 ;  /* 0x000c400e01007387 */ /* 0x004fe20000100a00 */
[----:B------:R3:W-:Y:S02]  /*124d0*/  STL.64 [R1+0xc38], R12 ;  /* 0x000c380c01007387 */ /* 0x0007e40000100a00 */
[----:B---3--:R-:W-:-:S02]  /*124e0*/  IMAD.MOV.U32 R12, RZ, RZ, R9 ;  /* 0x000000ffff0c7224 */ /* 0x008fc400078e0009 */
[----:B------:R-:W-:Y:S01]  /*124f0*/  IMAD.MOV.U32 R13, RZ, RZ, R10 ;  /* 0x000000ffff0d7224 */ /* 0x000fe200078e000a */
[----:B------:R-:W2:Y:S01]  /*12500*/  LDL.LU R9, [R1+0xcd0] ;  /* 0x000cd00001097983 */ /* 0x000ea20000300800 */
[----:B------:R-:W3:Y:S02]  /*12510*/  LDL.LU R10, [R1+0xccc] ;  /* 0x000ccc00010a7983 */ /* 0x000ee40000300800 */
[----:B------:R-:W-:Y:S02]  /*12520*/  IMAD.MOV.U32 R14, RZ, RZ, R11 ;  /* 0x000000ffff0e7224 */ /* 0x000fe400078e000b */
[----:B------:R-:W2:Y:S01]  /*12530*/  LDL.LU R11, [R1+0xcc8] ;  /* 0x000cc800010b7983 */ /* 0x000ea20000300800 */
[----:B------:R-:W2:Y:S03]  /*12540*/  LDL.LU R15, [R1+0x2bc] ;  /* 0x0002bc00010f7983 */ /* 0x000ea60000300800 */
[----:B--2---:R3:W-:Y:S01]  /*12550*/  STL.64 [R1+0xc68], R14 ;  /* 0x000c680e01007387 */ /* 0x0047e20000100a00 */
[----:B------:R0:W-:Y:S02]  /*12560*/  STL.64 [R1+0xc60], R12 ;  /* 0x000c600c01007387 */ /* 0x0001e40000100a00 */
[----:B---3--:R-:W-:-:S02]  /*12570*/  IMAD.MOV.U32 R14, RZ, RZ, R10 ;  /* 0x000000ffff0e7224 */ /* 0x008fc400078e000a */
[----:B0-----:R-:W-:Y:S02]  /*12580*/  IMAD.MOV.U32 R12, RZ, RZ, R8 ;  /* 0x000000ffff0c7224 */ /* 0x001fe400078e0008 */
[----:B------:R-:W-:Y:S01]  /*12590*/  IMAD.MOV.U32 R15, RZ, RZ, R11 ;  /* 0x000000ffff0f7224 */ /* 0x000fe200078e000b */
[----:B------:R-:W2:Y:S01]  /*125a0*/  LDL.LU R8, [R1+0xcc4] ;  /* 0x000cc40001087983 */ /* 0x000ea20000300800 */
[----:B------:R-:W-:Y:S02]  /*125b0*/  IMAD.MOV.U32 R13, RZ, RZ, R9 ;  /* 0x000000ffff0d7224 */ /* 0x000fe400078e0009 */
[----:B------:R-:W3:Y:S02]  /*125c0*/  LDL.LU R9, [R1+0xcc0] ;  /* 0x000cc00001097983 */ /* 0x000ee40000300800 */
[----:B------:R-:W2:Y:S01]  /*125d0*/  LDL.LU R10, [R1+0xcbc] ;  /* 0x000cbc00010a7983 */ /* 0x000ea20000300800 */
[----:B------:R-:W2:Y:S01]  /*125e0*/  LDL.LU R11, [R1+0xcb8] ;  /* 0x000cb800010b7983 */ /* 0x000ea20000300800 */
[----:B------:R-:W-:Y:S02]  /*125f0*/  STL.64 [R1+0xc80], R14 ;  /* 0x000c800e01007387 */ /* 0x000fe40000100a00 */
[----:B------:R0:W-:Y:S02]  /*12600*/  STL.64 [R1+0xc78], R12 ;  /* 0x000c780c01007387 */ /* 0x0001e40000100a00 */
[----:B0-----:R-:W2:Y:S01]  /*12610*/  LDL.LU R12, [R1+0x2f0] ;  /* 0x0002f000010c7983 */ /* 0x001ea20000300800 */
[----:B------:R-:W2:Y:S02]  /*12620*/  LDL.LU R13, [R1+0x2f4] ;  /* 0x0002f400010d7983 */ /* 0x000ea40000300800 */
[----:B------:R-:W2:Y:S02]  /*12630*/  LDL.LU R14, [R1+0x2f8] ;  /* 0x0002f800010e7983 */ /* 0x000ea40000300800 */
[----:B------:R-:W2:Y:S01]  /*12640*/  LDL.LU R15, [R1+0x2fc] ;  /* 0x0002fc00010f7983 */ /* 0x000ea20000300800 */
[----:B----4-:R-:W-:Y:S01]  /*12650*/  HMMA.16816.F32 R4, R4, R24, R20 ;  /* 0x000000180404723c */ /* 0x010fe20000001814 */
[----:B--2---:R3:W-:Y:S01]  /*12660*/  STL.64 [R1+0xc98], R14 ;  /* 0x000c980e01007387 */ /* 0x0047e20000100a00 */
[----:B------:R0:W-:Y:S02]  /*12670*/  STL.64 [R1+0xc90], R12 ;  /* 0x000c900c01007387 */ /* 0x0001e40000100a00 */
[----:B---3--:R-:W-:-:S02]  /*12680*/  IMAD.MOV.U32 R14, RZ, RZ, R9 ;  /* 0x000000ffff0e7224 */ /* 0x008fc400078e0009 */
[----:B0-----:R-:W-:Y:S02]  /*12690*/  IMAD.MOV.U32 R12, RZ, RZ, R11 ;  /* 0x000000ffff0c7224 */ /* 0x001fe400078e000b */
[----:B------:R-:W-:Y:S02]  /*126a0*/  IMAD.MOV.U32 R13, RZ, RZ, R10 ;  /* 0x000000ffff0d7224 */ /* 0x000fe400078e000a */
[----:B------:R-:W-:Y:S02]  /*126b0*/  IMAD.MOV.U32 R15, RZ, RZ, R8 ;  /* 0x000000ffff0f7224 */ /* 0x000fe400078e0008 */
[----:B------:R-:W0:Y:S04]  /*126c0*/  LDSM.16.MT88.4 R8, [R29+0x6100] ;  /* 0x006100001d08783b */ /* 0x000e280000004200 */
[----:B------:R-:W-:Y:S01]  /*126d0*/  STL [R1+0xb70], R2 ;  /* 0x000b700201007387 */ /* 0x000fe20000100800 */
[----:B------:R-:W-:Y:S03]  /*126e0*/  STL [R1+0xb58], R3 ;  /* 0x000b580301007387 */ /* 0x000fe60000100800 */
[----:B0-----:R-:W-:Y:S01]  /*126f0*/  STL.64 [R1+0xb00], R10 ;  /* 0x000b000a01007387 */ /* 0x001fe20000100a00 */
[----:B------:R0:W-:Y:S02]  /*12700*/  STL.64 [R1+0xaf8], R8 ;  /* 0x000af80801007387 */ /* 0x0001e40000100a00 */
[----:B0-----:R-:W-:-:S02]  /*12710*/  IMAD.MOV.U32 R8, RZ, RZ, R0 ;  /* 0x000000ffff087224 */ /* 0x001fc400078e0000 */
[----:B------:R-:W-:Y:S01]  /*12720*/  IMAD.MOV.U32 R9, RZ, RZ, R28 ;  /* 0x000000ffff097224 */ /* 0x000fe200078e001c */
[----:B------:R-:W2:Y:S01]  /*12730*/  LDL.LU R0, [R1+0xcb4] ;  /* 0x000cb40001007983 */ /* 0x000ea20000300800 */
[----:B------:R-:W3:Y:S02]  /*12740*/  LDL.LU R28, [R1+0xcb0] ;  /* 0x000cb000011c7983 */ /* 0x000ee40000300800 */
[----:B------:R-:W4:Y:S02]  /*12750*/  LDL R10, [R1+0x38] ;  /* 0x00003800010a7983 */ /* 0x000f240000100800 */
[----:B------:R-:W4:Y:S01]  /*12760*/  LDL R11, [R1+0x3c] ;  /* 0x00003c00010b7983 */ /* 0x000f220000100800 */
[----:B------:R-:W2:Y:S01]  /*12770*/  LDL.LU.64 R22, [R1+0xca8] ;  /* 0x000ca80001167983 */ /* 0x000ea20000300a00 */
[----:B------:R-:W2:Y:S02]  /*12780*/  LDL.LU.64 R20, [R1+0xca0] ;  /* 0x000ca00001147983 */ /* 0x000ea40000300a00 */
[----:B------:R-:W-:Y:S02]  /*12790*/  STL.64 [R1+0xe0], R4 ;  /* 0x0000e00401007387 */ /* 0x000fe40000100a00 */
[----:B------:R-:W-:Y:S02]  /*127a0*/  STL.64 [R1+0xe8], R6 ;  /* 0x0000e80601007387 */ /* 0x000fe40000100a00 */
[----:B------:R-:W0:Y:S04]  /*127b0*/  LDSM.16.MT88.4 R4, [R29+0x6180] ;  /* 0x006180001d04783b */ /* 0x000e280000004200 */
[----:B0-----:R-:W-:Y:S01]  /*127c0*/  STL.64 [R1+0xa88], R6 ;  /* 0x000a880601007387 */ /* 0x001fe20000100a00 */
[----:B------:R0:W-:Y:S02]  /*127d0*/  STL.64 [R1+0xa80], R4 ;  /* 0x000a800401007387 */ /* 0x0001e40000100a00 */
[----:B0-----:R-:W-:-:S02]  /*127e0*/  IMAD.MOV.U32 R4, RZ, RZ, R19 ;  /* 0x000000ffff047224 */ /* 0x001fc400078e0013 */
[----:B------:R-:W-:Y:S01]  /*127f0*/  IMAD.MOV.U32 R5, RZ, RZ, R18 ;  /* 0x000000ffff057224 */ /* 0x000fe200078e0012 */
[----:B------:R-:W-:Y:S01]  /*12800*/  STL [R1+0x934], R29 ;  /* 0x0009341d01007387 */ /* 0x000fe20000100800 */
[C---:B--2---:R-:W-:Y:S03]  /*12810*/  HMMA.16816.F32 R16, R20.reuse, R16, R12 ;  /* 0x000000101410723c */ /* 0x044fe6000000180c */
[----:B------:R-:W2:Y:S01]  /*12820*/  LDL.LU.64 R14, [R1+0xc98] ;  /* 0x000c9800010e7983 */ /* 0x000ea20000300a00 */
[----:B------:R-:W2:Y:S11]  /*12830*/  LDL.LU.64 R12, [R1+0xc90] ;  /* 0x000c9000010c7983 */ /* 0x000eb60000300a00 */
[----:B------:R-:W-:Y:S08]  /*12840*/  @!UPT UIADD3 URZ, URZ, URZ, URZ ;  /* 0x0000003f3f3ff290 */ /* 0x000ff0000fffe03f */
        /* <DEDUP_REMOVED lines=18> */
[C---:B--2---:R-:W-:Y:S11]  /*12970*/  HMMA.16816.F32 R16, R20.reuse, R8, R16 ;  /* 0x000000081410723c */ /* 0x044ff60000001810 */
[----:B------:R-:W-:Y:S11]  /*12980*/  @!UPT UIADD3 URZ, URZ, URZ, URZ ;  /* 0x0000003f3f3ff290 */ /* 0x000ff6000fffe03f */
[----:B------:R-:W-:Y:S01]  /*12990*/  @!UPT UIADD3 URZ, URZ, URZ, URZ ;  /* 0x0000003f3f3ff290 */ /* 0x000fe2000fffe03f */
[----:B------:R0:W-:Y:S01]  /*129a0*/  STL.64 [R1+0xa0], R16 ;  /* 0x0000a01001007387 */ /* 0x0001e20000100a00 */
[----:B------:R-:W-:Y:S03]  /*129b0*/  STL.64 [R1+0xa8], R18 ;  /* 0x0000a81201007387 */ /* 0x000fe60000100a00 */
[----:B0-----:R-:W2:Y:S01]  /*129c0*/  LDL.LU.64 R16, [R1+0xc48] ;  /* 0x000c480001107983 */ /* 0x001ea20000300a00 */
[----:B----4-:R0:W-:Y:S02]  /*129d0*/  STL.64 [R1+0xbd0], R10 ;  /* 0x000bd00a01007387 */ /* 0x0101e40000100a00 */
[----:B------:R-:W4:Y:S02]  /*129e0*/  LDL.LU R8, [R1+0x290] ;  /* 0x0002900001087983 */ /* 0x000f240000300800 */
[----:B------:R-:W4:Y:S02]  /*129f0*/  LDL.LU R9, [R1+0x294] ;  /* 0x0002940001097983 */ /* 0x000f240000300800 */
[----:B0-----:R-:W-:Y:S01]  /*12a00*/  IMAD.MOV.U32 R11, RZ, RZ, R0 ;  /* 0x000000ffff0b7224 */ /* 0x001fe200078e0000 */
[----:B--2---:R-:W-:Y:S01]  /*12a10*/  HMMA.16816.F32 R16, R20, R16, R12 ;  /* 0x000000101410723c */ /* 0x004fe2000000180c */
[----:B------:R-:W2:Y:S01]  /*12a20*/  LDL.LU.64 R14, [R1+0xc40] ;  /* 0x000c4000010e7983 */ /* 0x000ea20000300a00 */
[----:B------:R-:W2:Y:S11]  /*12a30*/  LDL.LU.64 R12, [R1+0xc38] ;  /* 0x000c3800010c7983 */ /* 0x000eb60000300a00 */
[----:B------:R-:W-:Y:S10]  /*12a40*/  @!UPT UIADD3 URZ, URZ, URZ, URZ ;  /* 0x0000003f3f3ff290 */ /* 0x000ff4000fffe03f */
[----:B------:R0:W-:Y:S01]  /*12a50*/  STL [R1+0x90], R16 ;  /* 0x0000901001007387 */ /* 0x0001e20000100800 */
[----:B------:R-:W-:-:S03]  /*12a60*/  IMAD.MOV.U32 R0, RZ, RZ, R17 ;  /* 0x000000ffff007224 */ /* 0x000fc600078e0011 */
[----:B0-----:R-:W2:Y:S01]  /*12a70*/  LDL.LU.64 R16, [R1+0xc30] ;  /* 0x000c300001107983 */ /* 0x001ea20000300a00 */
[----:B---3--:R-:W-:Y:S02]  /*12a80*/  IMAD.MOV.U32 R10, RZ, RZ, R28 ;  /* 0x000000ffff0a7224 */ /* 0x008fe400078e001c */
[----:B------:R-:W-:Y:S02]  /*12a90*/  IMAD.MOV.U32 R29, RZ, RZ, R18 ;  /* 0x000000ffff1d7224 */ /* 0x000fe400078e0012 */
[----:B------:R-:W-:-:S03]  /*12aa0*/  IMAD.MOV.U32 R28, RZ, RZ, R19 ;  /* 0x000000ffff1c7224 */ /* 0x000fc600078e0013 */
[C---:B----4-:R-:W-:Y:S01]  /*12ab0*/  HMMA.16816.F32 R4, R20.reuse, R4, R8 ;  /* 0x000000041404723c */ /* 0x050fe20000001808 */
[----:B------:R0:W-:Y:S01]  /*12ac0*/  STL [R1+0xa50], R0 ;  /* 0x000a500001007387 */ /* 0x0001e20000100800 */
[----:B------:R1:W-:Y:S11]  /*12ad0*/  STL [R1+0xa4c], R29 ;  /* 0x000a4c1d01007387 */ /* 0x0003f60000100800 */
[----:B------:R-:W-:Y:S11]  /*12ae0*/  @!UPT UIADD3 URZ, URZ, URZ, URZ ;  /* 0x0000003f3f3ff290 */ /* 0x000ff6000fffe03f */
[----:B0-----:R-:W-:Y:S02]  /*12af0*/  IMAD.MOV.U32 R0, RZ, RZ, R4 ;  /* 0x000000ffff007224 */ /* 0x001fe400078e0004 */
[----:B-1----:R-:W-:Y:S01]  /*12b00*/  IMAD.MOV.U32 R29, RZ, RZ, R5 ;  /* 0x000000ffff1d7224 */ /* 0x002fe200078e0005 */
[C---:B--2---:R-:W-:Y:S01]  /*12b10*/  HMMA.16816.F32 R16, R20.reuse, R16, R12 ;  /* 0x000000101410723c */ /* 0x044fe2000000180c */
[----:B------:R-:W2:Y:S01]  /*12b20*/  LDL.LU.64 R14, [R1+0xc28] ;  /* 0x000c2800010e7983 */ /* 0x000ea20000300a00 */
[----:B------:R-:W2:Y:S11]  /*12b30*/  LDL.LU.64 R12, [R1+0xc20] ;  /* 0x000c2000010c7983 */ /* 0x000eb60000300a00 */
[----:B------:R-:W-:Y:S10]  /*12b40*/  @!UPT UIADD3 URZ, URZ, URZ, URZ ;  /* 0x0000003f3f3ff290 */ /* 0x000ff4000fffe03f */
[----:B------:R-:W-:Y:S01]  /*12b50*/  STL.64 [R1+0x80], R16 ;  /* 0x0000801001007387 */ /* 0x000fe20000100a00 */
[----:B------:R0:W-:Y:S03]  /*12b60*/  STL.64 [R1+0x88], R18 ;  /* 0x0000881201007387 */ /* 0x0001e60000100a00 */
[----:B0-----:R-:W3:Y:S01]  /*12b70*/  LDL.LU.64 R18, [R1+0xc18] ;  /* 0x000c180001127983 */ /* 0x001ee20000300a00 */
[----:B------:R-:W3:Y:S02]  /*12b80*/  LDL.LU.64 R16, [R1+0xc10] ;  /* 0x000c100001107983 */ /* 0x000ee40000300a00 */
[----:B------:R0:W-:Y:S02]  /*12b90*/  STL.64 [R1+0x78], R6 ;  /* 0x0000780601007387 */ /* 0x0001e40000100a00 */
[----:B------:R-:W-:Y:S01]  /*12ba0*/  STL.64 [R1+0xc00], R26 ;  /* 0x000c001a01007387 */ /* 0x000fe20000100a00 */
[----:B------:R-:W4:Y:S01]  /*12bb0*/  LDL.LU R4, [R1+0x1f0] ;  /* 0x0001f00001047983 */ /* 0x000f220000300800 */
[----:B------:R-:W4:Y:S03]  /*12bc0*/  LDL.LU R5, [R1+0x1f4] ;  /* 0x0001f40001057983 */ /* 0x000f260000300800 */
[----:B0-----:R-:W3:Y:S01]  /*12bd0*/  LDL.LU R6, [R1+0x1f8] ;  /* 0x0001f80001067983 */ /* 0x001ee20000300800 */
[----:B------:R-:W3:Y:S01]  /*12be0*/  LDL.LU R7, [R1+0x1fc] ;  /* 0x0001fc0001077983 */ /* 0x000ee20000300800 */
[----:B--2---:R-:W-:Y:S02]  /*12bf0*/  HMMA.16816.F32 R20, R20, R24, R12 ;  /* 0x000000181414723c */ /* 0x004fe4000000180c */
[----:B---3--:R0:W-:Y:S01]  /*12c00*/  STL.64 [R1+0xb90], R6 ;  /* 0x000b900601007387 */ /* 0x0081e20000100a00 */
[----:B----4-:R-:W-:Y:S02]  /*12c10*/  STL.64 [R1+0xb88], R4 ;  /* 0x000b880401007387 */ /* 0x010fe40000100a00 */
[----:B------:R-:W2:Y:S02]  /*12c20*/  LDL.LU R12, [R1+0x200] ;  /* 0x00020000010c7983 */ /* 0x000ea40000300800 */
[----:B------:R-:W2:Y:S01]  /*12c30*/  LDL.LU R13, [R1+0x204] ;  /* 0x00020400010d7983 */ /* 0x000ea20000300800 */
[----:B------:R-:W3:Y:S01]  /*12c40*/  LDL.LU R14, [R1+0x208] ;  /* 0x00020800010e7983 */ /* 0x000ee20000300800 */
[----:B------:R-:W3:Y:S02]  /*12c50*/  LDL.LU R15, [R1+0x20c] ;  /* 0x00020c00010f7983 */ /* 0x000ee40000300800 */
[----:B------:R-:W4:Y:S02]  /*12c60*/  LDL.64 R10, [R1+0x48] ;  /* 0x00004800010a7983 */ /* 0x000f240000100a00 */
[----:B----4-:R1:W-:Y:S01]  /*12c70*/  STL.64 [R1+0xbe8], R10 ;  /* 0x000be80a01007387 */ /* 0x0103e20000100a00 */
[----:B---3--:R-:W-:Y:S02]  /*12c80*/  STL.64 [R1+0xba0], R14 ;  /* 0x000ba00e01007387 */ /* 0x008fe40000100a00 */
[----:B--2---:R-:W-:Y:S02]  /*12c90*/  STL.64 [R1+0xb98], R12 ;  /* 0x000b980c01007387 */ /* 0x004fe40000100a00 */
[----:B0-----:R-:W2:Y:S01]  /*12ca0*/  LDL R6, [R1+0x18] ;  /* 0x0000180001067983 */ /* 0x001ea20000100800 */
[----:B------:R-:W2:Y:S04]  /*12cb0*/  LDL R7, [R1+0x1c] ;  /* 0x00001c0001077983 */ /* 0x000ea80000100800 */
[----:B-1----:R-:W3:Y:S04]  /*12cc0*/  LDL R10, [R1+0x58] ;  /* 0x00005800010a7983 */ /* 0x002ee80000100800 */
[----:B------:R-:W3:Y:S01]  /*12cd0*/  LDL R11, [R1+0x5c] ;  /* 0x00005c00010b7983 */ /* 0x000ee20000100800 */
[----:B------:R-:W4:Y:S02]  /*12ce0*/  LDL.LU R24, [R1+0x270] ;  /* 0x0002700001187983 */ /* 0x000f240000300800 */
[----:B------:R-:W4:Y:S02]  /*12cf0*/  LDL.LU R25, [R1+0x274] ;  /* 0x0002740001197983 */ /* 0x000f240000300800 */
[----:B------:R-:W4:Y:S01]  /*12d00*/  LDL.LU R26, [R1+0x278] ;  /* 0x00027800011a7983 */ /* 0x000f220000300800 */
[----:B------:R-:W4:Y:S04]  /*12d10*/  LDL.LU R27, [R1+0x27c] ;  /* 0x00027c00011b7983 */ /* 0x000f280000300800 */
[----:B---3--:R0:W-:Y:S04]  /*12d20*/  STL.64 [R1+0xc08], R10 ;  /* 0x000c080a01007387 */ /* 0x0081e80000100a00 */
[----:B0-----:R-:W4:Y:S01]  /*12d30*/  LDL.64 R10, [R1+0x68] ;  /* 0x00006800010a7983 */ /* 0x001f220000100a00 */
[----:B--2---:R0:W-:Y:S03]  /*12d40*/  STL.64 [R1+0xba8], R6 ;  /* 0x000ba80601007387 */ /* 0x0041e60000100a00 */
[----:B0-----:R-:W2:Y:S04]  /*12d50*/  LDL.64 R6, [R1+0x28] ;  /* 0x0000280001067983 */ /* 0x001ea80000100a00 */
[----:B--2---:R0:W-:Y:S01]  /*12d60*/  STL.64 [R1+0xbc8], R6 ;  /* 0x000bc80601007387 */ /* 0x0041e20000100a00 */
[----:B------:R-:W2:Y:S02]  /*12d70*/  LDL.LU R4, [R1+0x240] ;  /* 0x0002400001047983 */ /* 0x000ea40000300800 */
[----:B------:R-:W2:Y:S01]  /*12d80*/  LDL.LU R5, [R1+0x244] ;  /* 0x0002440001057983 */ /* 0x000ea20000300800 */
[----:B0-----:R-:W3:Y:S01]  /*12d90*/  LDL.LU R6, [R1+0x248] ;  /* 0x0002480001067983 */ /* 0x001ee20000300800 */
[----:B------:R-:W3:Y:S03]  /*12da0*/  LDL.LU R7, [R1+0x24c] ;  /* 0x00024c0001077983 */ /* 0x000ee60000300800 */
[----:B---3--:R-:W-:Y:S01]  /*12db0*/  STL.64 [R1+0xbe0], R6 ;  /* 0x000be00601007387 */ /* 0x008fe20000100a00 */
[----:B--2---:R0:W-:Y:S03]  /*12dc0*/  STL.64 [R1+0xbd8], R4 ;  /* 0x000bd80401007387 */ /* 0x0041e60000100a00 */
[----:B0-----:R-:W2:Y:S01]  /*12dd0*/  LDL.LU R4, [R1+0x250] ;  /* 0x0002500001047983 */ /* 0x001ea20000300800 */
[----:B------:R-:W2:Y:S02]  /*12de0*/  LDL.LU R5, [R1+0x254] ;  /* 0x0002540001057983 */ /* 0x000ea40000300800 */
[----:B------:R-:W3:Y:S02]  /*12df0*/  LDL.LU R6, [R1+0x258] ;  /* 0x0002580001067983 */ /* 0x000ee40000300800 */
[----:B------:R-:W3:Y:S02]  /*12e00*/  LDL.LU R7, [R1+0x25c] ;  /* 0x00025c0001077983 */ /* 0x000ee40000300800 */
[----:B---3--:R-:W-:Y:S01]  /*12e10*/  STL.64 [R1+0xbf8], R6 ;  /* 0x000bf80601007387 */ /* 0x008fe20000100a00 */
[----:B--2---:R0:W-:Y:S03]  /*12e20*/  STL.64 [R1+0xbf0], R4 ;  /* 0x000bf00401007387 */ /* 0x0041e60000100a00 */
[----:B0-----:R-:W2:Y:S01]  /*12e30*/  LDL.LU R4, [R1+0x260] ;  /* 0x0002600001047983 */ /* 0x001ea20000300800 */
[----:B------:R-:W2:Y:S02]  /*12e40*/  LDL.LU R5, [R1+0x264] ;  /* 0x0002640001057983 */ /* 0x000ea40000300800 */
[----:B------:R-:W2:Y:S02]  /*12e50*/  LDL.LU R6, [R1+0x268] ;  /* 0x0002680001067983 */ /* 0x000ea40000300800 */
[----:B------:R-:W2:Y:S01]  /*12e60*/  LDL.LU R7, [R1+0x26c] ;  /* 0x00026c0001077983 */ /* 0x000ea20000300800 */
[----:B------:R-:W3:Y:S01]  /*12e70*/  LDL.LU R12, [R1+0x210] ;  /* 0x00021000010c7983 */ /* 0x000ee20000300800 */
[----:B------:R-:W3:Y:S02]  /*12e80*/  LDL.LU R13, [R1+0x214] ;  /* 0x00021400010d7983 */ /* 0x000ee40000300800 */
[----:B------:R-:W2:Y:S02]  /*12e90*/  LDL.LU R14, [R1+0x218] ;  /* 0x00021800010e7983 */ /* 0x000ea40000300800 */
[----:B------:R-:W2:Y:S01]  /*12ea0*/  LDL.LU R15, [R1+0x21c] ;  /* 0x00021c00010f7983 */ /* 0x000ea20000300800 */
[----:B----4-:R-:W-:Y:S01]  /*12eb0*/  HMMA.16816.F32 R24, R16, R10, R24 ;  /* 0x0000000a1018723c */ /* 0x010fe20000001818 */
[----:B--2---:R-:W-:Y:S01]  /*12ec0*/  STL.64 [R1+0xbb8], R14 ;  /* 0x000bb80e01007387 */ /* 0x004fe20000100a00 */
[----:B---3--:R0:W-:Y:S03]  /*12ed0*/  STL.64 [R1+0xbb0], R12 ;  /* 0x000bb00c01007387 */ /* 0x0081e60000100a00 */
[----:B0-----:R-:W2:Y:S01]  /*12ee0*/  LDL.LU R12, [R1+0x230] ;  /* 0x00023000010c7983 */ /* 0x001ea20000300800 */
[----:B------:R-:W2:Y:S02]  /*12ef0*/  LDL.LU R13, [R1+0x234] ;  /* 0x00023400010d7983 */ /* 0x000ea40000300800 */
[----:B------:R-:W2:Y:S02]  /*12f00*/  LDL.LU R14, [R1+0x238] ;  /* 0x00023800010e7983 */ /* 0x000ea40000300800 */
[----:B------:R-:W2:Y:S01]  /*12f10*/  LDL.LU R15, [R1+0x23c] ;  /* 0x00023c00010f7983 */ /* 0x000ea20000300800 */
[----:B------:R0:W-:Y:S01]  /*12f20*/  STL.64 [R1+0x9f0], R22 ;  /* 0x0009f01601007387 */ /* 0x0001e20000100a00 */
[----:B------:R1:W-:Y:S03]  /*12f30*/  STL.64 [R1+0x9e8], R20 ;  /* 0x0009e81401007387 */ /* 0x0003e60000100a00 */
[----:B0-----:R-:W3:Y:S01]  /*12f40*/  LDL.LU R22, [R1+0x8] ;  /* 0x0000080001167983 */ /* 0x001ee20000300800 */
[----:B------:R-:W3:Y:S02]  /*12f50*/  LDL.LU R23, [R1+0xc] ;  /* 0x00000c0001177983 */ /* 0x000ee40000300800 */
[----:B-1----:R-:W-:-:S02]  /*12f60*/  IMAD.MOV.U32 R21, RZ, RZ, R10 ;  /* 0x000000ffff157224 */ /* 0x002fc400078e000a */
[----:B------:R-:W-:Y:S02]  /*12f70*/  IMAD.MOV.U32 R20, RZ, RZ, R11 ;  /* 0x000000ffff147224 */ /* 0x000fe400078e000b */
[----:B------:R-:W4:Y:S01]  /*12f80*/  LDL.LU.64 R10, [R1+0xc08] ;  /* 0x000c0800010a7983 */ /* 0x000f220000300a00 */
[----:B------:R-:W-:Y:S02]  /*12f90*/  STL.64 [R1+0x2c0], R24 ;  /* 0x0002c01801007387 */ /* 0x000fe40000100a00 */
[----:B------:R0:W-:Y:S02]  /*12fa0*/  STL.64 [R1+0x2c8], R26 ;  /* 0x0002c81a01007387 */ /* 0x0001e40000100a00 */
[----:B0-----:R-:W2:Y:S01]  /*12fb0*/  LDL.LU.64 R26, [R1+0xc00] ;  /* 0x000c0000011a7983 */ /* 0x001ea20000300a00 */
[----:B------:R-:W-:Y:S01]  /*12fc0*/  STL [R1+0x938], R24 ;  /* 0x0009381801007387 */ /* 0x000fe20000100800 */
[----:B----4-:R-:W-:Y:S02]  /*12fd0*/  HMMA.16816.F32 R8, R16, R10, R4 ;  /* 0x0000000a1008723c */ /* 0x010fe40000001804 */
[----:B------:R-:W4:Y:S01]  /*12fe0*/  LDL.LU.64 R6, [R1+0xbf8] ;  /* 0x000bf80001067983 */ /* 0x000f220000300a00 */
[----:B------:R-:W4:Y:S11]  /*12ff0*/  LDL.LU.64 R4, [R1+0xbf0] ;  /* 0x000bf00001047983 */ /* 0x000f360000300a00 */
[----:B------:R-:W-:Y:S09]  /*13000*/  @!UPT UIADD3 URZ, URZ, URZ, URZ ;  /* 0x0000003f3f3ff290 */ /* 0x000ff2000fffe03f */
[----:B------:R-:W-:Y:S01]  /*13010*/  STL.64 [R1+0x2b0], R8 ;  /* 0x0002b00801007387 */ /* 0x000fe20000100a00 */
[----:B------:R0:W-:Y:S03]  /*13020*/  STL.64 [R1+0x2b8], R10 ;  /* 0x0002b80a01007387 */ /* 0x0001e60000100a00 */
[----:B0-----:R-:W4:Y:S01]  /*13030*/  LDL.LU.64 R10, [R1+0xbe8] ;  /* 0x000be800010a7983 */ /* 0x001f220000300a00 */
[----:B------:R-:W-:-:S05]  /*13040*/  IMAD.MOV.U32 R25, RZ, RZ, R8 ;  /* 0x000000ffff197224 */ /* 0x000fca00078e0008 */
[----:B------:R0:W-:Y:S01]  /*13050*/  STL [R1+0x93c], R25 ;  /* 0x00093c1901007387 */ /* 0x0001e20000100800 */
[C---:B----4-:R-:W-:Y:S01]  /*13060*/  HMMA.16816.F32 R4, R16.reuse, R10, R4 ;  /* 0x0000000a1004723c */ /* 0x050fe20000001804 */
[----:B------:R-:W-:Y:S02]  /*13070*/  IMAD.MOV.U32 R3, RZ, RZ, R10 ;  /* 0x000000ffff037224 */ /* 0x000fe400078e000a */
[----:B0-----:R-:W-:Y:S11]  /*13080*/  IMAD.MOV.U32 R25, RZ, RZ, R11 ;  /* 0x000000ffff197224 */ /* 0x001ff600078e000b */
[----:B------:R-:W-:Y:S09]  /*13090*/  @!UPT UIADD3 URZ, URZ, URZ, URZ ;  /* 0x0000003f3f3ff290 */ /* 0x000ff2000fffe03f */
[----:B------:R-:W-:Y:S01]  /*130a0*/  STL.64 [R1+0x2f0], R4 ;  /* 0x0002f00401007387 */ /* 0x000fe20000100a00 */
[----:B------:R0:W-:Y:S03]  /*130b0*/  STL.64 [R1+0x2f8], R6 ;  /* 0x0002f80601007387 */ /* 0x0001e60000100a00 */
[----:B0-----:R-:W4:Y:S01]  /*130c0*/  LDL.LU.64 R6, [R1+0xbe0] ;  /* 0x000be00001067983 */ /* 0x001f220000300a00 */
[----:B------:R-:W4:Y:S02]  /*130d0*/  LDL.LU.64 R4, [R1+0xbd8] ;  /* 0x000bd80001047983 */ /* 0x000f240000300a00 */
[----:B------:R-:W4:Y:S02]  /*130e0*/  LDL.LU.64 R10, [R1+0xbd0] ;  /* 0x000bd000010a7983 */ /* 0x000f240000300a00 */
[C---:B----4-:R-:W-:Y:S11]  /*130f0*/  HMMA.16816.F32 R4, R16.reuse, R10, R4 ;  /* 0x0000000a1004723c */ /* 0x050ff60000001804 */
[----:B------:R-:W-:Y:S11]  /*13100*/  @!UPT UIADD3 URZ, URZ, URZ, URZ ;  /* 0x0000003f3f3ff290 */ /* 0x000ff6000fffe03f */
[----:B------:R-:W-:Y:S01]  /*13110*/  @!UPT UIADD3 URZ, URZ, URZ, URZ ;  /* 0x0000003f3f3ff290 */ /* 0x000fe2000fffe03f */
[----:B------:R-:W-:Y:S01]  /*13120*/  STL.64 [R1+0x2e0], R4 ;  /* 0x0002e00401007387 */ /* 0x000fe20000100a00 */
[----:B------:R0:W-:Y:S03]  /*13130*/  STL.64 [R1+0x2e8], R6 ;  /* 0x0002e80601007387 */ /* 0x0001e60000100a00 */
[----:B0-----:R-:W2:Y:S01]  /*13140*/  LDL.LU.64 R6, [R1+0xbc8] ;  /* 0x000bc80001067983 */ /* 0x001ea20000300a00 */
[----:B------:R0:W-:Y:S02]  /*13150*/  STL.64 [R1+0xb50], R10 ;  /* 0x000b500a01007387 */ /* 0x0001e40000100a00 */
[----:B------:R-:W4:Y:S02]  /*13160*/  LDL.LU R8, [R1+0x1c0] ;  /* 0x0001c00001087983 */ /* 0x000f240000300800 */
[----:B------:R-:W4:Y:S01]  /*13170*/  LDL.LU R9, [R1+0x1c4] ;  /* 0x0001c40001097983 */ /* 0x000f220000300800 */
[----:B0-----:R-:W3:Y:S01]  /*13180*/  LDL.LU R10, [R1+0x1c8] ;  /* 0x0001c800010a7983 */ /* 0x001ee20000300800 */
[----:B------:R-:W3:Y:S01]  /*13190*/  LDL.LU R11, [R1+0x1cc] ;  /* 0x0001cc00010b7983 */ /* 0x000ee20000300800 */
[----:B--2---:R-:W-:Y:S01]  /*131a0*/  HMMA.16816.F32 R12, R16, R6, R12 ;  /* 0x00000006100c723c */ /* 0x004fe2000000180c */
[----:B------:R-:W-:-:S02]  /*131b0*/  IMAD.MOV.U32 R2, RZ, RZ, R6 ;  /* 0x000000ffff027224 */ /* 0x000fc400078e0006 */
[----:B------:R-:W-:Y:S01]  /*131c0*/  IMAD.MOV.U32 R24, RZ, RZ, R7 ;  /* 0x000000ffff187224 */ /* 0x000fe200078e0007 */
[----:B---3--:R0:W-:Y:S01]  /*131d0*/  STL.64 [R1+0xb68], R10 ;  /* 0x000b680a01007387 */ /* 0x0081e20000100a00 */
[----:B----4-:R1:W-:Y:S02]  /*131e0*/  STL.64 [R1+0xb60], R8 ;  /* 0x000b600801007387 */ /* 0x0103e40000100a00 */
[----:B0-----:R-:W-:Y:S01]  /*131f0*/  IMAD.MOV.U32 R10, RZ, RZ, R26 ;  /* 0x000000ffff0a7224 */ /* 0x001fe200078e001a */
[----:B-1----:R-:W2:Y:S01]  /*13200*/  LDL.LU R8, [R1+0x1d0] ;  /* 0x0001d00001087983 */ /* 0x002ea20000300800 */
[----:B------:R-:W2:Y:S02]  /*13210*/  LDL.LU R9, [R1+0x1d4] ;  /* 0x0001d40001097983 */ /* 0x000ea40000300800 */
[----:B------:R-:W3:Y:S02]  /*13220*/  LDL.LU R26, [R1+0xbc4] ;  /* 0x000bc400011a7983 */ /* 0x000ee40000300800 */
[----:B------:R-:W-:-:S02]  /*13230*/  IMAD.MOV.U32 R11, RZ, RZ, R27 ;  /* 0x000000ffff0b7224 */ /* 0x000fc400078e001b */
[----:B------:R-:W3:Y:S08]  /*13240*/  LDL.LU R27, [R1+0xbc0] ;  /* 0x000bc000011b7983 */ /* 0x000ef00000300800 */
[----:B------:R-:W-:Y:S02]  /*13250*/  STL.64 [R1+0x180], R12 ;  /* 0x0001800c01007387 */ /* 0x000fe40000100a00 */
[----:B------:R0:W-:Y:S02]  /*13260*/  STL.64 [R1+0x188], R14 ;  /* 0x0001880e01007387 */ /* 0x0001e40000100a00 */
[----:B0-----:R-:W4:Y:S01]  /*13270*/  LDL.LU.64 R14, [R1+0xbb8] ;  /* 0x000bb800010e7983 */ /* 0x001f220000300a00 */
[----:B------:R-:W4:Y:S02]  /*13280*/  LDL.LU.64 R12, [R1+0xbb0] ;  /* 0x000bb000010c7983 */ /* 0x000f240000300a00 */
[----:B------:R-:W4:Y:S02]  /*13290*/  LDL.LU.64 R6, [R1+0xba8] ;  /* 0x000ba80001067983 */ /* 0x000f240000300a00 */
[C---:B----4-:R-:W-:Y:S01]  /*132a0*/  HMMA.16816.F32 R4, R16.reuse, R6, R12 ;  /* 0x000000061004723c */ /* 0x050fe2000000180c */
[----:B------:R-:W4:Y:S01]  /*132b0*/  LDL.LU.64 R14, [R1+0xba0] ;  /* 0x000ba000010e7983 */ /* 0x000f220000300a00 */
[----:B------:R-:W4:Y:S11]  /*132c0*/  LDL.LU.64 R12, [R1+0xb98] ;  /* 0x000b9800010c7983 */ /* 0x000f360000300a00 */
[----:B------:R-:W-:Y:S10]  /*132d0*/  @!UPT UIADD3 URZ, URZ, URZ, URZ ;  /* 0x0000003f3f3ff290 */ /* 0x000ff4000fffe03f */
[----:B------:R-:W-:Y:S01]  /*132e0*/  STL.64 [R1+0x210], R4 ;  /* 0x0002100401007387 */ /* 0x000fe20000100a00 */
[----:B------:R0:W-:Y:S03]  /*132f0*/  STL.64 [R1+0x218], R6 ;  /* 0x0002180601007387 */ /* 0x0001e60000100a00 */
[----:B0-----:R-:W3:Y:S01]  /*13300*/  LDL.LU.64 R6, [R1+0xb90] ;  /* 0x000b900001067983 */ /* 0x001ee20000300a00 */
[----:B------:R-:W3:Y:S01]  /*13310*/  LDL.LU.64 R4, [R1+0xb88] ;  /* 0x000b880001047983 */ /* 0x000ee20000300a00 */
[C---:B----4-:R-:W-:Y:S08]  /*13320*/  HMMA.16816.F32 R12, R16.reuse, R22, R12 ;  /* 0x00000016100c723c */ /* 0x050ff0000000180c */
[----:B---3--:R-:W-:Y:S11]  /*13330*/  HMMA.16816.F32 R4, R16, R26, R4 ;  /* 0x0000001a1004723c */ /* 0x008ff60000001804 */
[----:B------:R-:W-:Y:S04]  /*13340*/  @!UPT UIADD3 URZ, URZ, URZ, URZ ;  /* 0x0000003f3f3ff290 */ /* 0x000fe8000fffe03f */
[----:B------:R-:W-:Y:S01]  /*13350*/  STL.64 [R1+0x240], R12 ;  /* 0x0002400c01007387 */ /* 0x000fe20000100a00 */
[----:B------:R0:W-:Y:S03]  /*13360*/  STL.64 [R1+0x248], R14 ;  /* 0x0002480e01007387 */ /* 0x0001e60000100a00 */
[----:B0-----:R-:W3:Y:S01]  /*13370*/  LDL.LU.64 R14, [R1+0xb80] ;  /* 0x000b8000010e7983 */ /* 0x001ee20000300a00 */
[----:B------:R-:W3:Y:S02]  /*13380*/  LDL.LU.64 R12, [R1+0xb78] ;  /* 0x000b7800010c7983 */ /* 0x000ee40000300a00 */
[----:B------:R0:W-:Y:S02]  /*13390*/  STL.64 [R1+0xb20], R22 ;  /* 0x000b201601007387 */ /* 0x0001e40000100a00 */
[----:B------:R-:W3:Y:S01]  /*133a0*/  LDL.LU R16, [R1+0x1e0] ;  /* 0x0001e00001107983 */ /* 0x000ee20000300800 */
[----:B------:R1:W-:Y:S01]  /*133b0*/  STL.64 [R1+0x220], R4 ;  /* 0x0002200401007387 */ /* 0x0003e20000100a00 */
[----:B------:R4:W-:Y:S02]  /*133c0*/  STL.64 [R1+0x228], R6 ;  /* 0x0002280601007387 */ /* 0x0009e40000100a00 */
[----:B------:R-:W3:Y:S02]  /*133d0*/  LDL.LU R17, [R1+0x1e4] ;  /* 0x0001e40001117983 */ /* 0x000ee40000300800 */
[----:B------:R-:W3:Y:S01]  /*133e0*/  LDL.LU R18, [R1+0x1e8] ;  /* 0x0001e80001127983 */ /* 0x000ee20000300800 */
[----:B------:R-:W3:Y:S01]  /*133f0*/  LDL.LU R19, [R1+0x1ec] ;  /* 0x0001ec0001137983 */ /* 0x000ee20000300800 */
[----:B0-----:R-:W-:-:S02]  /*13400*/  IMAD.MOV.U32 R22, RZ, RZ, R21 ;  /* 0x000000ffff167224 */ /* 0x001fc400078e0015 */
[----:B------:R-:W-:Y:S01]  /*13410*/  IMAD.MOV.U32 R23, RZ, RZ, R20 ;  /* 0x000000ffff177224 */ /* 0x000fe200078e0014 */
[----:B-1----:R-:W2:Y:S01]  /*13420*/  LDL.LU R4, [R1+0x1b0] ;  /* 0x0001b00001047983 */ /* 0x002ea20000300800 */
[----:B------:R-:W2:Y:S02]  /*13430*/  LDL.LU R5, [R1+0x1b4] ;  /* 0x0001b40001057983 */ /* 0x000ea40000300800 */
[----:B----4-:R-:W4:Y:S02]  /*13440*/  LDL.LU R6, [R1+0x1b8] ;  /* 0x0001b80001067983 */ /* 0x010f240000300800 */
[----:B------:R-:W4:Y:S01]  /*13450*/  LDL.LU R7, [R1+0x1bc] ;  /* 0x0001bc0001077983 */ /* 0x000f220000300800 */
[----:B---3--:R-:W-:Y:S11]  /*13460*/  HMMA.16816.F32 R16, R12, R22, R16 ;  /* 0x000000160c10723c */ /* 0x008ff60000001810 */
[----:B------:R-:W-:Y:S11]  /*13470*/  @!UPT UIADD3 URZ, URZ, URZ, URZ ;  /* 0x0000003f3f3ff290 */ /* 0x000ff6000fffe03f */
[----:B------:R-:W-:Y:S01]  /*13480*/  @!UPT UIADD3 URZ, URZ, URZ, URZ ;  /* 0x0000003f3f3ff290 */ /* 0x000fe2000fffe03f */
[----:B------:R-:W-:Y:S01]  /*13490*/  STL.64 [R1+0x330], R16 ;  /* 0x0003301001007387 */ /* 0x000fe20000100a00 */
[----:B------:R-:W-:Y:S02]  /*134a0*/  STL.64 [R1+0x338], R18 ;  /* 0x0003381201007387 */ /* 0x000fe40000100a00 */
[----:B------:R-:W3:Y:S02]  /*134b0*/  LDL.LU R20, [R1+0x190] ;  /* 0x0001900001147983 */ /* 0x000ee40000300800 */
[----:B------:R-:W3:Y:S01]  /*134c0*/  LDL.LU R21, [R1+0x194] ;  /* 0x0001940001157983 */ /* 0x000ee20000300800 */
[----:B------:R-:W2:Y:S01]  /*134d0*/  LDL.LU R22, [R1+0x198] ;  /* 0x0001980001167983 */ /* 0x000ea20000300800 */
[----:B------:R-:W2:Y:S03]  /*134e0*/  LDL.LU R23, [R1+0x19c] ;  /* 0x00019c0001177983 */ /* 0x000ea60000300800 */
[----:B--2---:R0:W-:Y:S01]  /*134f0*/  STL.64 [R1+0xb30], R22 ;  /* 0x000b301601007387 */ /* 0x0041e20000100a00 */
[----:B---3--:R-:W-:Y:S02]  /*13500*/  STL.64 [R1+0xb28], R20 ;  /* 0x000b281401007387 */ /* 0x008fe40000100a00 */
[----:B0-----:R-:W-:-:S02]  /*13510*/  IMAD.MOV.U32 R22, RZ, RZ, R2 ;  /* 0x000000ffff167224 */ /* 0x001fc400078e0002 */
[----:B------:R-:W2:Y:S01]  /*13520*/  LDL.LU R2, [R1+0xb70] ;  /* 0x000b700001027983 */ /* 0x000ea20000300800 */
[----:B------:R-:W-:Y:S02]  /*13530*/  STL [R1+0x940], R16 ;  /* 0x0009401001007387 */ /* 0x000fe40000100800 */
[----:B------:R-:W3:Y:S02]  /*13540*/  LDL.LU.64 R18, [R1+0x58] ;  /* 0x0000580001127983 */ /* 0x000ee40000300a00 */
[----:B---3--:R-:W-:Y:S11]  /*13550*/  HMMA.16816.F32 R8, R12, R18, R8 ;  /* 0x000000120c08723c */ /* 0x008ff60000001808 */
[----:B------:R-:W-:Y:S11]  /*13560*/  @!UPT UIADD3 URZ, URZ, URZ, URZ ;  /* 0x0000003f3f3ff290 */ /* 0x000ff6000fffe03f */
[----:B------:R-:W-:Y:S01]  /*13570*/  @!UPT UIADD3 URZ, URZ, URZ, URZ ;  /* 0x0000003f3f3ff290 */ /* 0x000fe2000fffe03f */
[----:B------:R-:W-:Y:S01]  /*13580*/  STL.64 [R1+0x320], R8 ;  /* 0x0003200801007387 */ /* 0x000fe20000100a00 */
[----:B------:R0:W-:Y:S02]  /*13590*/  STL.64 [R1+0x328], R10 ;  /* 0x0003280a01007387 */ /* 0x0001e40000100a00 */
[----:B------:R-:W-:Y:S01]  /*135a0*/  IMAD.MOV.U32 R17, RZ, RZ, R8 ;  /* 0x000000ffff117224 */ /* 0x000fe200078e0008 */
[----:B0-----:R-:W3:Y:S01]  /*135b0*/  LDL.LU.64 R10, [R1+0xb68] ;  /* 0x000b6800010a7983 */ /* 0x001ee20000300a00 */
[----:B------:R-:W3:Y:S02]  /*135c0*/  LDL.LU.64 R8, [R1+0xb60] ;  /* 0x000b600001087983 */ /* 0x000ee40000300a00 */
[----:B------:R0:W-:Y:S02]  /*135d0*/  STL.64 [R1+0xb18], R26 ;  /* 0x000b181a01007387 */ /* 0x0001e40000100a00 */
[----:B------:R-:W-:Y:S02]  /*135e0*/  IMAD.MOV.U32 R23, RZ, RZ, R24 ;  /* 0x000000ffff177224 */ /* 0x000fe400078e0018 */
[----:B------:R-:W-:-:S02]  /*135f0*/  IMAD.MOV.U32 R24, RZ, RZ, R18 ;  /* 0x000000ffff187224 */ /* 0x000fc400078e0012 */
[----:B0-----:R-:W-:Y:S02]  /*13600*/  IMAD.MOV.U32 R26, RZ, RZ, R3 ;  /* 0x000000ffff1a7224 */ /* 0x001fe400078e0003 */
[----:B------:R-:W-:Y:S01]  /*13610*/  IMAD.MOV.U32 R27, RZ, RZ, R25 ;  /* 0x000000ffff1b7224 */ /* 0x000fe200078e0019 */
[----:B------:R3:W-:Y:S01]  /*13620*/  STL [R1+0xb10], R24 ;  /* 0x000b101801007387 */ /* 0x0007e20000100800 */
[----:B------:R-:W2:Y:S02]  /*13630*/  LDL.LU R3, [R1+0xb58] ;  /* 0x000b580001037983 */ /* 0x000ea40000300800 */
[----:B------:R-:W-:Y:S03]  /*13640*/  STL [R1+0x944], R17 ;  /* 0x0009441101007387 */ /* 0x000fe60000100800 */
[C---:B---3--:R-:W-:Y:S01]  /*13650*/  HMMA.16816.F32 R24, R12.reuse, R26, R8 ;  /* 0x0000001a0c18723c */ /* 0x048fe20000001808 */
[----:B------:R-:W4:Y:S11]  /*13660*/  LDL.LU.64 R10, [R1+0xb50] ;  /* 0x000b5000010a7983 */ /* 0x000f360000300a00 */
[----:B------:R-:W-:Y:S11]  /*13670*/  @!UPT UIADD3 URZ, URZ, URZ, URZ ;  /* 0x0000003f3f3ff290 */ /* 0x000ff6000fffe03f */
[----:B------:R0:W-:Y:S01]  /*13680*/  STL.64 [R1+0x310], R24 ;  /* 0x0003101801007387 */ /* 0x0001e20000100a00 */
[----:B------:R1:W-:Y:S02]  /*13690*/  STL.64 [R1+0x318], R26 ;  /* 0x0003181a01007387 */ /* 0x0003e40000100a00 */
[----:B------:R-:W-:Y:S02]  /*136a0*/  IMAD.MOV.U32 R18, RZ, RZ, R24 ;  /* 0x000000ffff127224 */ /* 0x000fe400078e0018 */
[----:B0-----:R-:W3:Y:S01]  /*136b0*/  LDL.LU R24, [R1+0x170] ;  /* 0x0001700001187983 */ /* 0x001ee20000300800 */
[----:B------:R-:W3:Y:S02]  /*136c0*/  LDL.LU R25, [R1+0x174] ;  /* 0x0001740001197983 */ /* 0x000ee40000300800 */
[----:B-1----:R-:W2:Y:S02]  /*136d0*/  LDL.LU R26, [R1+0x178] ;  /* 0x00017800011a7983 */ /* 0x002ea40000300800 */
[----:B------:R-:W2:Y:S02]  /*136e0*/  LDL.LU R27, [R1+0x17c] ;  /* 0x00017c00011b7983 */ /* 0x000ea40000300800 */
[----:B------:R-:W-:Y:S01]  /*136f0*/  IMAD.MOV.U32 R16, RZ, RZ, R19 ;  /* 0x000000ffff107224 */ /* 0x000fe200078e0013 */
[C---:B----4-:R-:W-:Y:S01]  /*13700*/  HMMA.16816.F32 R4, R12.reuse, R10, R4 ;  /* 0x0000000a0c04723c */ /* 0x050fe20000001804 */
[----:B--2---:R-:W-:Y:S01]  /*13710*/  STL.64 [R1+0xb40], R26 ;  /* 0x000b401a01007387 */ /* 0x004fe20000100a00 */
[----:B---3--:R0:W-:Y:S03]  /*13720*/  STL.64 [R1+0xb38], R24 ;  /* 0x000b381801007387 */ /* 0x0081e60000100a00 */
[----:B0-----:R-:W2:Y:S01]  /*13730*/  LDL.LU R24, [R1+0x1a0] ;  /* 0x0001a00001187983 */ /* 0x001ea20000300800 */
[----:B------:R-:W2:Y:S02]  /*13740*/  LDL.LU R25, [R1+0x1a4] ;  /* 0x0001a40001197983 */ /* 0x000ea40000300800 */
[----:B------:R-:W2:Y:S02]  /*13750*/  LDL.LU R26, [R1+0x1a8] ;  /* 0x0001a800011a7983 */ /* 0x000ea40000300800 */
[----:B------:R-:W2:Y:S01]  /*13760*/  LDL.LU R27, [R1+0x1ac] ;  /* 0x0001ac00011b7983 */ /* 0x000ea20000300800 */
[----:B------:R-:W-:Y:S11]  /*13770*/  STL [R1+0x948], R18 ;  /* 0x0009481201007387 */ /* 0x000ff60000100800 */
[----:B------:R-:W-:Y:S01]  /*13780*/  @!UPT UIADD3 URZ, URZ, URZ, URZ ;  /* 0x0000003f3f3ff290 */ /* 0x000fe2000fffe03f */
[----:B------:R0:W-:Y:S02]  /*13790*/  STL.64 [R1+0x300], R4 ;  /* 0x0003000401007387 */ /* 0x0001e40000100a00 */
[----:B------:R1:W-:Y:S02]  /*137a0*/  STL.64 [R1+0x308], R6 ;  /* 0x0003080601007387 */ /* 0x0003e40000100a00 */
[----:B------:R-:W-:Y:S02]  /*137b0*/  IMAD.MOV.U32 R19, RZ, RZ, R4 ;  /* 0x000000ffff137224 */ /* 0x000fe400078e0004 */
[----:B0-----:R-:W3:Y:S01]  /*137c0*/  LDL.LU R4, [R1+0xf0] ;  /* 0x0000f00001047983 */ /* 0x001ee20000300800 */
[----:B------:R-:W3:Y:S02]  /*137d0*/  LDL.LU R5, [R1+0xf4] ;  /* 0x0000f40001057983 */ /* 0x000ee40000300800 */
[----:B-1----:R-:W-:Y:S02]  /*137e0*/  IMAD.MOV.U32 R6, RZ, RZ, R3 ;  /* 0x000000ffff067224 */ /* 0x002fe400078e0003 */
[----:B------:R-:W-:Y:S01]  /*137f0*/  IMAD.MOV.U32 R7, RZ, RZ, R2 ;  /* 0x000000ffff077224 */ /* 0x000fe200078e0002 */
[----:B------:R-:W4:Y:S01]  /*13800*/  LDL.LU R3, [R1+0xb4c] ;  /* 0x000b4c0001037983 */ /* 0x000f220000300800 */
[----:B------:R-:W4:Y:S02]  /*13810*/  LDL.LU R2, [R1+0xb48] ;  /* 0x000b480001027983 */ /* 0x000f240000300800 */
[----:B------:R-:W4:Y:S02]  /*13820*/  LDL.LU R8, [R1+0x160] ;  /* 0x0001600001087983 */ /* 0x000f240000300800 */
[----:B------:R-:W4:Y:S01]  /*13830*/  LDL.LU R9, [R1+0x164] ;  /* 0x0001640001097983 */ /* 0x000f220000300800 */
[----:B------:R-:W4:Y:S01]  /*13840*/  LDL.LU R10, [R1+0x168] ;  /* 0x00016800010a7983 */ /* 0x000f220000300800 */
[----:B------:R-:W4:Y:S02]  /*13850*/  LDL.LU R11, [R1+0x16c] ;  /* 0x00016c00010b7983 */ /* 0x000f240000300800 */
[----:B------:R0:W-:Y:S01]  /*13860*/  STL.64 [R1+0xa98], R6 ;  /* 0x000a980601007387 */ /* 0x0001e20000100a00 */
[C---:B--2---:R-:W-:Y:S01]  /*13870*/  HMMA.16816.F32 R20, R12.reuse, R22, R24 ;  /* 0x000000160c14723c */ /* 0x044fe20000001818 */
[----:B---3--:R-:W-:Y:S01]  /*13880*/  STL.64 [R1+0xa90], R4 ;  /* 0x000a900401007387 */ /* 0x008fe20000100a00 */
[----:B0-----:R-:W2:Y:S02]  /*13890*/  LDL.LU.64 R6, [R1+0x18] ;  /* 0x0000180001067983 */ /* 0x001ea40000300a00 */
[----:B------:R-:W-:Y:S02]  /*138a0*/  STL [R1+0x94c], R19 ;  /* 0x00094c1301007387 */ /* 0x000fe40000100800 */
[----:B------:R-:W3:Y:S01]  /*138b0*/  LDL.LU.64 R26, [R1+0xb40] ;  /* 0x000b4000011a7983 */ /* 0x000ee20000300a00 */
[----:B------:R-:W3:Y:S11]  /*138c0*/  LDL.LU.64 R24, [R1+0xb38] ;  /* 0x000b380001187983 */ /* 0x000ef60000300a00 */
[----:B------:R-:W-:Y:S05]  /*138d0*/  @!UPT UIADD3 URZ, URZ, URZ, URZ ;  /* 0x0000003f3f3ff290 */ /* 0x000fea000fffe03f */
[----:B------:R-:W-:Y:S01]  /*138e0*/  STL.64 [R1+0x270], R20 ;  /* 0x0002701401007387 */ /* 0x000fe20000100a00 */
[----:B------:R0:W-:Y:S03]  /*138f0*/  STL.64 [R1+0x278], R22 ;  /* 0x0002781601007387 */ /* 0x0001e60000100a00 */
[----:B0-----:R-:W2:Y:S01]  /*13900*/  LDL.LU.64 R22, [R1+0xb30] ;  /* 0x000b300001167983 */ /* 0x001ea20000300a00 */
[----:B------:R-:W2:Y:S02]  /*13910*/  LDL.LU.64 R20, [R1+0xb28] ;  /* 0x000b280001147983 */ /* 0x000ea40000300a00 */
[C---:B--2---:R-:W-:Y:S11]  /*13920*/  HMMA.16816.F32 R20, R12.reuse, R6, R20 ;  /* 0x000000060c14723c */ /* 0x044ff60000001814 */
[----:B------:R-:W-:Y:S11]  /*13930*/  @!UPT UIADD3 URZ, URZ, URZ, URZ ;  /* 0x0000003f3f3ff290 */ /* 0x000ff6000fffe03f */
[----:B------:R-:W-:Y:S01]  /*13940*/  @!UPT UIADD3 URZ, URZ, URZ, URZ ;  /* 0x0000003f3f3ff290 */ /* 0x000fe2000fffe03f */
[----:B------:R-:W-:Y:S01]  /*13950*/  STL.64 [R1+0x260], R20 ;  /* 0x0002601401007387 */ /* 0x000fe20000100a00 */
[----:B------:R0:W-:Y:S03]  /*13960*/  STL.64 [R1+0x268], R22 ;  /* 0x0002681601007387 */ /* 0x0001e60000100a00 */
[----:B0-----:R-:W3:Y:S01]  /*13970*/  LDL.LU.64 R22, [R1+0xb20] ;  /* 0x000b200001167983 */ /* 0x001ee20000300a00 */
[----:B------:R0:W-:Y:S03]  /*13980*/  STL.64 [R1+0xab0], R6 ;  /* 0x000ab00601007387 */ /* 0x0001e60000100a00 */
[----:B0-----:R-:W2:Y:S04]  /*13990*/  LDL.LU.64 R6, [R1+0x28] ;  /* 0x0000280001067983 */ /* 0x001ea80000300a00 */
[----:B--2---:R0:W-:Y:S04]  /*139a0*/  STL.64 [R1+0xab8], R6 ;  /* 0x000ab80601007387 */ /* 0x0041e80000100a00 */
[----:B0-----:R-:W2:Y:S04]  /*139b0*/  LDL.LU.64 R6, [R1+0x38] ;  /* 0x0000380001067983 */ /* 0x001ea80000300a00 */
[----:B--2---:R0:W-:Y:S04]  /*139c0*/  STL.64 [R1+0xac0], R6 ;  /* 0x000ac00601007387 */ /* 0x0041e80000100a00 */
[----:B0-----:R-:W2:Y:S01]  /*139d0*/  LDL.LU.64 R6, [R1+0x48] ;  /* 0x0000480001067983 */ /* 0x001ea20000300a00 */
[----:B---3--:R-:W-:Y:S03]  /*139e0*/  HMMA.16816.F32 R24, R12, R22, R24 ;  /* 0x000000160c18723c */ /* 0x008fe60000001818 */
[----:B--2---:R0:W-:Y:S01]  /*139f0*/  STL.64 [R1+0xad0], R6 ;  /* 0x000ad00601007387 */ /* 0x0041e20000100a00 */
[----:B------:R-:W2:Y:S02]  /*13a00*/  LDL.LU R4, [R1+0x140] ;  /* 0x0001400001047983 */ /* 0x000ea40000300800 */
[----:B------:R-:W2:Y:S01]  /*13a10*/  LDL.LU R5, [R1+0x144] ;  /* 0x0001440001057983 */ /* 0x000ea20000300800 */
[----:B0-----:R-:W3:Y:S01]  /*13a20*/  LDL.LU R6, [R1+0x148] ;  /* 0x0001480001067983 */ /* 0x001ee20000300800 */
[----:B------:R-:W3:Y:S02]  /*13a30*/  LDL.LU R7, [R1+0x14c] ;  /* 0x00014c0001077983 */ /* 0x000ee40000300800 */
[----:B----4-:R-:W-:-:S02]  /*13a40*/  IMAD.MOV.U32 R20, RZ, RZ, R2 ;  /* 0x000000ffff147224 */ /* 0x010fc400078e0002 */
[----:B------:R-:W-:Y:S01]  /*13a50*/  IMAD.MOV.U32 R21, RZ, RZ, R3 ;  /* 0x000000ffff157224 */ /* 0x000fe200078e0003 */
[----:B---3--:R0:W-:Y:S01]  /*13a60*/  STL.64 [R1+0xae0], R6 ;  /* 0x000ae00601007387 */ /* 0x0081e20000100a00 */
[----:B--2---:R-:W-:Y:S03]  /*13a70*/  STL.64 [R1+0xad8], R4 ;  /* 0x000ad80401007387 */ /* 0x004fe60000100a00 */
[----:B0-----:R-:W2:Y:S06]  /*13a80*/  LDL.LU.64 R6, [R1+0x68] ;  /* 0x0000680001067983 */ /* 0x001eac0000300a00 */
[----:B------:R-:W-:Y:S02]  /*13a90*/  STL.64 [R1+0x250], R24 ;  /* 0x0002501801007387 */ /* 0x000fe40000100a00 */
[----:B------:R0:W-:Y:S02]  /*13aa0*/  STL.64 [R1+0x258], R26 ;  /* 0x0002581a01007387 */ /* 0x0001e40000100a00 */
[----:B0-----:R-:W3:Y:S01]  /*13ab0*/  LDL.LU.64 R26, [R1+0xb18] ;  /* 0x000b1800011a7983 */ /* 0x001ee20000300a00 */
[----:B------:R-:W4:Y:S02]  /*13ac0*/  LDL.LU R24, [R1+0xb10] ;  /* 0x000b100001187983 */ /* 0x000f240000300800 */
[----:B------:R0:W-:Y:S02]  /*13ad0*/  STL.64 [R1+0xac8], R22 ;  /* 0x000ac81601007387 */ /* 0x0001e40000100a00 */
[----:B------:R-:W2:Y:S01]  /*13ae0*/  LDL.LU R2, [R1+0xb0c] ;  /* 0x000b0c0001027983 */ /* 0x000ea20000300800 */
[----:B------:R-:W2:Y:S04]  /*13af0*/  LDL.LU R3, [R1+0xb08] ;  /* 0x000b080001037983 */ /* 0x000ea80000300800 */
[----:B0-----:R-:W2:Y:S01]  /*13b00*/  LDL.LU R22, [R1+0x138] ;  /* 0x0001380001167983 */ /* 0x001ea20000300800 */
[----:B------:R-:W2:Y:S01]  /*13b10*/  LDL.LU R23, [R1+0x13c] ;  /* 0x00013c0001177983 */ /* 0x000ea20000300800 */
[----:B---3--:R-:W-:Y:S02]  /*13b20*/  HMMA.16816.F32 R12, R12, R26, R8 ;  /* 0x0000001a0c0c723c */ /* 0x008fe40000001808 */
[----:B--2---:R0:W-:Y:S01]  /*13b30*/  STL.64 [R1+0xaf0], R22 ;  /* 0x000af01601007387 */ /* 0x0041e20000100a00 */
[----:B------:R1:W-:Y:S02]  /*13b40*/  STL.64 [R1+0xae8], R20 ;  /* 0x000ae81401007387 */ /* 0x0003e40000100a00 */
[----:B0-----:R-:W-:Y:S01]  /*13b50*/  IMAD.MOV.U32 R22, RZ, RZ, R3 ;  /* 0x000000ffff167224 */ /* 0x001fe200078e0003 */
[----:B-1----:R-:W2:Y:S01]  /*13b60*/  LDL.LU R20, [R1+0x150] ;  /* 0x0001500001147983 */ /* 0x002ea20000300800 */
[----:B------:R-:W2:Y:S02]  /*13b70*/  LDL.LU R21, [R1+0x154] ;  /* 0x0001540001157983 */ /* 0x000ea40000300800 */
[----:B------:R-:W-:-:S02]  /*13b80*/  IMAD.MOV.U32 R23, RZ, RZ, R2 ;  /* 0x000000ffff177224 */ /* 0x000fc400078e0002 */
[----:B------:R-:W3:Y:S01]  /*13b90*/  LDL.LU.64 R2, [R1+0x378] ;  /* 0x0003780001027983 */ /* 0x000ee20000300a00 */
[----:B------:R-:W2:Y:S02]  /*13ba0*/  LDL.LU.64 R10, [R1+0xb00] ;  /* 0x000b0000010a7983 */ /* 0x000ea40000300a00 */
[----:B------:R-:W2:Y:S09]  /*13bb0*/  LDL.LU.64 R8, [R1+0xaf8] ;  /* 0x000af80001087983 */ /* 0x000eb20000300a00 */
[----:B------:R0:W-:Y:S01]  /*13bc0*/  STL.64 [R1+0x230], R12 ;  /* 0x0002300c01007387 */ /* 0x0001e20000100a00 */
[----:B------:R1:W-:Y:S04]  /*13bd0*/  STL.64 [R1+0x238], R14 ;  /* 0x0002380e01007387 */ /* 0x0003e80000100a00 */
[----:B0-----:R-:W3:Y:S01]  /*13be0*/  LDL.LU R12, [R1+0x120] ;  /* 0x00012000010c7983 */ /* 0x001ee20000300800 */
[----:B------:R-:W3:Y:S02]  /*13bf0*/  LDL.LU R13, [R1+0x124] ;  /* 0x00012400010d7983 */ /* 0x000ee40000300800 */
[----:B-1----:R-:W3:Y:S02]  /*13c00*/  LDL.LU R14, [R1+0x128] ;  /* 0x00012800010e7983 */ /* 0x002ee40000300800 */
[----:B------:R-:W3:Y:S01]  /*13c10*/  LDL.LU R15, [R1+0x12c] ;  /* 0x00012c00010f7983 */ /* 0x000ee20000300800 */
[----:B------:R-:W3:Y:S01]  /*13c20*/  LDL.LU.64 R18, [R1+0x370] ;  /* 0x0003700001127983 */ /* 0x000ee20000300a00 */
[----:B------:R-:W4:Y:S02]  /*13c30*/  LDL.LU R17, [R1+0x3fc] ;  /* 0x0003fc0001117983 */ /* 0x000f240000300800 */
[----:B------:R-:W-:Y:S01]  /*13c40*/  IMAD.MOV.U32 R25, RZ, RZ, R6 ;  /* 0x000000ffff197224 */ /* 0x000fe200078e0006 */
[C---:B--2---:R-:W-:Y:S01]  /*13c50*/  HMMA.16816.F32 R20, R8.reuse, R6, R20 ;  /* 0x000000060814723c */ /* 0x044fe20000001814 */
[----:B---3--:R0:W-:Y:S01]  /*13c60*/  STL.64 [R1+0xa58], R18 ;  /* 0x000a581201007387 */ /* 0x0081e20000100a00 */
[----:B----4-:R-:W-:Y:S11]  /*13c70*/  STL [R1+0xa54], R17 ;  /* 0x000a541101007387 */ /* 0x010ff60000100800 */
[----:B------:R-:W-:Y:S10]  /*13c80*/  @!UPT UIADD3 URZ, URZ, URZ, URZ ;  /* 0x0000003f3f3ff290 */ /* 0x000ff4000fffe03f */
[----:B------:R-:W-:Y:S01]  /*13c90*/  STL.64 [R1+0x2d0], R20 ;  /* 0x0002d01401007387 */ /* 0x000fe20000100a00 */
[----:B------:R1:W-:Y:S02]  /*13ca0*/  STL.64 [R1+0x2d8], R22 ;  /* 0x0002d81601007387 */ /* 0x0003e40000100a00 */
[----:B0-----:R-:W-:Y:S02]  /*13cb0*/  IMAD.MOV.U32 R18, RZ, RZ, R24 ;  /* 0x000000ffff127224 */ /* 0x001fe400078e0018 */
[----:B------:R-:W-:Y:S01]  /*13cc0*/  IMAD.MOV.U32 R24, RZ, RZ, R7 ;  /* 0x000000ffff187224 */ /* 0x000fe200078e0007 */
[----:B-1----:R-:W2:Y:S01]  /*13cd0*/  LDL.LU.64 R22, [R1+0xaf0] ;  /* 0x000af00001167983 */ /* 0x002ea20000300a00 */
[----:B------:R-:W2:Y:S02]  /*13ce0*/  LDL.LU.64 R20, [R1+0xae8] ;  /* 0x000ae80001147983 */ /* 0x000ea40000300a00 */
[----:B------:R-:W3:Y:S02]  /*13cf0*/  LDL.LU.64 R6, [R1+0xae0] ;  /* 0x000ae00001067983 */ /* 0x000ee40000300a00 */
[----:B------:R-:W3:Y:S02]  /*13d00*/  LDL.LU.64 R4, [R1+0xad8] ;  /* 0x000ad80001047983 */ /* 0x000ee40000300a00 */
[----:B------:R-:W-:Y:S01]  /*13d10*/  IMAD.MOV.U32 R19, RZ, RZ, R16 ;  /* 0x000000ffff137224 */ /* 0x000fe200078e0010 */
[----:B------:R-:W-:Y:S01]  /*13d20*/  STL.64 [R1+0xaa8], R26 ;  /* 0x000aa81a01007387 */ /* 0x000fe20000100a00 */
[----:B------:R0:W-:Y:S03]  /*13d30*/  STL.64 [R1+0xaa0], R24 ;  /* 0x000aa01801007387 */ /* 0x0001e60000100a00 */
[----:B0-----:R-:W4:Y:S01]  /*13d40*/  LDL.LU R24, [R1+0x100] ;  /* 0x0001000001187983 */ /* 0x001f220000300800 */
[----:B------:R-:W4:Y:S02]  /*13d50*/  LDL.LU R25, [R1+0x104] ;  /* 0x0001040001197983 */ /* 0x000f240000300800 */
[----:B------:R-:W4:Y:S02]  /*13d60*/  LDL.LU R26, [R1+0x108] ;  /* 0x00010800011a7983 */ /* 0x000f240000300800 */
[----:B------:R-:W4:Y:S01]  /*13d70*/  LDL.LU R27, [R1+0x10c] ;  /* 0x00010c00011b7983 */ /* 0x000f220000300800 */
[C---:B---3--:R-:W-:Y:S11]  /*13d80*/  HMMA.16816.F32 R4, R8.reuse, R18, R4 ;  /* 0x000000120804723c */ /* 0x048ff60000001804 */
[----:B------:R-:W-:Y:S11]  /*13d90*/  @!UPT UIADD3 URZ, URZ, URZ, URZ ;  /* 0x0000003f3f3ff290 */ /* 0x000ff6000fffe03f */
[----:B------:R-:W-:Y:S01]  /*13da0*/  @!UPT UIADD3 URZ, URZ, URZ, URZ ;  /* 0x0000003f3f3ff290 */ /* 0x000fe2000fffe03f */
[----:B------:R-:W-:Y:S01]  /*13db0*/  STL.64 [R1+0x2a0], R4 ;  /* 0x0002a00401007387 */ /* 0x000fe20000100a00 */
[----:B------:R0:W-:Y:S03]  /*13dc0*/  STL.64 [R1+0x2a8], R6 ;  /* 0x0002a80601007387 */ /* 0x0001e60000100a00 */
[----:B0-----:R-:W2:Y:S01]  /*13dd0*/  LDL.LU.64 R6, [R1+0xad0] ;  /* 0x000ad00001067983 */ /* 0x001ea20000300a00 */
[----:B------:R0:W-:Y:S02]  /*13de0*/  STL.64 [R1+0xa68], R18 ;  /* 0x000a681201007387 */ /* 0x0001e40000100a00 */
[----:B------:R-:W3:Y:S02]  /*13df0*/  LDL.LU R16, [R1+0x110] ;  /* 0x0001100001107983 */ /* 0x000ee40000300800 */
[----:B------:R-:W3:Y:S01]  /*13e00*/  LDL.LU R17, [R1+0x114] ;  /* 0x0001140001117983 */ /* 0x000ee20000300800 */
[----:B0-----:R-:W3:Y:S01]  /*13e10*/  LDL.LU R18, [R1+0x118] ;  /* 0x0001180001127983 */ /* 0x001ee20000300800 */
[----:B------:R-:W3:Y:S01]  /*13e20*/  LDL.LU R19, [R1+0x11c] ;  /* 0x00011c0001137983 */ /* 0x000ee20000300800 */
[C---:B--2---:R-:W-:Y:S11]  /*13e30*/  HMMA.16816.F32 R20, R8.reuse, R6, R20 ;  /* 0x000000060814723c */ /* 0x044ff60000001814 */
[----:B------:R-:W-:Y:S11]  /*13e40*/  @!UPT UIADD3 URZ, URZ, URZ, URZ ;  /* 0x0000003f3f3ff290 */ /* 0x000ff6000fffe03f */
[----:B------:R-:W-:Y:S01]  /*13e50*/  @!UPT UIADD3 URZ, URZ, URZ, URZ ;  /* 0x0000003f3f3ff290 */ /* 0x000fe2000fffe03f */
[----:B------:R0:W-:Y:S01]  /*13e60*/  STL.64 [R1+0x280], R20 ;  /* 0x0002801401007387 */ /* 0x0001e20000100a00 */
[----:B------:R1:W-:Y:S02]  /*13e70*/  STL.64 [R1+0x288], R22 ;  /* 0x0002881601007387 */ /* 0x0003e40000100a00 */
[----:B0-----:R-:W-:Y:S01]  /*13e80*/  IMAD.MOV.U32 R21, RZ, RZ, R6 ;  /* 0x000000ffff157224 */ /* 0x001fe200078e0006 */
[----:B-1----:R-:W2:Y:S01]  /*13e90*/  LDL.LU.64 R22, [R1+0xac8] ;  /* 0x000ac80001167983 */ /* 0x002ea20000300a00 */
[----:B------:R-:W-:Y:S02]  /*13ea0*/  IMAD.MOV.U32 R20, RZ, RZ, R7 ;  /* 0x000000ffff147224 */ /* 0x000fe400078e0007 */
[----:B------:R-:W2:Y:S02]  /*13eb0*/  LDL.LU.64 R6, [R1+0xac0] ;  /* 0x000ac00001067983 */ /* 0x000ea40000300a00 */
[C---:B--2---:R-:W-:Y:S11]  /*13ec0*/  HMMA.16816.F32 R12, R8.reuse, R6, R12 ;  /* 0x00000006080c723c */ /* 0x044ff6000000180c */
[----:B------:R-:W-:Y:S11]  /*13ed0*/  @!UPT UIADD3 URZ, URZ, URZ, URZ ;  /* 0x0000003f3f3ff290 */ /* 0x000ff6000fffe03f */
[----:B------:R-:W-:Y:S01]  /*13ee0*/  @!UPT UIADD3 URZ, URZ, URZ, URZ ;  /* 0x0000003f3f3ff290 */ /* 0x000fe2000fffe03f */
[----:B------:R-:W-:Y:S01]  /*13ef0*/  STL.64 [R1+0x290], R12 ;  /* 0x0002900c01007387 */ /* 0x000fe20000100a00 */
[----:B------:R0:W-:Y:S02]  /*13f00*/  STL.64 [R1+0x298], R14 ;  /* 0x0002980e01007387 */ /* 0x0001e40000100a00 */
[----:B0-----:R-:W-:Y:S02]  /*13f10*/  IMAD.MOV.U32 R14, RZ, RZ, R6 ;  /* 0x000000ffff0e7224 */ /* 0x001fe400078e0006 */
[----:B------:R-:W-:Y:S02]  /*13f20*/  IMAD.MOV.U32 R15, RZ, RZ, R7 ;  /* 0x000000ffff0f7224 */ /* 0x000fe400078e0007 */
        /* <DEDUP_REMOVED lines=16> */
[----:B------:R-:W3:Y:S02]  /*14030*/  LDL.LU.64 R24, [R1+0xaa0] ;  /* 0x000aa00001187983 */ /* 0x000ee40000300a00 */
[----:B------:R-:W4:Y:S02]  /*14040*/  LDL.LU.64 R6, [R1+0xa98] ;  /* 0x000a980001067983 */ /* 0x000f240000300a00 */
[----:B------:R-:W4:Y:S01]  /*14050*/  LDL.LU.64 R4, [R1+0xa90] ;  /* 0x000a900001047983 */ /* 0x000f220000300a00 */
[----:B------:R-:W-:Y:S01]  /*14060*/  STL.64 [R1+0xa30], R12 ;  /* 0x000a300c01007387 */ /* 0x000fe20000100a00 */
[----:B----4-:R-:W-:Y:S11]  /*14070*/  HMMA.16816.F32 R4, R8, R22, R4 ;  /* 0x000000160804723c */ /* 0x010ff60000001804 */
[----:B------:R-:W-:Y:S11]  /*14080*/  @!UPT UIADD3 URZ, URZ, URZ, URZ ;  /* 0x0000003f3f3ff290 */ /* 0x000ff6000fffe03f */
[----:B------:R-:W-:Y:S01]  /*14090*/  @!UPT UIADD3 URZ, URZ, URZ, URZ ;  /* 0x0000003f3f3ff290 */ /* 0x000fe2000fffe03f */
[----:B------:R0:W-:Y:S01]  /*140a0*/  STL.64 [R1+0x1e0], R4 ;  /* 0x0001e00401007387 */ /* 0x0001e20000100a00 */
[----:B------:R1:W-:Y:S03]  /*140b0*/  STL.64 [R1+0x1e8], R6 ;  /* 0x0001e80601007387 */ /* 0x0003e60000100a00 */
[----:B0-----:R-:W2:Y:S01]  /*140c0*/  LDL.LU R4, [R1+0xe0] ;  /* 0x0000e00001047983 */ /* 0x001ea20000300800 */
[----:B------:R-:W2:Y:S02]  /*140d0*/  LDL.LU R5, [R1+0xe4] ;  /* 0x0000e40001057983 */ /* 0x000ea40000300800 */
[----:B-1----:R-:W2:Y:S02]  /*140e0*/  LDL.LU R6, [R1+0xe8] ;  /* 0x0000e80001067983 */ /* 0x002ea40000300800 */
[----:B------:R-:W2:Y:S01]  /*140f0*/  LDL.LU R7, [R1+0xec] ;  /* 0x0000ec0001077983 */ /* 0x000ea20000300800 */
[----:B------:R0:W-:Y:S02]  /*14100*/  STL.64 [R1+0xa38], R14 ;  /* 0x000a380e01007387 */ /* 0x0001e40000100a00 */
[----:B0-----:R-:W-:-:S02]  /*14110*/  IMAD.MOV.U32 R14, RZ, RZ, R21 ;  /* 0x000000ffff0e7224 */ /* 0x001fc400078e0015 */
[----:B------:R-:W-:-:S05]  /*14120*/  IMAD.MOV.U32 R15, RZ, RZ, R20 ;  /* 0x000000ffff0f7224 */ /* 0x000fca00078e0014 */
[----:B------:R0:W-:Y:S01]  /*14130*/  STL.64 [R1+0xa60], R14 ;  /* 0x000a600e01007387 */ /* 0x0001e20000100a00 */
[----:B------:R-:W4:Y:S02]  /*14140*/  LDL.LU R12, [R1+0xc0] ;  /* 0x0000c000010c7983 */ /* 0x000f240000300800 */
[----:B------:R-:W4:Y:S01]  /*14150*/  LDL.LU R13, [R1+0xc4] ;  /* 0x0000c400010d7983 */ /* 0x000f220000300800 */
[----:B0-----:R-:W2:Y:S01]  /*14160*/  LDL.LU R14, [R1+0xc8] ;  /* 0x0000c800010e7983 */ /* 0x001ea20000300800 */
[----:B------:R-:W2:Y:S03]  /*14170*/  LDL.LU R15, [R1+0xcc] ;  /* 0x0000cc00010f7983 */ /* 0x000ea60000300800 */
[----:B--2---:R-:W-:Y:S01]  /*14180*/  STL.64 [R1+0xa78], R14 ;  /* 0x000a780e01007387 */ /* 0x004fe20000100a00 */
[----:B----4-:R0:W-:Y:S03]  /*14190*/  STL.64 [R1+0xa70], R12 ;  /* 0x000a700c01007387 */ /* 0x0101e60000100a00 */
[----:B0-----:R-:W2:Y:S01]  /*141a0*/  LDL.LU R12, [R1+0xd0] ;  /* 0x0000d000010c7983 */ /* 0x001ea20000300800 */
[----:B------:R-:W2:Y:S02]  /*141b0*/  LDL.LU R13, [R1+0xd4] ;  /* 0x0000d400010d7983 */ /* 0x000ea40000300800 */
[----:B------:R-:W2:Y:S02]  /*141c0*/  LDL.LU R14, [R1+0xd8] ;  /* 0x0000d800010e7983 */ /* 0x000ea40000300800 */
[----:B------:R-:W2:Y:S01]  /*141d0*/  LDL.LU R15, [R1+0xdc] ;  /* 0x0000dc00010f7983 */ /* 0x000ea20000300800 */
[----:B------:R0:W-:Y:S01]  /*141e0*/  STL.64 [R1+0xa08], R22 ;  /* 0x000a081601007387 */ /* 0x0001e20000100a00 */
[----:B------:R-:W4:Y:S02]  /*141f0*/  LDL.LU R20, [R1+0x80] ;  /* 0x0000800001147983 */ /* 0x000f240000300800 */
[----:B------:R-:W4:Y:S01]  /*14200*/  LDL.LU R21, [R1+0x84] ;  /* 0x0000840001157983 */ /* 0x000f220000300800 */
[----:B0-----:R-:W2:Y:S01]  /*14210*/  LDL.LU R22, [R1+0x88] ;  /* 0x0000880001167983 */ /* 0x001ea20000300800 */
[----:B------:R-:W2:Y:S01]  /*14220*/  LDL.LU R23, [R1+0x8c] ;  /* 0x00008c0001177983 */ /* 0x000ea20000300800 */
[----:B------:R-:W-:Y:S02]  /*14230*/  HMMA.16816.F32 R8, R8, R26, R4 ;  /* 0x0000001a0808723c */ /* 0x000fe40000001804 */
[----:B--2---:R0:W-:Y:S01]  /*14240*/  STL.64 [R1+0xa18], R22 ;  /* 0x000a181601007387 */ /* 0x0041e20000100a00 */
[----:B----4-:R1:W-:Y:S02]  /*14250*/  STL.64 [R1+0xa10], R20 ;  /* 0x000a101401007387 */ /* 0x0103e40000100a00 */
[----:B0-----:R-:W-:-:S02]  /*14260*/  IMAD.MOV.U32 R22, RZ, RZ, R17 ;  /* 0x000000ffff167224 */ /* 0x001fc400078e0011 */
[----:B------:R-:W-:-:S05]  /*14270*/  IMAD.MOV.U32 R23, RZ, RZ, R16 ;  /* 0x000000ffff177224 */ /* 0x000fca00078e0010 */
[----:B------:R0:W-:Y:S01]  /*14280*/  STL.64 [R1+0xa40], R22 ;  /* 0x000a401601007387 */ /* 0x0001e20000100a00 */
[----:B-1----:R-:W2:Y:S02]  /*14290*/  LDL.LU R20, [R1+0xb0] ;  /* 0x0000b00001147983 */ /* 0x002ea40000300800 */
[----:B------:R-:W2:Y:S01]  /*142a0*/  LDL.LU R21, [R1+0xb4] ;  /* 0x0000b40001157983 */ /* 0x000ea20000300800 */
[----:B0-----:R-:W2:Y:S01]  /*142b0*/  LDL.LU R22, [R1+0xb8] ;  /* 0x0000b80001167983 */ /* 0x001ea20000300800 */
[----:B------:R-:W2:Y:S02]  /*142c0*/  LDL.LU R23, [R1+0xbc] ;  /* 0x0000bc0001177983 */ /* 0x000ea40000300800 */
[----:B------:R-:W4:Y:S02]  /*142d0*/  LDL.LU.64 R6, [R1+0xa88] ;  /* 0x000a880001067983 */ /* 0x000f240000300a00 */
[----:B------:R-:W4:Y:S02]  /*142e0*/  LDL.LU.64 R4, [R1+0xa80] ;  /* 0x000a800001047983 */ /* 0x000f240000300a00 */
[----:B---3--:R-:W-:-:S02]  /*142f0*/  IMAD.MOV.U32 R18, RZ, RZ, R25 ;  /* 0x000000ffff127224 */ /* 0x008fc400078e0019 */
[----:B------:R-:W-:Y:S01]  /*14300*/  IMAD.MOV.U32 R19, RZ, RZ, R24 ;  /* 0x000000ffff137224 */ /* 0x000fe200078e0018 */
[----:B------:R0:W-:Y:S01]  /*14310*/  STL.64 [R1+0x1c0], R8 ;  /* 0x0001c00801007387 */ /* 0x0001e20000100a00 */
[----:B------:R1:W-:Y:S03]  /*14320*/  STL.64 [R1+0x1c8], R10 ;  /* 0x0001c80a01007387 */ /* 0x0003e60000100a00 */
[----:B0-----:R-:W3:Y:S01]  /*14330*/  LDL.LU R8, [R1+0xa0] ;  /* 0x0000a00001087983 */ /* 0x001ee20000300800 */
[----:B------:R-:W3:Y:S02]  /*14340*/  LDL.LU R9, [R1+0xa4] ;  /* 0x0000a40001097983 */ /* 0x000ee40000300800 */
[----:B-1----:R-:W3:Y:S02]  /*14350*/  LDL.LU R10, [R1+0xa8] ;  /* 0x0000a800010a7983 */ /* 0x002ee40000300800 */
[----:B------:R-:W3:Y:S01]  /*14360*/  LDL.LU R11, [R1+0xac] ;  /* 0x0000ac00010b7983 */ /* 0x000ee20000300800 */
[C---:B----4-:R-:W-:Y:S01]  /*14370*/  HMMA.16816.F32 R16, R4.reuse, R18, R12 ;  /* 0x000000120410723c */ /* 0x050fe2000000180c */
[----:B------:R-:W4:Y:S01]  /*14380*/  LDL.LU.64 R14, [R1+0xa78] ;  /* 0x000a7800010e7983 */ /* 0x000f220000300a00 */
[----:B------:R-:W4:Y:S11]  /*14390*/  LDL.LU.64 R12, [R1+0xa70] ;  /* 0x000a7000010c7983 */ /* 0x000f360000300a00 */
[----:B------:R-:W-:Y:S10]  /*143a0*/  @!UPT UIADD3 URZ, URZ, URZ, URZ ;  /* 0x0000003f3f3ff290 */ /* 0x000ff4000fffe03f */
[----:B------:R-:W-:Y:S01]  /*143b0*/  STL.64 [R1+0x1d0], R16 ;  /* 0x0001d01001007387 */ /* 0x000fe20000100a00 */
[----:B------:R0:W-:Y:S03]  /*143c0*/  STL.64 [R1+0x1d8], R18 ;  /* 0x0001d81201007387 */ /* 0x0001e60000100a00 */
[----:B0-----:R-:W4:Y:S02]  /*143d0*/  LDL.LU.64 R18, [R1+0xa68] ;  /* 0x000a680001127983 */ /* 0x001f240000300a00 */
[----:B----4-:R-:W-:Y:S02]  /*143e0*/  HMMA.16816.F32 R16, R4, R18, R12 ;  /* 0x000000120410723c */ /* 0x010fe4000000180c */
[----:B------:R-:W2:Y:S11]  /*143f0*/  LDL.LU.64 R14, [R1+0xa60] ;  /* 0x000a6000010e7983 */ /* 0x000eb60000300a00 */
[----:B------:R-:W-:Y:S10]  /*14400*/  @!UPT UIADD3 URZ, URZ, URZ, URZ ;  /* 0x0000003f3f3ff290 */ /* 0x000ff4000fffe03f */
[----:B------:R-:W-:Y:S01]  /*14410*/  STL.64 [R1+0x1b0], R16 ;  /* 0x0001b01001007387 */ /* 0x000fe20000100a00 */
[----:B------:R0:W-:Y:S03]  /*14420*/  STL.64 [R1+0x1b8], R18 ;  /* 0x0001b81201007387 */ /* 0x0001e60000100a00 */
[----:B0-----:R-:W4:Y:S01]  /*14430*/  LDL.LU.64 R18, [R1+0xa58] ;  /* 0x000a580001127983 */ /* 0x001f220000300a00 */
[----:B------:R-:W2:Y:S02]  /*14440*/  LDL.LU R17, [R1+0xa54] ;  /* 0x000a540001117983 */ /* 0x000ea40000300800 */
[----:B------:R-:W2:Y:S01]  /*14450*/  LDL.LU R16, [R1+0x7d0] ;  /* 0x0007d00001107983 */ /* 0x000ea20000300800 */
[----:B----4-:R-:W-:Y:S01]  /*14460*/  STL.64 [R1+0xa00], R18 ;  /* 0x000a001201007387 */ /* 0x010fe20000100a00 */
[----:B--2---:R0:W-:Y:S02]  /*14470*/  STL.64 [R1+0x9f8], R16 ;  /* 0x0009f81001007387 */ /* 0x0041e40000100a00 */
[----:B0-----:R-:W-:-:S02]  /*14480*/  IMAD.MOV.U32 R16, RZ, RZ, R0 ;  /* 0x000000ffff107224 */ /* 0x001fc400078e0000 */
[----:B------:R-:W-:Y:S01]  /*14490*/  IMAD.MOV.U32 R17, RZ, RZ, R29 ;  /* 0x000000ffff117224 */ /* 0x000fe200078e001d */
[----:B------:R-:W2:Y:S01]  /*144a0*/  LDL.LU R0, [R1+0xa50] ;  /* 0x000a500001007983 */ /* 0x000ea20000300800 */
[----:B------:R-:W4:Y:S02]  /*144b0*/  LDL.LU R29, [R1+0xa4c] ;  /* 0x000a4c00011d7983 */ /* 0x000f240000300800 */
[----:B------:R-:W2:Y:S02]  /*144c0*/  LDL.LU R18, [R1+0x78] ;  /* 0x0000780001127983 */ /* 0x000ea40000300800 */
[----:B------:R-:W2:Y:S01]  /*144d0*/  LDL.LU R19, [R1+0x7c] ;  /* 0x00007c0001137983 */ /* 0x000ea20000300800 */
[----:B------:R-:W-:Y:S01]  /*144e0*/  HMMA.16816.F32 R12, R4, R14, R20 ;  /* 0x0000000e040c723c */ /* 0x000fe20000001814 */
[----:B--2---:R-:W-:Y:S01]  /*144f0*/  STL.64 [R1+0xa28], R18 ;  /* 0x000a281201007387 */ /* 0x004fe20000100a00 */
[----:B------:R0:W-:Y:S03]  /*14500*/  STL.64 [R1+0xa20], R16 ;  /* 0x000a201001007387 */ /* 0x0001e60000100a00 */
[----:B0-----:R-:W2:Y:S01]  /*14510*/  LDL.LU R16, [R1+0x90] ;  /* 0x0000900001107983 */ /* 0x001ea20000300800 */
[----:B------:R-:W-:-:S02]  /*14520*/  IMAD.MOV.U32 R17, RZ, RZ, R0 ;  /* 0x000000ffff117224 */ /* 0x000fc400078e0000 */
[----:B------:R-:W2:Y:S02]  /*14530*/  LDL.LU R0, [R1+0xa48] ;  /* 0x000a480001007983 */ /* 0x000ea40000300800 */
[----:B------:R-:W2:Y:S02]  /*14540*/  LDL.LU R25, [R1+0x7c8] ;  /* 0x0007c80001197983 */ /* 0x000ea40000300800 */
[----:B------:R-:W-:Y:S01]  /*14550*/  IMAD.MOV.U32 R19, RZ, RZ, R28 ;  /* 0x000000ffff137224 */ /* 0x000fe200078e001c */
[----:B------:R-:W2:Y:S01]  /*14560*/  LDL.LU R24, [R1+0x7c0] ;  /* 0x0007c00001187983 */ /* 0x000ea20000300800 */
[----:B------:R-:W2:Y:S02]  /*14570*/  LDL.LU R28, [R1+0x7b8] ;  /* 0x0007b800011c7983 */ /* 0x000ea40000300800 */
[----:B------:R-:W2:Y:S07]  /*14580*/  LDL.LU.64 R22, [R1+0xa40] ;  /* 0x000a400001167983 */ /* 0x000eae0000300a00 */
[----:B------:R-:W-:Y:S01]  /*14590*/  STL.64 [R1+0x1a0], R12 ;  /* 0x0001a00c01007387 */ /* 0x000fe20000100a00 */
[----:B------:R0:W-:Y:S04]  /*145a0*/  STL.64 [R1+0x1a8], R14 ;  /* 0x0001a80e01007387 */ /* 0x0001e80000100a00 */
[----:B0-----:R-:W3:Y:S01]  /*145b0*/  LDL.LU.64 R14, [R1+0xa38] ;  /* 0x000a3800010e7983 */ /* 0x001ee20000300a00 */
[----:B----4-:R-:W-:-:S02]  /*145c0*/  IMAD.MOV.U32 R18, RZ, RZ, R29 ;  /* 0x000000ffff127224 */ /* 0x010fc400078e001d */
[----:B------:R-:W4:Y:S05]  /*145d0*/  LDL.LU R29, [R1+0x7b0] ;  /* 0x0007b000011d7983 */ /* 0x000f2a0000300800 */
[C---:B--2---:R-:W-:Y:S08]  /*145e0*/  HMMA.16816.F32 R20, R4.reuse, R22, R16 ;  /* 0x000000160414723c */ /* 0x044ff00000001810 */
[----:B---3--:R-:W-:Y:S11]  /*145f0*/  HMMA.16816.F32 R12, R4, R14, R8 ;  /* 0x0000000e040c723c */ /* 0x008ff60000001808 */
[----:B------:R-:W-:Y:S11]  /*14600*/  @!UPT UIADD3 URZ, URZ, URZ, URZ ;  /* 0x0000003f3f3ff290 */ /* 0x000ff6000fffe03f */
[----:B------:R-:W-:Y:S02]  /*14610*/  @!UPT UIADD3 URZ, URZ, URZ, URZ ;  /* 0x0000003f3f3ff290 */ /* 0x000fe4000fffe03f */
[----:B------:R-:W-:Y:S02]  /*14620*/  IMAD.MOV.U32 R10, RZ, RZ, R15 ;  /* 0x000000ffff0a7224 */ /* 0x000fe400078e000f */
[----:B------:R-:W-:Y:S01]  /*14630*/  IMAD.MOV.U32 R11, RZ, RZ, R14 ;  /* 0x000000ffff0b7224 */ /* 0x000fe200078e000e */
[----:B------:R0:W-:Y:S01]  /*14640*/  STL.64 [R1+0x190], R12 ;  /* 0x0001900c01007387 */ /* 0x0001e20000100a00 */
[----:B------:R-:W-:Y:S03]  /*14650*/  STL.64 [R1+0x198], R14 ;  /* 0x0001980e01007387 */ /* 0x000fe60000100a00 */
[----:B0-----:R-:W2:Y:S01]  /*14660*/  LDL.LU.64 R12, [R1+0xa30] ;  /* 0x000a3000010c7983 */ /* 0x001ea20000300a00 */
[----:B------:R-:W-:Y:S02]  /*14670*/  STL [R1+0x954], R10 ;  /* 0x0009540a01007387 */ /* 0x000fe40000100800 */
[----:B------:R-:W-:Y:S02]  /*14680*/  STL [R1+0x950], R11 ;  /* 0x0009500b01007387 */ /* 0x000fe40000100800 */
[----:B------:R-:W3:Y:S01]  /*14690*/  LDL.LU.64 R18, [R1+0xa28] ;  /* 0x000a280001127983 */ /* 0x000ee20000300a00 */
[----:B------:R-:W3:Y:S01]  /*146a0*/  LDL.LU.64 R16, [R1+0xa20] ;  /* 0x000a200001107983 */ /* 0x000ee20000300a00 */
[----:B------:R-:W-:Y:S02]  /*146b0*/  STL.64 [R1+0x170], R20 ;  /* 0x0001701401007387 */ /* 0x000fe40000100a00 */
[----:B------:R0:W-:Y:S02]  /*146c0*/  STL.64 [R1+0x178], R22 ;  /* 0x0001781601007387 */ /* 0x0001e40000100a00 */
[----:B0-----:R-:W3:Y:S01]  /*146d0*/  LDL.LU.64 R22, [R1+0xa18] ;  /* 0x000a180001167983 */ /* 0x001ee20000300a00 */
[----:B------:R-:W3:Y:S02]  /*146e0*/  LDL.LU.64 R20, [R1+0xa10] ;  /* 0x000a100001147983 */ /* 0x000ee40000300a00 */
[----:B--2---:R-:W-:-:S02]  /*146f0*/  IMAD.MOV.U32 R10, RZ, RZ, R13 ;  /* 0x000000ffff0a7224 */ /* 0x004fc400078e000d */
[----:B------:R-:W-:-:S07]  /*14700*/  IMAD.MOV.U32 R11, RZ, RZ, R12 ;  /* 0x000000ffff0b7224 */ /* 0x000fce00078e000c */
[C---:B---3--:R-:W-:Y:S01]  /*14710*/  HMMA.16816.F32 R8, R4.reuse, R10, R20 ;  /* 0x0000000a0408723c */ /* 0x048fe20000001814 */
[----:B------:R-:W2:Y:S11]  /*14720*/  LDL.LU.64 R22, [R1+0xa08] ;  /* 0x000a080001167983 */ /* 0x000eb60000300a00 */
[----:B------:R-:W-:Y:S11]  /*14730*/  @!UPT UIADD3 URZ, URZ, URZ, URZ ;  /* 0x0000003f3f3ff290 */ /* 0x000ff6000fffe03f */
[----:B------:R-:W-:Y:S01]  /*14740*/  STL.64 [R1+0x160], R8 ;  /* 0x0001600801007387 */ /* 0x000fe20000100a00 */
[----:B------:R0:W-:Y:S03]  /*14750*/  STL.64 [R1+0x168], R10 ;  /* 0x0001680a01007387 */ /* 0x0001e60000100a00 */
[----:B0-----:R-:W3:Y:S01]  /*14760*/  LDL R10, [R1+0x8fc] ;  /* 0x0008fc00010a7983 */ /* 0x001ee20000100800 */
[----:B--2---:R-:W-:Y:S03]  /*14770*/  HMMA.16816.F32 R20, R4, R22, R16 ;  /* 0x000000160414723c */ /* 0x004fe60000001810 */
[----:B------:R-:W2:Y:S01]  /*14780*/  LDL.LU.64 R18, [R1+0xa00] ;  /* 0x000a000001127983 */ /* 0x000ea20000300a00 */
[----:B------:R-:W3:Y:S11]  /*14790*/  LDL.LU.64 R16, [R1+0x9f8] ;  /* 0x0009f80001107983 */ /* 0x000ef60000300a00 */
[----:B------:R-:W-:Y:S08]  /*147a0*/  @!UPT UIADD3 URZ, URZ, URZ, URZ ;  /* 0x0000003f3f3ff290 */ /* 0x000ff0000fffe03f */
[----:B------:R-:W-:Y:S01]  /*147b0*/  STL.64 [R1+0x150], R20 ;  /* 0x0001501401007387 */ /* 0x000fe20000100a00 */
[----:B------:R0:W-:Y:S03]  /*147c0*/  STL.64 [R1+0x158], R22 ;  /* 0x0001581601007387 */ /* 0x0001e60000100a00 */
[----:B0-----:R-:W4:Y:S01]  /*147d0*/  LDL.LU.64 R22, [R1+0x9f0] ;  /* 0x0009f00001167983 */ /* 0x001f220000300a00 */
[----:B------:R-:W4:Y:S02]  /*147e0*/  LDL.LU.64 R20, [R1+0x9e8] ;  /* 0x0009e80001147983 */ /* 0x000f240000300a00 */
[----:B------:R-:W-:-:S04]  /*147f0*/  IMAD.MOV.U32 R15, RZ, RZ, c[0x0][0x188] ;  /* 0x00006200ff0f7624 */ /* 0x000fc800078e00ff */
[----:B------:R-:W-:-:S04]  /*14800*/  IMAD.SHL.U32 R12, R15, 0x40, RZ ;  /* 0x000000400f0c7824 */ /* 0x000fc800078e00ff */
[----:B------:R-:W-:-:S05]  /*14810*/  IMAD.SHL.U32 R12, R12, 0x2, RZ ;  /* 0x000000020c0c7824 */ /* 0x000fca00078e00ff */
[----:B------:R-:W-:-:S05]  /*14820*/  IADD3 R8, P0, R2, R12, RZ ;  /* 0x0000000c02087210 */ /* 0x000fca0007f1e0ff */
[----:B------:R-:W-:Y:S01]  /*14830*/  IMAD.X R2, R3, 0x1, R0, P0 ;  /* 0x0000000103027824 */ /* 0x000fe200000e0600 */
[----:B------:R-:W-:Y:S01]  /*14840*/  STL [R1+0x958], R8 ;  /* 0x0009580801007387 */ /* 0x000fe20000100800 */
[-C--:B------:R-:W-:Y:S02]  /*14850*/  IADD3 R28, P6, R28, R12.reuse, RZ ;  /* 0x0000000c1c1c7210 */ /* 0x080fe40007fde0ff */
[-C--:B------:R-:W-:Y:S02]  /*14860*/  IADD3 R25, P4, R25, R12.reuse, RZ ;  /* 0x0000000c19197210 */ /* 0x080fe40007f9e0ff */
[-C--:B------:R-:W-:Y:S02]  /*14870*/  IADD3 R24, P5, R24, R12.reuse, RZ ;  /* 0x0000000c18187210 */ /* 0x080fe40007fbe0ff */
[----:B--2---:R-:W-:Y:S02]  /*14880*/  IADD3 R9, P1, R18, R12, RZ ;  /* 0x0000000c12097210 */ /* 0x004fe40007f3e0ff */
[----:B---3--:R-:W-:-:S03]  /*14890*/  IADD3 R17, R17, 0x1, RZ ;  /* 0x0000000111117810 */ /* 0x008fc60007ffe0ff */
[----:B------:R-:W-:Y:S01]  /*148a0*/  IMAD.X R3, R19, 0x1, R0, P1 ;  /* 0x0000000113037824 */ /* 0x000fe200008e0600 */
[----:B------:R-:W-:Y:S01]  /*148b0*/  STL [R1+0x95c], R9 ;  /* 0x00095c0901007387 */ /* 0x000fe20000100800 */
[----:B------:R-:W-:Y:S02]  /*148c0*/  STL [R1+0x960], R2 ;  /* 0x0009600201007387 */ /* 0x000fe40000100800 */
[----:B------:R-:W-:Y:S01]  /*148d0*/  STL [R1+0x3fc], R17 ;  /* 0x0003fc1101007387 */ /* 0x000fe20000100800 */
[-C--:B------:R-:W-:Y:S01]  /*148e0*/  IADD3 R16, P3, R16, R12.reuse, RZ ;  /* 0x0000000c10107210 */ /* 0x080fe20007f7e0ff */
[----:B------:R-:W-:Y:S01]  /*148f0*/  STL [R1+0x964], R3 ;  /* 0x0009640301007387 */ /* 0x000fe20000100800 */
[----:B----4-:R-:W-:Y:S11]  /*14900*/  HMMA.16816.F32 R20, R4, R26, R20 ;  /* 0x0000001a0414723c */ /* 0x010ff60000001814 */
[----:B------:R-:W-:Y:S11]  /*14910*/  @!UPT UIADD3 URZ, URZ, URZ, URZ ;  /* 0x0000003f3f3ff290 */ /* 0x000ff6000fffe03f */
[----:B------:R-:W-:Y:S02]  /*14920*/  @!UPT UIADD3 URZ, URZ, URZ, URZ ;  /* 0x0000003f3f3ff290 */ /* 0x000fe4000fffe03f */
[----:B------:R-:W-:Y:S02]  /*14930*/  IMAD.MOV.U32 R4, RZ, RZ, R23 ;  /* 0x000000ffff047224 */ /* 0x000fe400078e0017 */
[----:B------:R-:W-:Y:S01]  /*14940*/  IMAD.MOV.U32 R5, RZ, RZ, R22 ;  /* 0x000000ffff057224 */ /* 0x000fe200078e0016 */
[----:B------:R-:W-:Y:S01]  /*14950*/  STL.64 [R1+0x30], R20 ;  /* 0x0000301401007387 */ /* 0x000fe20000100a00 */
[----:B------:R-:W-:Y:S02]  /*14960*/  STL.64 [R1+0x38], R22 ;  /* 0x0000381601007387 */ /* 0x000fe40000100a00 */
[----:B------:R-:W-:Y:S01]  /*14970*/  STL [R1+0x96c], R4 ;  /* 0x00096c0401007387 */ /* 0x000fe20000100800 */
[----:B------:R-:W-:Y:S01]  /*14980*/  STL [R1+0x968], R5 ;  /* 0x0009680501007387 */ /* 0x000fe20000100800 */
[----:B------:R-:W-:Y:S02]  /*14990*/  STL [R1+0x7d0], R16 ;  /* 0x0007d01001007387 */ /* 0x000fe40000100800 */
[----:B------:R0:W-:Y:S02]  /*149a0*/  STL [R1+0x7b8], R28 ;  /* 0x0007b81c01007387 */ /* 0x0001e40000100800 */
[----:B------:R-:W-:Y:S01]  /*149b0*/  STL [R1+0x7c8], R25 ;  /* 0x0007c81901007387 */ /* 0x000fe20000100800 */
[----:B0-----:R-:W2:Y:S01]  /*149c0*/  LDL.LU R28, [R1+0x7a8] ;  /* 0x0007a800011c7983 */ /* 0x001ea20000300800 */
[----:B------:R-:W-:Y:S02]  /*149d0*/  STL [R1+0x7c0], R24 ;  /* 0x0007c01801007387 */ /* 0x000fe40000100800 */
[----:B------:R-:W3:Y:S01]  /*149e0*/  LDL.LU R5, [R1+0x798] ;  /* 0x0007980001057983 */ /* 0x000ee20000300800 */
[----:B------:R-:W-:Y:S01]  /*149f0*/  IADD3 R29, P1, R29, R12, RZ ;  /* 0x0000000c1d1d7210 */ /* 0x000fe20007f3e0ff */
[----:B---3--:R0:W-:Y:S04]  /*14a00*/  STL [R1+0x9d8], R5 ;  /* 0x0009d80501007387 */ /* 0x0081e80000100800 */
[----:B0-----:R-:W3:Y:S01]  /*14a10*/  LDL.LU R5, [R1+0x7c4] ;  /* 0x0007c40001057983 */ /* 0x001ee20000300800 */
[----:B------:R-:W-:Y:S03]  /*14a20*/  STL [R1+0x7b0], R29 ;  /* 0x0007b01d01007387 */ /* 0x000fe60000100800 */
[----:B---3--:R0:W-:Y:S04]  /*14a30*/  STL [R1+0x9dc], R5 ;  /* 0x0009dc0501007387 */ /* 0x0081e80000100800 */
[----:B0-----:R-:W3:Y:S01]  /*14a40*/  LDL.LU R5, [R1+0x7a0] ;  /* 0x0007a00001057983 */ /* 0x001ee20000300800 */
[----:B------:R-:W-:-:S03]  /*14a50*/  ISETP.NE.U32.AND P0, PT, R17, R10, PT ;  /* 0x0000000a1100720c */ /* 0x000fc60003f05070 */
[----:B---3--:R0:W-:Y:S04]  /*14a60*/  STL [R1+0x9e0], R5 ;  /* 0x0009e00501007387 */ /* 0x0081e80000100800 */
[----:B0-----:R-:W3:Y:S01]  /*14a70*/  LDL.LU R5, [R1+0x7cc] ;  /* 0x0007cc0001057983 */ /* 0x001ee20000300800 */
[----:B------:R-:W4:Y:S02]  /*14a80*/  LDL.LU R4, [R1+0x7bc] ;  /* 0x0007bc0001047983 */ /* 0x000f240000300800 */
[----:B------:R-:W4:Y:S02]  /*14a90*/  LDL.LU R6, [R1+0x790] ;  /* 0x0007900001067983 */ /* 0x000f240000300800 */
[----:B------:R-:W4:Y:S01]  /*14aa0*/  LDL.LU R7, [R1+0x7b4] ;  /* 0x0007b40001077983 */ /* 0x000f220000300800 */
[----:B------:R-:W4:Y:S01]  /*14ab0*/  LDL.LU R26, [R1+0x788] ;  /* 0x00078800011a7983 */ /* 0x000f220000300800 */
        /* <DEDUP_REMOVED lines=16> */
[----:B------:R-:W4:Y:S01]  /*14bc0*/  LDL.LU R17, [R1+0x76c] ;  /* 0x00076c0001117983 */ /* 0x000f220000300800 */
[----:B--2---:R-:W-:Y:S01]  /*14bd0*/  IADD3 R28, P2, R28, R12, RZ ;  /* 0x0000000c1c1c7210 */ /* 0x004fe20007f5e0ff */
[----:B------:R-:W2:Y:S01]  /*14be0*/  LDL.LU R29, [R1+0x740] ;  /* 0x00074000011d7983 */ /* 0x000ea20000300800 */
[----:B------:R-:W2:Y:S01]  /*14bf0*/  LDL.LU R16, [R1+0x764] ;  /* 0x0007640001107983 */ /* 0x000ea20000300800 */
[----:B------:R-:W2:Y:S02]  /*14c00*/  LDL.LU R25, [R1+0x738] ;  /* 0x0007380001197983 */ /* 0x000ea40000300800 */
[----:B------:R-:W2:Y:S02]  /*14c10*/  LDL.LU R24, [R1+0x75c] ;  /* 0x00075c0001187983 */ /* 0x000ea40000300800 */
[----:B------:R0:W-:Y:S02]  /*14c20*/  STL [R1+0x7a8], R28 ;  /* 0x0007a81c01007387 */ /* 0x0001e40000100800 */
[----:B0-----:R-:W2:Y:S01]  /*14c30*/  LDL.LU R28, [R1+0x730] ;  /* 0x00073000011c7983 */ /* 0x001ea20000300800 */
[----:B---3--:R-:W-:-:S05]  /*14c40*/  IMAD.X R5, R5, 0x1, R0, P3 ;  /* 0x0000000105057824 */ /* 0x008fca00018e0600 */
[----:B------:R0:W-:Y:S04]  /*14c50*/  STL [R1+0x7cc], R5 ;  /* 0x0007cc0501007387 */ /* 0x0001e80000100800 */
[----:B0-----:R-:W3:Y:S02]  /*14c60*/  LDL.LU R5, [R1+0x9e0] ;  /* 0x0009e00001057983 */ /* 0x001ee40000300800 */
[----:B---3--:R-:W-:-:S05]  /*14c70*/  IADD3 R5, P3, R5, R12, RZ ;  /* 0x0000000c05057210 */ /* 0x008fca0007f7e0ff */
[----:B------:R0:W-:Y:S04]  /*14c80*/  STL [R1+0x7a0], R5 ;  /* 0x0007a00501007387 */ /* 0x0001e80000100800 */
[----:B0-----:R-:W3:Y:S02]  /*14c90*/  LDL.LU R5, [R1+0x9dc] ;  /* 0x0009dc0001057983 */ /* 0x001ee40000300800 */
[----:B---3--:R-:W-:-:S05]  /*14ca0*/  IMAD.X R5, R5, 0x1, R0, P4 ;  /* 0x0000000105057824 */ /* 0x008fca00020e0600 */
[----:B------:R0:W-:Y:S04]  /*14cb0*/  STL [R1+0x7c4], R5 ;  /* 0x0007c40501007387 */ /* 0x0001e80000100800 */
[----:B0-----:R-:W3:Y:S01]  /*14cc0*/  LDL.LU R5, [R1+0x9d8] ;  /* 0x0009d80001057983 */ /* 0x001ee20000300800 */
[--C-:B----4-:R-:W-:Y:S01]  /*14cd0*/  IMAD.X R4, R4, 0x1, R0.reuse, P5 ;  /* 0x0000000104047824 */ /* 0x110fe200028e0600 */
[-C--:B------:R-:W-:Y:S01]  /*14ce0*/  IADD3 R6, P5, R6, R12.reuse, RZ ;  /* 0x0000000c06067210 */ /* 0x080fe20007fbe0ff */
[--C-:B------:R-:W-:Y:S01]  /*14cf0*/  IMAD.X R7, R7, 0x1, R0.reuse, P6 ;  /* 0x0000000107077824 */ /* 0x100fe200030e0600 */
        /* <DEDUP_REMOVED lines=12> */
[----:B------:R-:W-:Y:S01]  /*14dc0*/  IADD3 R15, P1, R15, R12, RZ ;  /* 0x0000000c0f0f7210 */ /* 0x000fe20007f3e0ff */
[----:B------:R-:W-:-:S02]  /*14dd0*/  IMAD.X R19, R19, 0x1, R0, P2 ;  /* 0x0000000113137824 */ /* 0x000fc400010e0600 */
[----:B------:R-:W-:Y:S01]  /*14de0*/  IMAD.X R17, R17, 0x1, R0, P3 ;  /* 0x0000000111117824 */ /* 0x000fe200018e0600 */
[-C--:B--2---:R-:W-:Y:S02]  /*14df0*/  IADD3 R29, P3, R29, R12.reuse, RZ ;  /* 0x0000000c1d1d7210 */ /* 0x084fe40007f7e0ff */
[-C--:B------:R-:W-:Y:S02]  /*14e00*/  IADD3 R18, P2, R18, R12.reuse, RZ ;  /* 0x0000000c12127210 */ /* 0x080fe40007f5e0ff */
[----:B---3--:R-:W-:-:S05]  /*14e10*/  IADD3 R5, P4, R5, R12, RZ ;  /* 0x0000000c05057210 */ /* 0x008fca0007f9e0ff */
[----:B------:R-:W-:Y:S01]  /*14e20*/  STL [R1+0x798], R5 ;  /* 0x0007980501007387 */ /* 0x000fe20000100800 */
[----:B------:R-:W-:Y:S02]  /*14e30*/  STL [R1+0x7bc], R4 ;  /* 0x0007bc0401007387 */ /* 0x000fe40000100800 */
[----:B------:R-:W-:Y:S02]  /*14e40*/  STL [R1+0x790], R6 ;  /* 0x0007900601007387 */ /* 0x000fe40000100800 */
[----:B------:R-:W-:Y:S01]  /*14e50*/  STL [R1+0x7b4], R7 ;  /* 0x0007b40701007387 */ /* 0x000fe20000100800 */
[----:B------:R-:W-:Y:S01]  /*14e60*/  STL [R1+0x788], R26 ;  /* 0x0007881a01007387 */ /* 0x000fe20000100800 */
[----:B------:R-:W-:Y:S02]  /*14e70*/  STL [R1+0x7ac], R27 ;  /* 0x0007ac1b01007387 */ /* 0x000fe40000100800 */
[----:B------:R-:W-:Y:S02]  /*14e80*/  STL [R1+0x780], R20 ;  /* 0x0007801401007387 */ /* 0x000fe40000100800 */
[--C-:B------:R-:W-:Y:S01]  /*14e90*/  IMAD.X R2, R2, 0x1, R0.reuse, P4 ;  /* 0x0000000102027824 */ /* 0x100fe200020e0600 */
[----:B------:R-:W-:Y:S01]  /*14ea0*/  STL [R1+0x7a4], R21 ;  /* 0x0007a41501007387 */ /* 0x000fe20000100800 */
[----:B------:R-:W-:Y:S01]  /*14eb0*/  IADD3 R9, P4, R9, R12, RZ ;  /* 0x0000000c09097210 */ /* 0x000fe20007f9e0ff */
[----:B------:R-:W-:Y:S02]  /*14ec0*/  STL [R1+0x778], R22 ;  /* 0x0007781601007387 */ /* 0x000fe40000100800 */
[----:B------:R-:W-:Y:S01]  /*14ed0*/  STL [R1+0x79c], R23 ;  /* 0x00079c1701007387 */ /* 0x000fe20000100800 */
[----:B------:R-:W-:Y:S01]  /*14ee0*/  STL [R1+0x770], R3 ;  /* 0x0007700301007387 */ /* 0x000fe20000100800 */
[----:B------:R-:W-:Y:S02]  /*14ef0*/  STL [R1+0x794], R2 ;  /* 0x0007940201007387 */ /* 0x000fe40000100800 */
        /* <DEDUP_REMOVED lines=8> */
[----:B------:R-:W-:-:S02]  /*14f80*/  IMAD.X R16, R16, 0x1, R0, P4 ;  /* 0x0000000110107824 */ /* 0x000fc400020e0600 */
[----:B------:R0:W-:Y:S01]  /*14f90*/  STL [R1+0x740], R29 ;  /* 0x0007401d01007387 */ /* 0x0001e20000100800 */
[----:B------:R-:W-:Y:S04]  /*14fa0*/  STL [R1+0x748], R18 ;  /* 0x0007481201007387 */ /* 0x000fe80000100800 */
[----:B0-----:R-:W2:Y:S01]  /*14fb0*/  LDL.LU R29, [R1+0x754] ;  /* 0x00075400011d7983 */ /* 0x001ea20000300800 */
[----:B------:R-:W-:Y:S02]  /*14fc0*/  STL [R1+0x76c], R17 ;  /* 0x00076c1101007387 */ /* 0x000fe40000100800 */
[----:B------:R-:W-:Y:S02]  /*14fd0*/  STL [R1+0x764], R16 ;  /* 0x0007641001007387 */ /* 0x000fe40000100800 */
[----:B------:R-:W3:Y:S01]  /*14fe0*/  LDL.LU R5, [R1+0x744] ;  /* 0x0007440001057983 */ /* 0x000ee20000300800 */
[----:B------:R-:W-:Y:S01]  /*14ff0*/  IADD3 R25, P4, R25, R12, RZ ;  /* 0x0000000c19197210 */ /* 0x000fe20007f9e0ff */
[----:B------:R-:W-:-:S04]  /*15000*/  IMAD.X R24, R24, 0x1, R0, P5 ;  /* 0x0000000118187824 */ /* 0x000fc800028e0600 */
[----:B------:R-:W-:Y:S04]  /*15010*/  STL [R1+0x738], R25 ;  /* 0x0007381901007387 */ /* 0x000fe80000100800 */
[----:B---3--:R0:W-:Y:S01]  /*15020*/  STL [R1+0x9cc], R5 ;  /* 0x0009cc0501007387 */ /* 0x0081e20000100800 */
[----:B------:R-:W-:Y:S03]  /*15030*/  STL [R1+0x75c], R24 ;  /* 0x00075c1801007387 */ /* 0x000fe60000100800 */
[----:B0-----:R-:W3:Y:S01]  /*15040*/  LDL.LU R5, [R1+0x720] ;  /* 0x0007200001057983 */ /* 0x001ee20000300800 */
[----:B------:R-:W-:-:S05]  /*15050*/  IADD3 R28, P5, R28, R12, RZ ;  /* 0x0000000c1c1c7210 */ /* 0x000fca0007fbe0ff */
[----:B------:R-:W-:Y:S04]  /*15060*/  STL [R1+0x730], R28 ;  /* 0x0007301c01007387 */ /* 0x000fe80000100800 */
[----:B---3--:R0:W-:Y:S04]  /*15070*/  STL [R1+0x9d0], R5 ;  /* 0x0009d00501007387 */ /* 0x0081e80000100800 */
[----:B0-----:R-:W3:Y:S01]  /*15080*/  LDL.LU R5, [R1+0x74c] ;  /* 0x00074c0001057983 */ /* 0x001ee20000300800 */
[----:B--2---:R-:W-:-:S03]  /*15090*/  IMAD.X R29, R29, 0x1, R0, P6 ;  /* 0x000000011d1d7824 */ /* 0x004fc600030e0600 */
[----:B---3--:R0:W-:Y:S04]  /*150a0*/  STL [R1+0x9d4], R5 ;  /* 0x0009d40501007387 */ /* 0x0081e80000100800 */
[----:B0-----:R-:W2:Y:S01]  /*150b0*/  LDL.LU R5, [R1+0x728] ;  /* 0x0007280001057983 */ /* 0x001ea20000300800 */
[----:B------:R-:W3:Y:S02]  /*150c0*/  LDL.LU R4, [R1+0x718] ;  /* 0x0007180001047983 */ /* 0x000ee40000300800 */
[----:B------:R-:W4:Y:S02]  /*150d0*/  LDL.LU R6, [R1+0x73c] ;  /* 0x00073c0001067983 */ /* 0x000f240000300800 */
[----:B------:R-:W3:Y:S01]  /*150e0*/  LDL.LU R7, [R1+0x710] ;  /* 0x0007100001077983 */ /* 0x000ee20000300800 */
[----:B------:R-:W3:Y:S01]  /*150f0*/  LDL.LU R26, [R1+0x734] ;  /* 0x00073400011a7983 */ /* 0x000ee20000300800 */
[----:B------:R-:W3:Y:S02]  /*15100*/  LDL.LU R27, [R1+0x708] ;  /* 0x00070800011b7983 */ /* 0x000ee40000300800 */
[----:B------:R-:W3:Y:S02]  /*15110*/  LDL.LU R20, [R1+0x72c] ;  /* 0x00072c0001147983 */ /* 0x000ee40000300800 */
        /* <DEDUP_REMOVED lines=16> */
[----:B------:R0:W-:Y:S01]  /*15220*/  STL [R1+0x754], R29 ;  /* 0x0007541d01007387 */ /* 0x0001e20000100800 */
[----:B------:R-:W3:Y:S01]  /*15230*/  LDL.LU R16, [R1+0x6c0] ;  /* 0x0006c00001107983 */ /* 0x000ee20000300800 */
[----:B------:R-:W3:Y:S02]  /*15240*/  LDL.LU R25, [R1+0x6e4] ;  /* 0x0006e40001197983 */ /* 0x000ee40000300800 */
[----:B------:R-:W3:Y:S01]  /*15250*/  LDL.LU R24, [R1+0x6b8] ;  /* 0x0006b80001187983 */ /* 0x000ee20000300800 */
[----:B0-----:R-:W3:Y:S01]  /*15260*/  LDL.LU R29, [R1+0x6dc] ;  /* 0x0006dc00011d7983 */ /* 0x001ee20000300800 */
[----:B--2---:R-:W-:-:S05]  /*15270*/  IADD3 R5, P6, R5, R12, RZ ;  /* 0x0000000c05057210 */ /* 0x004fca0007fde0ff */
[----:B------:R0:W-:Y:S04]  /*15280*/  STL [R1+0x728], R5 ;  /* 0x0007280501007387 */ /* 0x0001e80000100800 */
[----:B0-----:R-:W2:Y:S02]  /*15290*/  LDL.LU R5, [R1+0x9d4] ;  /* 0x0009d40001057983 */ /* 0x001ea40000300800 */
[----:B--2---:R-:W-:-:S05]  /*152a0*/  IMAD.X R5, R5, 0x1, R0, P1 ;  /* 0x0000000105057824 */ /* 0x004fca00008e0600 */
[----:B------:R0:W-:Y:S04]  /*152b0*/  STL [R1+0x74c], R5 ;  /* 0x00074c0501007387 */ /* 0x0001e80000100800 */
[----:B0-----:R-:W2:Y:S02]  /*152c0*/  LDL.LU R5, [R1+0x9d0] ;  /* 0x0009d00001057983 */ /* 0x001ea40000300800 */
[----:B--2---:R-:W-:-:S05]  /*152d0*/  IADD3 R5, P1, R5, R12, RZ ;  /* 0x0000000c05057210 */ /* 0x004fca0007f3e0ff */
[----:B------:R0:W-:Y:S04]  /*152e0*/  STL [R1+0x720], R5 ;  /* 0x0007200501007387 */ /* 0x0001e80000100800 */
[----:B0-----:R-:W2:Y:S01]  /*152f0*/  LDL.LU R5, [R1+0x9cc] ;  /* 0x0009cc0001057983 */ /* 0x001ea20000300800 */
[--C-:B----4-:R-:W-:Y:S01]  /*15300*/  IMAD.X R6, R6, 0x1, R0.reuse, P3 ;  /* 0x0000000106067824 */ /* 0x110fe200018e0600 */
[-C--:B---3--:R-:W-:Y:S01]  /*15310*/  IADD3 R7, P3, R7, R12.reuse, RZ ;  /* 0x0000000c07077210 */ /* 0x088fe20007f7e0ff */
        /* <DEDUP_REMOVED lines=11> */
[--C-:B------:R-:W-:Y:S01]  /*153d0*/  IMAD.X R15, R15, 0x1, R0.reuse, P5 ;  /* 0x000000010f0f7824 */ /* 0x100fe200028e0600 */
[-C--:B------:R-:W-:Y:S02]  /*153e0*/  IADD3 R28, P5, R28, R12.reuse, RZ ;  /* 0x0000000c1c1c7210 */ /* 0x080fe40007fbe0ff */
[-C--:B------:R-:W-:Y:S01]  /*153f0*/  IADD3 R14, P4, R14, R12.reuse, RZ ;  /* 0x0000000c0e0e7210 */ /* 0x080fe20007f9e0ff */
[--C-:B------:R-:W-:Y:S01]  /*15400*/  IMAD.X R19, R19, 0x1, R0.reuse, P6 ;  /* 0x0000000113137824 */ /* 0x100fe200030e0600 */
[-C--:B------:R-:W-:Y:S01]  /*15410*/  IADD3 R18, P6, R18, R12.reuse, RZ ;  /* 0x0000000c12127210 */ /* 0x080fe20007fde0ff */
[--C-:B------:R-:W-:Y:S01]  /*15420*/  IMAD.X R17, R17, 0x1, R0.reuse, P1 ;  /* 0x0000000111117824 */ /* 0x100fe200008e0600 */
[-C--:B------:R-:W-:Y:S01]  /*15430*/  IADD3 R16, P1, R16, R12.reuse, RZ ;  /* 0x0000000c10107210 */ /* 0x080fe20007f3e0ff */
[----:B--2---:R-:W-:Y:S01]  /*15440*/  IMAD.X R5, R5, 0x1, R0, P2 ;  /* 0x0000000105057824 */ /* 0x004fe200010e0600 */
[----:B------:R-:W-:-:S04]  /*15450*/  IADD3 R4, P2, R4, R12, RZ ;  /* 0x0000000c04047210 */ /* 0x000fc80007f5e0ff */
[----:B------:R-:W-:Y:S01]  /*15460*/  STL [R1+0x744], R5 ;  /* 0x0007440501007387 */ /* 0x000fe20000100800 */
[----:B------:R-:W-:Y:S02]  /*15470*/  STL [R1+0x718], R4 ;  /* 0x0007180401007387 */ /* 0x000fe40000100800 */
[----:B------:R-:W-:Y:S02]  /*15480*/  STL [R1+0x73c], R6 ;  /* 0x00073c0601007387 */ /* 0x000fe40000100800 */
[----:B------:R-:W-:Y:S01]  /*15490*/  STL [R1+0x710], R7 ;  /* 0x0007100701007387 */ /* 0x000fe20000100800 */
[----:B------:R-:W-:Y:S01]  /*154a0*/  STL [R1+0x734], R26 ;  /* 0x0007341a01007387 */ /* 0x000fe20000100800 */
[----:B------:R-:W-:Y:S02]  /*154b0*/  STL [R1+0x708], R27 ;  /* 0x0007081b01007387 */ /* 0x000fe40000100800 */
[----:B------:R-:W-:Y:S02]  /*154c0*/  STL [R1+0x72c], R20 ;  /* 0x00072c1401007387 */ /* 0x000fe40000100800 */
[----:B------:R-:W-:Y:S02]  /*154d0*/  STL [R1+0x700], R21 ;  /* 0x0007001501007387 */ /* 0x000fe40000100800 */
[--C-:B------:R-:W-:Y:S01]  /*154e0*/  IMAD.X R9, R9, 0x1, R0.reuse, P2 ;  /* 0x0000000109097824 */ /* 0x100fe200010e0600 */
[----:B------:R-:W-:Y:S01]  /*154f0*/  STL [R1+0x724], R22 ;  /* 0x0007241601007387 */ /* 0x000fe20000100800 */
[-C--:B------:R-:W-:Y:S01]  /*15500*/  IADD3 R8, P2, R8, R12.reuse, RZ ;  /* 0x0000000c08087210 */ /* 0x080fe20007f5e0ff */
        /* <DEDUP_REMOVED lines=8> */
[----:B------:R0:W-:Y:S02]  /*15590*/  STL [R1+0x6d0], R28 ;  /* 0x0006d01c01007387 */ /* 0x0001e40000100800 */
[----:B------:R-:W-:Y:S01]  /*155a0*/  STL [R1+0x6d8], R14 ;  /* 0x0006d80e01007387 */ /* 0x000fe20000100800 */
[----:B0-----:R-:W2:Y:S01]  /*155b0*/  LDL.LU R28, [R1+0x6b0] ;  /* 0x0006b000011c7983 */ /* 0x001ea20000300800 */
[----:B------:R-:W-:Y:S02]  /*155c0*/  STL [R1+0x6fc], R15 ;  /* 0x0006fc0f01007387 */ /* 0x000fe40000100800 */
[----:B------:R-:W-:Y:S02]  /*155d0*/  STL [R1+0x6f4], R19 ;  /* 0x0006f41301007387 */ /* 0x000fe40000100800 */
[----:B------:R-:W-:Y:S01]  /*155e0*/  STL [R1+0x6c8], R18 ;  /* 0x0006c81201007387 */ /* 0x000fe20000100800 */
[----:B------:R-:W-:Y:S01]  /*155f0*/  STL [R1+0x6ec], R17 ;  /* 0x0006ec1101007387 */ /* 0x000fe20000100800 */
[----:B------:R-:W-:Y:S02]  /*15600*/  STL [R1+0x6c0], R16 ;  /* 0x0006c01001007387 */ /* 0x000fe40000100800 */
[----:B------:R-:W3:Y:S02]  /*15610*/  LDL.LU R5, [R1+0x6a0] ;  /* 0x0006a00001057983 */ /* 0x000ee40000300800 */
[----:B------:R-:W-:Y:S01]  /*15620*/  IMAD.X R25, R25, 0x1, R0, P2 ;  /* 0x0000000119197824 */ /* 0x000fe200010e0600 */
[----:B------:R-:W-:-:S04]  /*15630*/  IADD3 R24, P2, R24, R12, RZ ;  /* 0x0000000c18187210 */ /* 0x000fc80007f5e0ff */
[----:B------:R-:W-:Y:S04]  /*15640*/  STL [R1+0x6e4], R25 ;  /* 0x0006e41901007387 */ /* 0x000fe80000100800 */
[----:B---3--:R0:W-:Y:S01]  /*15650*/  STL [R1+0x9c0], R5 ;  /* 0x0009c00501007387 */ /* 0x0081e20000100800 */
[----:B------:R-:W-:Y:S03]  /*15660*/  STL [R1+0x6b8], R24 ;  /* 0x0006b81801007387 */ /* 0x000fe60000100800 */
[----:B0-----:R-:W3:Y:S01]  /*15670*/  LDL.LU R5, [R1+0x6cc] ;  /* 0x0006cc0001057983 */ /* 0x001ee20000300800 */
[----:B------:R-:W-:-:S05]  /*15680*/  IMAD.X R29, R29, 0x1, R0, P3 ;  /* 0x000000011d1d7824 */ /* 0x000fca00018e0600 */
[----:B------:R-:W-:Y:S04]  /*15690*/  STL [R1+0x6dc], R29 ;  /* 0x0006dc1d01007387 */ /* 0x000fe80000100800 */
[----:B---3--:R0:W-:Y:S04]  /*156a0*/  STL [R1+0x9c4], R5 ;  /* 0x0009c40501007387 */ /* 0x0081e80000100800 */
[----:B0-----:R-:W3:Y:S01]  /*156b0*/  LDL.LU R5, [R1+0x6a8] ;  /* 0x0006a80001057983 */ /* 0x001ee20000300800 */
[----:B--2---:R-:W-:-:S03]  /*156c0*/  IADD3 R28, P3, R28, R12, RZ ;  /* 0x0000000c1c1c7210 */ /* 0x004fc60007f7e0ff */
        /* <DEDUP_REMOVED lines=21> */
[----:B------:R0:W-:Y:S01]  /*15820*/  STL [R1+0x6b0], R28 ;  /* 0x0006b01c01007387 */ /* 0x0001e20000100800 */
[----:B------:R-:W3:Y:S02]  /*15830*/  LDL.LU R19, [R1+0x650] ;  /* 0x0006500001137983 */ /* 0x000ee40000300800 */
[----:B------:R-:W3:Y:S02]  /*15840*/  LDL.LU R18, [R1+0x674] ;  /* 0x0006740001127983 */ /* 0x000ee40000300800 */
[----:B------:R-:W3:Y:S01]  /*15850*/  LDL.LU R17, [R1+0x648] ;  /* 0x0006480001117983 */ /* 0x000ee20000300800 */
[----:B------:R-:W3:Y:S01]  /*15860*/  LDL.LU R16, [R1+0x66c] ;  /* 0x00066c0001107983 */ /* 0x000ee20000300800 */
[----:B------:R-:W3:Y:S02]  /*15870*/  LDL.LU R25, [R1+0x640] ;  /* 0x0006400001197983 */ /* 0x000ee40000300800 */
[----:B------:R-:W3:Y:S01]  /*15880*/  LDL.LU R24, [R1+0x664] ;  /* 0x0006640001187983 */ /* 0x000ee20000300800 */
[----:B0-----:R-:W3:Y:S01]  /*15890*/  LDL.LU R28, [R1+0x638] ;  /* 0x00063800011c7983 */ /* 0x001ee20000300800 */
[----:B--2---:R-:W-:-:S05]  /*158a0*/  IMAD.X R5, R5, 0x1, R0, P4 ;  /* 0x0000000105057824 */ /* 0x004fca00020e0600 */
[----:B------:R0:W-:Y:S04]  /*158b0*/  STL [R1+0x6d4], R5 ;  /* 0x0006d40501007387 */ /* 0x0001e80000100800 */
[----:B0-----:R-:W2:Y:S02]  /*158c0*/  LDL.LU R5, [R1+0x9c8] ;  /* 0x0009c80001057983 */ /* 0x001ea40000300800 */
[----:B--2---:R-:W-:-:S05]  /*158d0*/  IADD3 R5, P4, R5, R12, RZ ;  /* 0x0000000c05057210 */ /* 0x004fca0007f9e0ff */
[----:B------:R0:W-:Y:S04]  /*158e0*/  STL [R1+0x6a8], R5 ;  /* 0x0006a80501007387 */ /* 0x0001e80000100800 */
[----:B0-----:R-:W2:Y:S02]  /*158f0*/  LDL.LU R5, [R1+0x9c4] ;  /* 0x0009c40001057983 */ /* 0x001ea40000300800 */
[----:B--2---:R-:W-:-:S05]  /*15900*/  IMAD.X R5, R5, 0x1, R0, P5 ;  /* 0x0000000105057824 */ /* 0x004fca00028e0600 */
[----:B------:R0:W-:Y:S04]  /*15910*/  STL [R1+0x6cc], R5 ;  /* 0x0006cc0501007387 */ /* 0x0001e80000100800 */
[----:B0-----:R-:W2:Y:S01]  /*15920*/  LDL.LU R5, [R1+0x9c0] ;  /* 0x0009c00001057983 */ /* 0x001ea20000300800 */
[--C-:B---3--:R-:W-:Y:S01]  /*15930*/  IMAD.X R4, R4, 0x1, R0.reuse, P6 ;  /* 0x0000000104047824 */ /* 0x108fe200030e0600 */
[-C--:B----4-:R-:W-:Y:S01]  /*15940*/  IADD3 R6, P6, R6, R12.reuse, RZ ;  /* 0x0000000c06067210 */ /* 0x090fe20007fde0ff */
        /* <DEDUP_REMOVED lines=16> */
[----:B------:R-:W-:Y:S01]  /*15a50*/  IMAD.X R18, R18, 0x1, R0, P4 ;  /* 0x0000000112127824 */ /* 0x000fe200020e0600 */
[-C--:B------:R-:W-:Y:S02]  /*15a60*/  IADD3 R17, P4, R17, R12.reuse, RZ ;  /* 0x0000000c11117210 */ /* 0x080fe40007f9e0ff */
[----:B--2---:R-:W-:-:S05]  /*15a70*/  IADD3 R5, P5, R5, R12, RZ ;  /* 0x0000000c05057210 */ /* 0x004fca0007fbe0ff */
        /* <DEDUP_REMOVED lines=16> */
[----:B------:R0:W-:Y:S01]  /*15b80*/  STL [R1+0x660], R29 ;  /* 0x0006601d01007387 */ /* 0x0001e20000100800 */
[----:B------:R-:W-:Y:S02]  /*15b90*/  STL [R1+0x668], R11 ;  /* 0x0006680b01007387 */ /* 0x000fe40000100800 */
[--C-:B------:R-:W-:Y:S01]  /*15ba0*/  IMAD.X R16, R16, 0x1, R0.reuse, P5 ;  /* 0x0000000110107824 */ /* 0x100fe200028e0600 */
[----:B0-----:R-:W2:Y:S01]  /*15bb0*/  LDL.LU R29, [R1+0x65c] ;  /* 0x00065c00011d7983 */ /* 0x001ea20000300800 */
        /* <DEDUP_REMOVED lines=38> */
[----:B------:R0:W-:Y:S02]  /*15e20*/  STL [R1+0x65c], R29 ;  /* 0x00065c1d01007387 */ /* 0x0001e40000100800 */
        /* <DEDUP_REMOVED lines=47> */
[--C-:B------:R-:W-:Y:S02]  /*16120*/  IMAD.X R9, R9, 0x1, R0.reuse, P3 ;  /* 0x0000000109097824 */ /* 0x100fe400018e0600 */
[----:B------:R-:W-:Y:S01]  /*16130*/  STL [R1+0x634], R20 ;  /* 0x0006341401007387 */ /* 0x000fe20000100800 */
[-C--:B------:R-:W-:Y:S01]  /*16140*/  IADD3 R28, P3, R28, R12.reuse, RZ ;  /* 0x0000000c1c1c7210 */ /* 0x080fe20007f7e0ff */
[----:B------:R-:W-:Y:S01]  /*16150*/  STL [R1+0x608], R21 ;  /* 0x0006081501007387 */ /* 0x000fe20000100800 */
[----:B------:R-:W-:Y:S02]  /*16160*/  STL [R1+0x62c], R22 ;  /* 0x00062c1601007387 */ /* 0x000fe40000100800 */
[----:B------:R-:W-:Y:S02]  /*16170*/  STL [R1+0x600], R23 ;  /* 0x0006001701007387 */ /* 0x000fe40000100800 */
[----:B------:R-:W-:Y:S01]  /*16180*/  STL [R1+0x624], R3 ;  /* 0x0006240301007387 */ /* 0x000fe20000100800 */
[----:B------:R0:W-:Y:S01]  /*16190*/  STL [R1+0x5f0], R28 ;  /* 0x0005f01c01007387 */ /* 0x0001e20000100800 */
[----:B------:R-:W-:Y:S03]  /*161a0*/  STL [R1+0x5f8], R2 ;  /* 0x0005f80201007387 */ /* 0x000fe60000100800 */
        /* <DEDUP_REMOVED lines=12> */
[----:B------:R-:W3:Y:S01]  /*16270*/  LDL.LU R5, [R1+0x5a8] ;  /* 0x0005a80001057983 */ /* 0x000ee20000300800 */
        /* <DEDUP_REMOVED lines=26> */
[----:B------:R0:W-:Y:S02]  /*16420*/  STL [R1+0x5b8], R28 ;  /* 0x0005b81c01007387 */ /* 0x0001e40000100800 */
        /* <DEDUP_REMOVED lines=12> */
[----:B0-----:R-:W3:Y:S02]  /*164f0*/  LDL.LU R28, [R1+0x540] ;  /* 0x00054000011c7983 */ /* 0x001ee40000300800 */
        /* <DEDUP_REMOVED lines=27> */
[----:B------:R-:W-:Y:S01]  /*166b0*/  IMAD.X R18, R18, 0x1, R0, P5 ;  /* 0x0000000112127824 */ /* 0x000fe200028e0600 */
[----:B------:R-:W-:-:S02]  /*166c0*/  IADD3 R17, P5, R17, R12, RZ ;  /* 0x0000000c11117210 */ /* 0x000fc40007fbe0ff */
        /* <DEDUP_REMOVED lines=10> */
[----:B------:R0:W-:Y:S01]  /*16770*/  STL [R1+0x580], R29 ;  /* 0x0005801d01007387 */ /* 0x0001e20000100800 */
[----:B------:R-:W-:Y:S01]  /*16780*/  IADD3 R2, P6, R2, R12, RZ ;  /* 0x0000000c02027210 */ /* 0x000fe20007fde0ff */
[----:B------:R-:W-:Y:S02]  /*16790*/  STL [R1+0x588], R22 ;  /* 0x0005881601007387 */ /* 0x000fe40000100800 */
        /* <DEDUP_REMOVED lines=11> */
[----:B------:R-:W-:Y:S01]  /*16850*/  STL [R1+0x584], R15 ;  /* 0x0005840f01007387 */ /* 0x000fe20000100800 */
[----:B------:R-:W-:Y:S01]  /*16860*/  STL [R1+0x558], R19 ;  /* 0x0005581301007387 */ /* 0x000fe20000100800 */
[----:B------:R-:W-:Y:S02]  /*16870*/  STL [R1+0x57c], R18 ;  /* 0x00057c1201007387 */ /* 0x000fe40000100800 */
[----:B------:R-:W-:Y:S02]  /*16880*/  STL [R1+0x550], R17 ;  /* 0x0005501101007387 */ /* 0x000fe40000100800 */
        /* <DEDUP_REMOVED lines=53> */
[--C-:B------:R-:W-:Y:S02]  /*16be0*/  IMAD.X R26, R26, 0x1, R0.reuse, P6 ;  /* 0x000000011a1a7824 */ /* 0x100fe400030e0600 */
[----:B------:R-:W-:Y:S01]  /*16bf0*/  IMAD.X R20, R20, 0x1, R0, P1 ;  /* 0x0000000114147824 */ /* 0x000fe200008e0600 */
[----:B------:R-:W-:-:S02]  /*16c00*/  IADD3 R28, P1, R28, R12, RZ ;  /* 0x0000000c1c1c7210 */ /* 0x000fc40007f3e0ff */
        /* <DEDUP_REMOVED lines=22> */
[----:B------:R0:W-:Y:S02]  /*16d70*/  STL [R1+0x510], R28 ;  /* 0x0005101c01007387 */ /* 0x0001e40000100800 */
[----:B------:R-:W-:Y:S02]  /*16d80*/  STL [R1+0x518], R27 ;  /* 0x0005181b01007387 */ /* 0x000fe40000100800 */
[--C-:B------:R-:W-:Y:S01]  /*16d90*/  IMAD.X R2, R2, 0x1, R0.reuse, P4 ;  /* 0x0000000102027824 */ /* 0x100fe200020e0600 */
[-C--:B------:R-:W-:Y:S01]  /*16da0*/  IADD3 R9, P4, R9, R12.reuse, RZ ;  /* 0x0000000c09097210 */ /* 0x080fe20007f9e0ff */
        /* <DEDUP_REMOVED lines=68> */
[--C-:B---3--:R-:W-:Y:S02]  /*171f0*/  IMAD.X R4, R4, 0x1, R0.reuse, P2 ;  /* 0x0000000104047824 */ /* 0x108fe400010e0600 */
[--C-:B------:R-:W-:Y:S01]  /*17200*/  IMAD.X R7, R7, 0x1, R0.reuse, P3 ;  /* 0x0000000107077824 */ /* 0x100fe200018e0600 */
[-C--:B------:R-:W-:Y:S02]  /*17210*/  IADD3 R29, P3, R29, R12.reuse, RZ ;  /* 0x0000000c1d1d7210 */ /* 0x080fe40007f7e0ff */
        /* <DEDUP_REMOVED lines=113> */
[----:B------:R-:W-:Y:S01]  /*17930*/  IADD3 R18, P3, R18, UR8, RZ ;  /* 0x0000000812127c10 */ /* 0x000fe2000ff7e0ff */
[--C-:B------:R-:W-:Y:S01]  /*17940*/  IMAD.X R17, R17, 0x1, R0.reuse, P4 ;  /* 0x0000000111117824 */ /* 0x100fe200020e0600 */
[----:B------:R-:W-:Y:S01]  /*17950*/  IADD3 R16, P4, R16, UR8, RZ ;  /* 0x0000000810107c10 */ /* 0x000fe2000ff9e0ff */
[----:B--2---:R-:W-:Y:S01]  /*17960*/  IMAD.X R5, R5, 0x1, R0, P5 ;  /* 0x0000000105057824 */ /* 0x004fe200028e0600 */
[----:B------:R-:W-:-:S05]  /*17970*/  IADD3 R28, P5, R28, R12, RZ ;  /* 0x0000000c1c1c7210 */ /* 0x000fca0007fbe0ff */
[----:B------:R0:W-:Y:S01]  /*17980*/  STL [R1+0x430], R28 ;  /* 0x0004301c01007387 */ /* 0x0001e20000100800 */
[--C-:B------:R-:W-:Y:S01]  /*17990*/  IMAD.X R2, R2, 0x1, R0.reuse, P5 ;  /* 0x0000000102027824 */ /* 0x100fe200028e0600 */
[----:B------:R-:W-:Y:S02]  /*179a0*/  IADD3 R9, P5, R9, R12, RZ ;  /* 0x0000000c09097210 */ /* 0x000fe40007fbe0ff */
[----:B0-----:R-:W2:Y:S01]  /*179b0*/  LDL.LU R28, [R1+0x8cc] ;  /* 0x0008cc00011c7983 */ /* 0x001ea20000300800 */
[----:B------:R0:W-:Y:S02]  /*179c0*/  STL [R1+0x45c], R5 ;  /* 0x00045c0501007387 */ /* 0x0001e40000100800 */
        /* <DEDUP_REMOVED lines=22> */
[----:B0-----:R-:W3:Y:S01]  /*17b30*/  LDL.LU R5, [R1+0x410] ;  /* 0x0004100001057983 */ /* 0x001ee20000300800 */
[----:B------:R-:W-:Y:S01]  /*17b40*/  IMAD.X R25, R25, 0x1, R0, P5 ;  /* 0x0000000119197824 */ /* 0x000fe200028e0600 */
[----:B------:R-:W-:-:S04]  /*17b50*/  IADD3 R24, P5, R24, UR8, RZ ;  /* 0x0000000818187c10 */ /* 0x000fc8000ffbe0ff */
[----:B------:R-:W-:Y:S04]  /*17b60*/  STL [R1+0x418], R25 ;  /* 0x0004181901007387 */ /* 0x000fe80000100800 */
[----:B---3--:R0:W-:Y:S01]  /*17b70*/  STL [R1+0x97c], R5 ;  /* 0x00097c0501007387 */ /* 0x0081e20000100800 */
[----:B------:R-:W-:Y:S03]  /*17b80*/  STL [R1+0x8d0], R24 ;  /* 0x0008d01801007387 */ /* 0x000fe60000100800 */
[----:B0-----:R-:W3:Y:S01]  /*17b90*/  LDL.LU R5, [R1+0x8c8] ;  /* 0x0008c80001057983 */ /* 0x001ee20000300800 */
[----:B------:R-:W-:-:S05]  /*17ba0*/  IMAD.X R29, R29, 0x1, R0, P6 ;  /* 0x000000011d1d7824 */ /* 0x000fca00030e0600 */
[----:B------:R-:W-:Y:S01]  /*17bb0*/  STL [R1+0x7f0], R29 ;  /* 0x0007f01d01007387 */ /* 0x000fe20000100800 */
[----:B--2---:R-:W-:-:S03]  /*17bc0*/  IADD3 R28, P6, R28, UR8, RZ ;  /* 0x000000081c1c7c10 */ /* 0x004fc6000ffde0ff */
[----:B---3--:R0:W-:Y:S04]  /*17bd0*/  STL [R1+0x980], R5 ;  /* 0x0009800501007387 */ /* 0x0081e80000100800 */
[----:B0-----:R-:W2:Y:S01]  /*17be0*/  LDL.LU R5, [R1+0x7ec] ;  /* 0x0007ec0001057983 */ /* 0x001ea20000300800 */
[----:B------:R-:W3:Y:S02]  /*17bf0*/  LDL.LU R4, [R1+0x8c4] ;  /* 0x0008c40001047983 */ /* 0x000ee40000300800 */
[----:B------:R-:W4:Y:S02]  /*17c00*/  LDL.LU R6, [R1+0x40c] ;  /* 0x00040c0001067983 */ /* 0x000f240000300800 */
        /* <DEDUP_REMOVED lines=25> */
[----:B0-----:R-:W3:Y:S01]  /*17da0*/  LDL.LU R28, [R1+0x860] ;  /* 0x00086000011c7983 */ /* 0x001ee20000300800 */
[----:B--2---:R-:W-:-:S05]  /*17db0*/  IMAD.X R5, R5, 0x1, R0, P1 ;  /* 0x0000000105057824 */ /* 0x004fca00008e0600 */
[----:B------:R0:W-:Y:S04]  /*17dc0*/  STL [R1+0x7ec], R5 ;  /* 0x0007ec0501007387 */ /* 0x0001e80000100800 */
[----:B0-----:R-:W2:Y:S02]  /*17dd0*/  LDL.LU R5, [R1+0x980] ;  /* 0x0009800001057983 */ /* 0x001ea40000300800 */
[----:B--2---:R-:W-:-:S05]  /*17de0*/  IADD3 R5, P1, R5, UR8, RZ ;  /* 0x0000000805057c10 */ /* 0x004fca000ff3e0ff */
[----:B------:R0:W-:Y:S04]  /*17df0*/  STL [R1+0x8c8], R5 ;  /* 0x0008c80501007387 */ /* 0x0001e80000100800 */
[----:B0-----:R-:W2:Y:S01]  /*17e00*/  LDL.LU R5, [R1+0x97c] ;  /* 0x00097c0001057983 */ /* 0x001ea20000300800 */
[----:B----4-:R-:W-:Y:S01]  /*17e10*/  IADD3.X R6, R6, UR5, RZ, P3, !PT ;  /* 0x0000000506067c10 */ /* 0x010fe20009ffe4ff */
[----:B---3--:R-:W-:Y:S02]  /*17e20*/  IADD3 R7, P3, R7, UR8, RZ ;  /* 0x0000000807077c10 */ /* 0x008fe4000ff7e0ff */
[----:B------:R0:W-:Y:S01]  /*17e30*/  STL [R1+0x970], R0 ;  /* 0x0009700001007387 */ /* 0x0001e20000100800 */
[----:B------:R-:W-:Y:S01]  /*17e40*/  IADD3.X R26, R26, UR5, RZ, P4, !PT ;  /* 0x000000051a1a7c10 */ /* 0x000fe2000a7fe4ff */
[----:B------:R-:W-:Y:S01]  /*17e50*/  IADD3 R27, P4, R27, UR8, RZ ;  /* 0x000000081b1b7c10 */ /* 0x000fe2000ff9e0ff */
        /* <DEDUP_REMOVED lines=15> */
[----:B------:R-:W-:-:S02]  /*17f50*/  IADD3 R16, P1, R16, UR8, RZ ;  /* 0x0000000810107c10 */ /* 0x000fc4000ff3e0ff */
[----:B--2---:R-:W-:Y:S01]  /*17f60*/  IMAD.X R5, R5, 0x1, R0, P2 ;  /* 0x0000000105057824 */ /* 0x004fe200010e0600 */
[----:B------:R-:W-:-:S04]  /*17f70*/  IADD3 R4, P2, R4, UR8, RZ ;  /* 0x0000000804047c10 */ /* 0x000fc8000ff5e0ff */
        /* <DEDUP_REMOVED lines=8> */
[----:B------:R-:W-:Y:S01]  /*18000*/  IADD3.X R9, R9, UR5, RZ, P2, !PT ;  /* 0x0000000509097c10 */ /* 0x000fe200097fe4ff */
[----:B------:R-:W-:Y:S01]  /*18010*/  STL [R1+0x808], R22 ;  /* 0x0008081601007387 */ /* 0x000fe20000100800 */
[----:B------:R-:W-:Y:S01]  /*18020*/  IADD3 R8, P2, R8, UR8, RZ ;  /* 0x0000000808087c10 */ /* 0x000fe2000ff5e0ff */
        /* <DEDUP_REMOVED lines=11> */
[----:B------:R-:W-:Y:S01]  /*180e0*/  IADD3.X R25, R25, UR5, RZ, P2, !PT ;  /* 0x0000000519197c10 */ /* 0x000fe200097fe4ff */
[----:B------:R-:W-:Y:S02]  /*180f0*/  STL [R1+0x8a4], R19 ;  /* 0x0008a41301007387 */ /* 0x000fe40000100800 */
[----:B------:R-:W-:Y:S01]  /*18100*/  STL [R1+0x878], R18 ;  /* 0x0008781201007387 */ /* 0x000fe20000100800 */
[----:B------:R-:W-:Y:S01]  /*18110*/  STL [R1+0x89c], R17 ;  /* 0x00089c1101007387 */ /* 0x000fe20000100800 */
[----:B------:R-:W-:Y:S02]  /*18120*/  STL [R1+0x870], R16 ;  /* 0x0008701001007387 */ /* 0x000fe40000100800 */
[----:B------:R-:W-:Y:S02]  /*18130*/  STL [R1+0x894], R25 ;  /* 0x0008941901007387 */ /* 0x000fe40000100800 */
[----:B0-----:R-:W2:Y:S01]  /*18140*/  LDL.LU R0, [R1+0x87c] ;  /* 0x00087c0001007983 */ /* 0x001ea20000300800 */
[----:B------:R-:W-:-:S02]  /*18150*/  IADD3 R24, P2, R24, UR8, RZ ;  /* 0x0000000818187c10 */ /* 0x000fc4000ff5e0ff */
[----:B------:R-:W-:-:S03]  /*18160*/  IADD3.X R29, R29, UR5, RZ, P3, !PT ;  /* 0x000000051d1d7c10 */ /* 0x000fc60009ffe4ff */
[----:B------:R-:W-:Y:S04]  /*18170*/  STL [R1+0x868], R24 ;  /* 0x0008681801007387 */ /* 0x000fe80000100800 */
[----:B--2---:R0:W-:Y:S01]  /*18180*/  STL [R1+0x974], R0 ;  /* 0x0009740001007387 */ /* 0x0041e20000100800 */
[----:B------:R-:W-:Y:S03]  /*18190*/  STL [R1+0x88c], R29 ;  /* 0x00088c1d01007387 */ /* 0x000fe60000100800 */
[----:B0-----:R-:W2:Y:S01]  /*181a0*/  LDL.LU R0, [R1+0x858] ;  /* 0x0008580001007983 */ /* 0x001ea20000300800 */
[----:B------:R-:W-:-:S05]  /*181b0*/  IADD3 R28, P3, R28, UR8, RZ ;  /* 0x000000081c1c7c10 */ /* 0x000fca000ff7e0ff */
[----:B------:R-:W-:Y:S04]  /*181c0*/  STL [R1+0x860], R28 ;  /* 0x0008601c01007387 */ /* 0x000fe80000100800 */
[----:B--2---:R0:W-:Y:S04]  /*181d0*/  STL [R1+0x978], R0 ;  /* 0x0009780001007387 */ /* 0x0041e80000100800 */
        /* <DEDUP_REMOVED lines=29> */
[----:B--2---:R-:W-:-:S05]  /*183b0*/  IADD3.X R0, R0, UR5, RZ, P4, !PT ;  /* 0x0000000500007c10 */ /* 0x004fca000a7fe4ff */
[----:B------:R0:W-:Y:S04]  /*183c0*/  STL [R1+0x884], R0 ;  /* 0x0008840001007387 */ /* 0x0001e80000100800 */
[----:B0-----:R-:W2:Y:S02]  /*183d0*/  LDL.LU R0, [R1+0x978] ;  /* 0x0009780001007983 */ /* 0x001ea40000300800 */
[----:B--2---:R-:W-:-:S05]  /*183e0*/  IADD3 R0, P4, R0, UR8, RZ ;  /* 0x0000000800007c10 */ /* 0x004fca000ff9e0ff */
[----:B------:R0:W-:Y:S04]  /*183f0*/  STL [R1+0x858], R0 ;  /* 0x0008580001007387 */ /* 0x0001e80000100800 */
[----:B0-----:R-:W2:Y:S01]  /*18400*/  LDL.LU R0, [R1+0x974] ;  /* 0x0009740001007983 */ /* 0x001ea20000300800 */
[----:B----4-:R-:W-:Y:S01]  /*18410*/  IADD3.X R5, R5, UR5, RZ, P6, !PT ;  /* 0x0000000505057c10 */ /* 0x010fe2000b7fe4ff */
[----:B---3--:R-:W-:Y:S01]  /*18420*/  IADD3 R3, P6, R3, UR8, RZ ;  /* 0x0000000803037c10 */ /* 0x008fe2000ffde0ff */
        /* <DEDUP_REMOVED lines=10> */
[----:B------:R-:W-:-:S02]  /*184d0*/  IADD3.X R28, R28, UR5, RZ, P1, !PT ;  /* 0x000000051c1c7c10 */ /* 0x000fc40008ffe4ff */
[----:B--2---:R-:W-:Y:S01]  /*184e0*/  IADD3.X R0, R0, UR5, RZ, P5, !PT ;  /* 0x0000000500007c10 */ /* 0x004fe2000affe4ff */
[----:B------:R-:W-:-:S04]  /*184f0*/  IADD3 R4, P5, R4, UR8, RZ ;  /* 0x0000000804047c10 */ /* 0x000fc8000ffbe0ff */
[----:B------:R0:W-:Y:S04]  /*18500*/  STL [R1+0x87c], R0 ;  /* 0x00087c0001007387 */ /* 0x0001e80000100800 */
[----:B0-----:R0:W5:Y:S01]  /*18510*/  LDL.LU R0, [R1+0x970] ;  /* 0x0009700001007983 */ /* 0x0011620000300800 */
[----:B------:R1:W-:Y:S03]  /*18520*/  STL [R1+0x850], R4 ;  /* 0x0008500401007387 */ /* 0x0003e60000100800 */
[----:B-1----:R0:W5:Y:S01]  /*18530*/  LDL.LU R4, [R1+0x96c] ;  /* 0x00096c0001047983 */ /* 0x0021620000300800 */
[----:B------:R1:W-:Y:S03]  /*18540*/  STL [R1+0x874], R5 ;  /* 0x0008740501007387 */ /* 0x0003e60000100800 */
[----:B-1----:R0:W5:Y:S01]  /*18550*/  LDL.LU R5, [R1+0x968] ;  /* 0x0009680001057983 */ /* 0x0021620000300800 */
[----:B------:R1:W-:Y:S03]  /*18560*/  STL [R1+0x848], R3 ;  /* 0x0008480301007387 */ /* 0x0003e60000100800 */
[----:B-1----:R-:W4:Y:S01]  /*18570*/  LDL.LU R3, [R1+0x964] ;  /* 0x0009640001037983 */ /* 0x002f220000300800 */
[----:B------:R1:W-:Y:S03]  /*18580*/  STL [R1+0x86c], R2 ;  /* 0x00086c0201007387 */ /* 0x0003e60000100800 */
[----:B-1----:R-:W3:Y:S01]  /*18590*/  LDL.LU R2, [R1+0x960] ;  /* 0x0009600001027983 */ /* 0x002ee20000300800 */
[----:B------:R1:W-:Y:S01]  /*185a0*/  STL [R1+0x840], R9 ;  /* 0x0008400901007387 */ /* 0x0003e20000100800 */
[----:B------:R-:W-:-:S02]  /*185b0*/  IADD3.X R16, R16, UR5, RZ, P5, !PT ;  /* 0x0000000510107c10 */ /* 0x000fc4000affe4ff */
[----:B-1----:R-:W4:Y:S01]  /*185c0*/  LDL.LU R9, [R1+0x95c] ;  /* 0x00095c0001097983 */ /* 0x002f220000300800 */
[----:B------:R1:W-:Y:S01]  /*185d0*/  STL [R1+0x864], R8 ;  /* 0x0008640801007387 */ /* 0x0003e20000100800 */
[----:B------:R-:W-:Y:S02]  /*185e0*/  IADD3 R25, P5, R25, UR8, RZ ;  /* 0x0000000819197c10 */ /* 0x000fe4000ffbe0ff */
[----:B-1----:R-:W4:Y:S01]  /*185f0*/  LDL.LU R8, [R1+0x958] ;  /* 0x0009580001087983 */ /* 0x002f220000300800 */
[----:B------:R1:W-:Y:S03]  /*18600*/  STL [R1+0x838], R10 ;  /* 0x0008380a01007387 */ /* 0x0003e60000100800 */
[----:B-1----:R0:W5:Y:S01]  /*18610*/  LDL.LU R10, [R1+0x954] ;  /* 0x00095400010a7983 */ /* 0x0021620000300800 */
        /* <DEDUP_REMOVED lines=17> */
[----:B-1----:R-:W2:Y:S01]  /*18730*/  LDL.LU R28, [R1+0x930] ;  /* 0x00093000011c7983 */ /* 0x002ea20000300800 */
[----:B------:R-:W-:-:S02]  /*18740*/  IADD3 R6, P1, R6, UR8, RZ ;  /* 0x0000000806067c10 */ /* 0x000fc4000ff3e0ff */
[----:B------:R-:W-:Y:S01]  /*18750*/  IADD3.X R7, R7, UR5, RZ, P2, !PT ;  /* 0x0000000507077c10 */ /* 0x000fe200097fe4ff */
[----:B------:R-:W-:Y:S01]  /*18760*/  IADD3 R26, P2, R26, UR8, RZ ;  /* 0x000000081a1a7c10 */ /* 0x000fe2000ff5e0ff */
[----:B------:R-:W-:Y:S01]  /*18770*/  IADD3.X R27, R27, UR5, RZ, P3, !PT ;  /* 0x000000051b1b7c10 */ /* 0x000fe20009ffe4ff */
[----:B------:R-:W-:Y:S01]  /*18780*/  IADD3 R20, P3, R20, UR8, RZ ;  /* 0x0000000814147c10 */ /* 0x000fe2000ff7e0ff */
[----:B------:R-:W-:Y:S01]  /*18790*/  STL [R1+0x8ec], R6 ;  /* 0x0008ec0601007387 */ /* 0x000fe20000100800 */
[----:B------:R-:W-:Y:S01]  /*187a0*/  IADD3.X R21, R21, UR5, RZ, P4, !PT ;  /* 0x0000000515157c10 */ /* 0x000fe2000a7fe4ff */
[----:B------:R3:W-:Y:S01]  /*187b0*/  STL [R1+0x834], R7 ;  /* 0x0008340701007387 */ /* 0x0007e20000100800 */
[----:B------:R-:W-:Y:S01]  /*187c0*/  IADD3 R22, P4, R22, UR8, RZ ;  /* 0x0000000816167c10 */ /* 0x000fe2000ff9e0ff */
[----:B------:R-:W-:Y:S01]  /*187d0*/  STL [R1+0x8e8], R26 ;  /* 0x0008e81a01007387 */ /* 0x000fe20000100800 */
[----:B------:R-:W-:Y:S01]  /*187e0*/  IADD3.X R23, R23, UR5, RZ, P5, !PT ;  /* 0x0000000517177c10 */ /* 0x000fe2000affe4ff */
[----:B------:R-:W-:Y:S01]  /*187f0*/  STL [R1+0x830], R27 ;  /* 0x0008301b01007387 */ /* 0x000fe20000100800 */
[----:B------:R-:W-:Y:S01]  /*18800*/  IADD3.X R12, R12, UR5, RZ, P6, !PT ;  /* 0x000000050c0c7c10 */ /* 0x000fe2000b7fe4ff */
[----:B------:R-:W-:Y:S01]  /*18810*/  STL [R1+0x8e4], R20 ;  /* 0x0008e41401007387 */ /* 0x000fe20000100800 */
[----:B------:R-:W-:Y:S01]  /*18820*/  IADD3.X R13, R13, UR5, RZ, P1, !PT ;  /* 0x000000050d0d7c10 */ /* 0x000fe20008ffe4ff */
[----:B------:R-:W-:Y:S02]  /*18830*/  STL [R1+0x82c], R21 ;  /* 0x00082c1501007387 */ /* 0x000fe40000100800 */
[----:B------:R-:W-:Y:S01]  /*18840*/  STL [R1+0x8e0], R22 ;  /* 0x0008e01601007387 */ /* 0x000fe20000100800 */
[----:B------:R-:W-:Y:S01]  /*18850*/  STL [R1+0x828], R23 ;  /* 0x0008281701007387 */ /* 0x000fe20000100800 */
[----:B------:R-:W-:Y:S02]  /*18860*/  STL [R1+0x824], R12 ;  /* 0x0008240c01007387 */ /* 0x000fe40000100800 */
[----:B------:R-:W-:Y:S01]  /*18870*/  STL [R1+0x820], R13 ;  /* 0x0008200d01007387 */ /* 0x000fe20000100800 */
[----:B------:R-:W-:-:S02]  /*18880*/  IADD3.X R14, R14, UR5, RZ, P2, !PT ;  /* 0x000000050e0e7c10 */ /* 0x000fc400097fe4ff */
[----:B------:R-:W-:Y:S01]  /*18890*/  IADD3.X R15, R15, UR5, RZ, P3, !PT ;  /* 0x000000050f0f7c10 */ /* 0x000fe20009ffe4ff */
[----:B---3--:R-:W-:Y:S02]  /*188a0*/  IMAD.MOV.U32 R7, RZ, RZ, R2 ;  /* 0x000000ffff077224 */ /* 0x008fe400078e0002 */
[----:B----4-:R-:W-:Y:S02]  /*188b0*/  IMAD.MOV.U32 R2, RZ, RZ, R9 ;  /* 0x000000ffff027224 */ /* 0x010fe400078e0009 */
[----:B------:R-:W-:Y:S01]  /*188c0*/  IMAD.MOV.U32 R6, RZ, RZ, R8 ;  /* 0x000000ffff067224 */ /* 0x000fe200078e0008 */
[----:B--2---:R-:W-:-:S05]  /*188d0*/  IADD3.X R28, R28, UR5, RZ, P4, !PT ;  /* 0x000000051c1c7c10 */ /* 0x004fca000a7fe4ff */
[----:B------:R1:W-:Y:S01]  /*188e0*/  STL [R1+0x8d8], R28 ;  /* 0x0008d81c01007387 */ /* 0x0003e20000100800 */
[----:B------:R0:W-:Y:S02]  /*188f0*/  STL [R1+0x81c], R14 ;  /* 0x00081c0e01007387 */ /* 0x0001e40000100800 */
[----:B------:R0:W-:Y:S01]  /*18900*/  STL [R1+0x818], R15 ;  /* 0x0008180f01007387 */ /* 0x0001e20000100800 */
[----:B-1----:R-:W1:Y:S01]  /*18910*/  S2R R28, SR_TID.X ;  /* 0x00000000001c7919 */ /* 0x002e620000002100 */
[----:B------:R0:W-:Y:S02]  /*18920*/  STL.64 [R1+0x370], R2 ;  /* 0x0003700201007387 */ /* 0x0001e40000100a00 */
[----:B------:R0:W-:Y:S01]  /*18930*/  STL.64 [R1+0x378], R6 ;  /* 0x0003780601007387 */ /* 0x0001e20000100a00 */
[----:B-1----:R-:W-:-:S05]  /*18940*/  LOP3.LUT R28, R28, 0x7f, RZ, 0xc0, !PT ;  /* 0x0000007f1c1c7812 */ /* 0x002fca00078ec0ff */
[----:B------:R-:W-:Y:S01]  /*18950*/  IMAD.SHL.U32 R28, R28, 0x2, RZ ;  /* 0x000000021c1c7824 */ /* 0x000fe200078e00ff */
[----:B0-----:R-:W-:Y:S01]  /*18960*/  @!P0 CALL.REL.NOINC `(.L_x_2) ;  /* 0x0000001000008944 */ /* 0x001fe20003c00000 */
[----:B------:R-:W-:Y:S05]  /*18970*/  BRA `(.L_x_3) ;  /* 0xfffed38000007947 */ /* 0x000fea000383ffff */
.L_x_2:
[----:B-----5:R0:W-:Y:S04]  /*18980*/  STL [R1+0x9c0], R11 ;  /* 0x0009c00b01007387 */ /* 0x0201e80000100800 */
[----:B0-----:R-:W2:Y:S04]  /*18990*/  LDL.LU R11, [R1+0x258] ;  /* 0x00025800010b7983 */ /* 0x001ea80000300800 */
[----:B--2---:R0:W-:Y:S04]  /*189a0*/  STL [R1+0x9c8], R11 ;  /* 0x0009c80b01007387 */ /* 0x0041e80000100800 */
        /* <DEDUP_REMOVED lines=32> */
[----:B------:R1:W-:Y:S01]  /*18bb0*/  STL [R1+0x9bc], R10 ;  /* 0x0009bc0a01007387 */ /* 0x0003e20000100800 */
[----:B0-----:R-:W-:-:S03]  /*18bc0*/  IMAD.MOV.U32 R11, RZ, RZ, R5 ;  /* 0x000000ffff0b7224 */ /* 0x001fc600078e0005 */
[----:B-1----:R-:W2:Y:S04]  /*18bd0*/  LDL.LU R10, [R1+0x26c] ;  /* 0x00026c00010a7983 */ /* 0x002ea80000300800 */
        /* <DEDUP_REMOVED lines=35> */
[----:B------:R-:W2:Y:S04]  /*18e10*/  LDL.LU R29, [R1+0x250] ;  /* 0x00025000011d7983 */ /* 0x000ea80000300800 */
[----:B------:R-:W3:Y:S01]  /*18e20*/  LDL.LU R28, [R1+0x264] ;  /* 0x00026400011c7983 */ /* 0x000ee20000300800 */
[----:B0-----:R-:W-:-:S03]  /*18e30*/  IMAD.MOV.U32 R10, RZ, RZ, R4 ;  /* 0x000000ffff0a7224 */ /* 0x001fc600078e0004 */
[----:B------:R-:W3:Y:S04]  /*18e40*/  LDL.LU R0, [R1+0x260] ;  /* 0x0002600001007983 */ /* 0x000ee80000300800 */
[----:B------:R-:W4:Y:S04]  /*18e50*/  LDL.LU R9, [R1+0x274] ;  /* 0x0002740001097983 */ /* 0x000f280000300800 */
[----:B------:R-:W4:Y:S04]  /*18e60*/  LDL.LU R3, [R1+0x270] ;  /* 0x0002700001037983 */ /* 0x000f280000300800 */
        /* <DEDUP_REMOVED lines=16> */
[----:B------:R0:W-:Y:S01]  /*18f70*/  STL [R1+0x94c], R19 ;  /* 0x00094c1301007387 */ /* 0x0001e20000100800 */
[----:B------:R-:W-:-:S03]  /*18f80*/  F2FP.PACK_AB R11, R10, R11 ;  /* 0x0000000b0a0b723e */ /* 0x000fc600000000ff */
[----:B0-----:R-:W2:Y:S04]  /*18f90*/  LDL.LU R19, [R1+0x254] ;  /* 0x0002540001137983 */ /* 0x001ea80000300800 */
[----:B------:R0:W-:Y:S04]  /*18fa0*/  STL [R1+0x948], R18 ;  /* 0x0009481201007387 */ /* 0x0001e80000100800 */
        /* <DEDUP_REMOVED lines=9> */
[----:B------:R-:W2:Y:S04]  /*19040*/  LDL.LU R10, [R1+0xa4c] ;  /* 0x000a4c00010a7983 */ /* 0x000ea80000300800 */
[----:B------:R0:W-:Y:S04]  /*19050*/  STL [R1+0xbc], R11 ;  /* 0x0000bc0b01007387 */ /* 0x0001e80000100800 */
[----:B0-----:R-:W2:Y:S02]  /*19060*/  LDL.LU R11, [R1+0xa48] ;  /* 0x000a4800010b7983 */ /* 0x001ea40000300800 */
[----:B--2---:R-:W-:-:S02]  /*19070*/  F2FP.PACK_AB R11, R10, R11 ;  /* 0x0000000b0a0b723e */ /* 0x004fc400000000ff */
        /* <DEDUP_REMOVED lines=65> */
[----:B------:R0:W-:Y:S01]  /*19490*/  STL [R1+0x78], R11 ;  /* 0x0000780b01007387 */ /* 0x0001e20000100800 */
[----:B------:R-:W-:Y:S02]  /*194a0*/  F2FP.PACK_AB R17, R17, R18 ;  /* 0x000000121111723e */ /* 0x000fe400000000ff */
[----:B---3--:R-:W-:Y:S01]  /*194b0*/  F2FP.PACK_AB R0, R28, R0 ;  /* 0x000000001c00723e */ /* 0x008fe200000000ff */
[----:B0-----:R-:W3:Y:S01]  /*194c0*/  LDL.LU R11, [R1+0x9c0] ;  /* 0x0009c000010b7983 */ /* 0x001ee20000300800 */
[----:B----4-:R-:W-:Y:S02]  /*194d0*/  F2FP.PACK_AB R3, R9, R3 ;  /* 0x000000030903723e */ /* 0x010fe400000000ff */
[----:B------:R-:W-:-:S02]  /*194e0*/  F2FP.PACK_AB R2, R8, R2 ;  /* 0x000000020802723e */ /* 0x000fc400000000ff */
[----:B--2---:R-:W-:Y:S02]  /*194f0*/  F2FP.PACK_AB R24, R10, R24 ;  /* 0x000000180a18723e */ /* 0x004fe400000000ff */
[----:B------:R-:W2:Y:S04]  /*19500*/  LDL.LU R10, [R1+0x9bc] ;  /* 0x0009bc00010a7983 */ /* 0x000ea80000300800 */
[----:B------:R0:W-:Y:S02]  /*19510*/  STL [R1+0x74], R24 ;  /* 0x0000741801007387 */ /* 0x0001e40000100800 */
[----:B0-----:R-:W-:Y:S02]  /*19520*/  F2FP.PACK_AB R24, R25, R16 ;  /* 0x000000101918723e */ /* 0x001fe400000000ff */
[----:B------:R-:W-:-:S03]  /*19530*/  F2FP.PACK_AB R16, R19, R29 ;  /* 0x0000001d1310723e */ /* 0x000fc600000000ff */
[----:B------:R-:W-:Y:S04]  /*19540*/  STL [R1+0x70], R24 ;  /* 0x0000701801007387 */ /* 0x000fe80000100800 */
[----:B------:R-:W-:Y:S04]  /*19550*/  STL [R1+0x6c], R17 ;  /* 0x00006c1101007387 */ /* 0x000fe80000100800 */
[----:B------:R-:W-:Y:S04]  /*19560*/  STL [R1+0x68], R16 ;  /* 0x0000681001007387 */ /* 0x000fe80000100800 */
[----:B------:R0:W-:Y:S04]  /*19570*/  STL [R1+0x64], R0 ;  /* 0x0000640001007387 */ /* 0x0001e80000100800 */
[----:B------:R1:W-:Y:S01]  /*19580*/  STL [R1+0x60], R3 ;  /* 0x0000600301007387 */ /* 0x0003e20000100800 */
[----:B0-----:R-:W-:-:S03]  /*19590*/  F2FP.PACK_AB R0, R4, R5 ;  /* 0x000000050400723e */ /* 0x001fc600000000ff */
[----:B------:R0:W-:Y:S01]  /*195a0*/  STL [R1+0x5c], R2 ;  /* 0x00005c0201007387 */ /* 0x0001e20000100800 */
[----:B-1----:R-:W-:-:S03]  /*195b0*/  F2FP.PACK_AB R3, R6, R7 ;  /* 0x000000070603723e */ /* 0x002fc600000000ff */
[----:B------:R1:W-:Y:S04]  /*195c0*/  STL [R1+0x58], R0 ;  /* 0x0000580001007387 */ /* 0x0003e80000100800 */
[----:B------:R4:W-:Y:S01]  /*195d0*/  STL [R1+0x54], R3 ;  /* 0x0000540301007387 */ /* 0x0009e20000100800 */
[----:B0-----:R-:W-:Y:S02]  /*195e0*/  F2FP.PACK_AB R2, R26, R27 ;  /* 0x0000001b1a02723e */ /* 0x001fe400000000ff */
[----:B-1----:R-:W-:-:S03]  /*195f0*/  F2FP.PACK_AB R0, R20, R21 ;  /* 0x000000151400723e */ /* 0x002fc600000000ff */
[----:B------:R0:W-:Y:S01]  /*19600*/  STL [R1+0x50], R2 ;  /* 0x0000500201007387 */ /* 0x0001e20000100800 */
[----:B----4-:R-:W-:-:S03]  /*19610*/  F2FP.PACK_AB R3, R22, R23 ;  /* 0x000000171603723e */ /* 0x010fc600000000ff */
[----:B------:R1:W-:Y:S04]  /*19620*/  STL [R1+0x4c], R0 ;  /* 0x00004c0001007387 */ /* 0x0003e80000100800 */
[----:B------:R-:W-:Y:S04]  /*19630*/  STL [R1+0x48], R3 ;  /* 0x0000480301007387 */ /* 0x000fe80000100800 */
[----:B------:R-:W4:Y:S01]  /*19640*/  LDL.LU R7, [R1+0x298] ;  /* 0x0002980001077983 */ /* 0x000f220000300800 */
[----:B0-----:R-:W-:Y:S02]  /*19650*/  F2FP.PACK_AB R2, R12, R13 ;  /* 0x0000000d0c02723e */ /* 0x001fe400000000ff */
[----:B-1----:R-:W-:-:S03]  /*19660*/  F2FP.PACK_AB R0, R14, R15 ;  /* 0x0000000f0e00723e */ /* 0x002fc600000000ff */
[----:B------:R-:W-:Y:S04]  /*19670*/  STL [R1+0x44], R2 ;  /* 0x0000440201007387 */ /* 0x000fe80000100800 */
[----:B----4-:R0:W-:Y:S04]  /*19680*/  STL [R1+0x97c], R7 ;  /* 0x00097c0701007387 */ /* 0x0101e80000100800 */
[----:B------:R-:W-:Y:S04]  /*19690*/  STL [R1+0x40], R0 ;  /* 0x0000400001007387 */ /* 0x000fe80000100800 */
[----:B0-----:R-:W4:Y:S04]  /*196a0*/  LDL.LU R7, [R1+0x1d0] ;  /* 0x0001d00001077983 */ /* 0x001f280000300800 */
[----:B----4-:R0:W-:Y:S04]  /*196b0*/  STL [R1+0x984], R7 ;  /* 0x0009840701007387 */ /* 0x0101e80000100800 */
        /* <DEDUP_REMOVED lines=11> */
[----:B----4-:R-:W-:Y:S04]  /*19770*/  STL [R1+0x9b4], R7 ;  /* 0x0009b40701007387 */ /* 0x010fe80000100800 */
[----:B------:R-:W4:Y:S04]  /*19780*/  LDL.LU R6, [R1+0x288] ;  /* 0x0002880001067983 */ /* 0x000f280000300800 */
        /* <DEDUP_REMOVED lines=20> */
[----:B------:R-:W2:Y:S01]  /*198d0*/  LDL.LU R4, [R1+0x2d8] ;  /* 0x0002d80001047983 */ /* 0x000ea20000300800 */
[----:B---3--:R-:W-:-:S03]  /*198e0*/  IMAD.MOV.U32 R7, RZ, RZ, R11 ;  /* 0x000000ffff077224 */ /* 0x008fc600078e000b */
[----:B--2---:R0:W-:Y:S04]  /*198f0*/  STL [R1+0x970], R4 ;  /* 0x0009700401007387 */ /* 0x0041e80000100800 */
[----:B0-----:R-:W2:Y:S04]  /*19900*/  LDL.LU R4, [R1+0x2ac] ;  /* 0x0002ac0001047983 */ /* 0x001ea80000300800 */
[----:B------:R-:W3:Y:S01]  /*19910*/  LDL.LU R11, [R1+0x290] ;  /* 0x00029000010b7983 */ /* 0x000ee20000300800 */
[----:B------:R-:W-:-:S03]  /*19920*/  IMAD.MOV.U32 R6, RZ, RZ, R10 ;  /* 0x000000ffff067224 */ /* 0x000fc600078e000a */
[----:B---3--:R0:W-:Y:S04]  /*19930*/  STL [R1+0x96c], R11 ;  /* 0x00096c0b01007387 */ /* 0x0081e80000100800 */
[----:B0-----:R-:W3:Y:S04]  /*19940*/  LDL.LU R11, [R1+0x2dc] ;  /* 0x0002dc00010b7983 */ /* 0x001ee80000300800 */
[----:B------:R-:W2:Y:S04]  /*19950*/  LDL.LU R10, [R1+0x280] ;  /* 0x00028000010a7983 */ /* 0x000ea80000300800 */
[----:B--2---:R0:W-:Y:S04]  /*19960*/  STL [R1+0x968], R10 ;  /* 0x0009680a01007387 */ /* 0x0041e80000100800 */
[----:B0-----:R-:W2:Y:S04]  /*19970*/  LDL.LU R10, [R1+0x294] ;  /* 0x00029400010a7983 */ /* 0x001ea80000300800 */
        /* <DEDUP_REMOVED lines=19> */
[----:B------:R-:W2:Y:S04]  /*19ab0*/  LDL.LU R18, [R1+0x304] ;  /* 0x0003040001127983 */ /* 0x000ea80000300800 */
[----:B------:R-:W2:Y:S04]  /*19ac0*/  LDL.LU R17, [R1+0x314] ;  /* 0x0003140001117983 */ /* 0x000ea80000300800 */
[----:B------:R-:W2:Y:S04]  /*19ad0*/  LDL.LU R16, [R1+0x324] ;  /* 0x0003240001107983 */ /* 0x000ea80000300800 */
[----:B------:R-:W2:Y:S04]  /*19ae0*/  LDL.LU R23, [R1+0x2e8] ;  /* 0x0002e80001177983 */ /* 0x000ea80000300800 */
[----:B--2---:R0:W-:Y:S04]  /*19af0*/  STL [R1+0x93c], R23 ;  /* 0x00093c1701007387 */ /* 0x0041e80000100800 */
[----:B0-----:R-:W2:Y:S04]  /*19b00*/  LDL.LU R23, [R1+0x334] ;  /* 0x0003340001177983 */ /* 0x001ea80000300800 */
[----:B------:R-:W2:Y:S01]  /*19b10*/  LDL.LU R25, [R1+0x2fc] ;  /* 0x0002fc0001197983 */ /* 0x000ea20000300800 */
[----:B------:R-:W-:-:S03]  /*19b20*/  F2FP.PACK_AB R7, R6, R7 ;  /* 0x000000070607723e */ /* 0x000fc600000000ff */
[----:B--2---:R0:W-:Y:S04]  /*19b30*/  STL [R1+0x938], R25 ;  /* 0x0009381901007387 */ /* 0x0041e80000100800 */
[----:B0-----:R-:W2:Y:S04]  /*19b40*/  LDL.LU R25, [R1+0x2ec] ;  /* 0x0002ec0001197983 */ /* 0x001ea80000300800 */
        /* <DEDUP_REMOVED lines=40> */
[----:B------:R0:W-:Y:S04]  /*19dd0*/  STL [R1], R7 ;  /* 0x0000000701007387 */ /* 0x0001e80000100800 */
[----:B0-----:R-:W2:Y:S02]  /*19de0*/  LDL.LU R7, [R1+0x97c] ;  /* 0x00097c0001077983 */ /* 0x001ea40000300800 */
[----:B--2---:R-:W-:-:S02]  /*19df0*/  F2FP.PACK_AB R7, R6, R7 ;  /* 0x000000070607723e */ /* 0x004fc400000000ff */
[----:B------:R-:W4:Y:S02]  /*19e00*/  LDL.LU R6, [R1+0x978] ;  /* 0x0009780001067983 */ /* 0x000f240000300800 */
[----:B----4-:R-:W-:Y:S02]  /*19e10*/  F2FP.PACK_AB R6, R5, R6 ;  /* 0x000000060506723e */ /* 0x010fe400000000ff */
[----:B------:R-:W2:Y:S02]  /*19e20*/  LDL.LU R5, [R1+0x974] ;  /* 0x0009740001057983 */ /* 0x000ea40000300800 */
[----:B--2---:R-:W-:Y:S02]  /*19e30*/  F2FP.PACK_AB R5, R4, R5 ;  /* 0x000000050405723e */ /* 0x004fe400000000ff */
[----:B------:R-:W3:Y:S02]  /*19e40*/  LDL.LU R4, [R1+0x970] ;  /* 0x0009700001047983 */ /* 0x000ee40000300800 */
[----:B---3--:R-:W-:-:S02]  /*19e50*/  F2FP.PACK_AB R4, R11, R4 ;  /* 0x000000040b04723e */ /* 0x008fc400000000ff */
[----:B------:R-:W2:Y:S02]  /*19e60*/  LDL.LU R11, [R1+0x96c] ;  /* 0x00096c00010b7983 */ /* 0x000ea40000300800 */
[----:B--2---:R-:W-:Y:S02]  /*19e70*/  F2FP.PACK_AB R11, R10, R11 ;  /* 0x0000000b0a0b723e */ /* 0x004fe400000000ff */
[----:B------:R-:W2:Y:S02]  /*19e80*/  LDL.LU R10, [R1+0x968] ;  /* 0x00096800010a7983 */ /* 0x000ea40000300800 */
[----:B--2---:R-:W-:Y:S02]  /*19e90*/  F2FP.PACK_AB R10, R9, R10 ;  /* 0x0000000a090a723e */ /* 0x004fe400000000ff */
[----:B------:R-:W2:Y:S02]  /*19ea0*/  LDL.LU R9, [R1+0x964] ;  /* 0x0009640001097983 */ /* 0x000ea40000300800 */
[----:B--2---:R-:W-:-:S02]  /*19eb0*/  F2FP.PACK_AB R9, R8, R9 ;  /* 0x000000090809723e */ /* 0x004fc400000000ff */
        /* <DEDUP_REMOVED lines=20> */
[----:B------:R-:W2:Y:S01]  /*1a000*/  LDL.LU R25, [R1+0x938] ;  /* 0x0009380001197983 */ /* 0x000ea20000300800 */
[----:B------:R-:W-:Y:S02]  /*1a010*/  F2FP.PACK_AB R21, R24, R21 ;  /* 0x000000151815723e */ /* 0x000fe400000000ff */
[----:B--2---:R-:W-:Y:S02]  /*1a020*/  F2FP.PACK_AB R22, R25, R22 ;  /* 0x000000161916723e */ /* 0x004fe400000000ff */
[----:B------:R-:W2:Y:S04]  /*1a030*/  LDL.LU R25, [R1+0x934] ;  /* 0x0009340001197983 */ /* 0x000ea80000300800 */
[----:B------:R-:W3:Y:S01]  /*1a040*/  LDL.LU R24, [R1+0x930] ;  /* 0x0009300001187983 */ /* 0x000ee20000300800 */
[----:B------:R-:W-:-:S02]  /*1a050*/  F2FP.PACK_AB R20, R29, R20 ;  /* 0x000000141d14723e */ /* 0x000fc400000000ff */
[----:B------:R-:W-:Y:S02]  /*1a060*/  F2FP.PACK_AB R27, R28, R27 ;  /* 0x0000001b1c1b723e */ /* 0x000fe400000000ff */
[----:B------:R-:W-:Y:S02]  /*1a070*/  F2FP.PACK_AB R26, R0, R26 ;  /* 0x0000001a001a723e */ /* 0x000fe400000000ff */
[----:B--2---:R-:W-:Y:S02]  /*1a080*/  F2FP.PACK_AB R25, R3, R25 ;  /* 0x000000190319723e */ /* 0x004fe400000000ff */
[----:B---3--:R-:W-:Y:S02]  /*1a090*/  F2FP.PACK_AB R24, R2, R24 ;  /* 0x000000180218723e */ /* 0x008fe400000000ff */
.L_x_1:
[----:B0-----:R-:W2:Y:S04]  /*1a0a0*/  LDL.LU R0, [R1+0x92c] ;  /* 0x00092c0001007983 */ /* 0x001ea80000300800 */
[----:B------:R-:W0:Y:S02]  /*1a0b0*/  S2R R29, SR_TID.X ;  /* 0x00000000001d7919 */ /* 0x000e240000002100 */
[----:B0-----:R-:W-:-:S02]  /*1a0c0*/  IMAD.SHL.U32 R2, R29, 0x8, RZ ;  /* 0x000000081d027824 */ /* 0x001fc400078e00ff */
[C---:B------:R-:W-:Y:S02]  /*1a0d0*/  IMAD.SHL.U32 R28, R29.reuse, 0x20, RZ ;  /* 0x000000201d1c7824 */ /* 0x040fe400078e00ff */
[C---:B------:R-:W-:Y:S01]  /*1a0e0*/  IMAD.SHL.U32 R3, R29.reuse, 0x4, RZ ;  /* 0x000000041d037824 */ /* 0x040fe200078e00ff */
[----:B------:R-:W-:Y:S01]  /*1a0f0*/  LOP3.LUT R2, R2, 0x300, RZ, 0xc0, !PT ;  /* 0x0000030002027812 */ /* 0x000fe200078ec0ff */
[----:B------:R-:W-:Y:S01]  /*1a100*/  IMAD.SHL.U32 R29, R29, 0x400, RZ ;  /* 0x000004001d1d7824 */ /* 0x000fe200078e00ff */
[----:B------:R-:W-:Y:S01]  /*1a110*/  BAR.SYNC.DEFER_BLOCKING 0x0 ;  /* 0x0000000000007b1d */ /* 0x000fe20000010000 */
[----:B--2---:R-:W-:-:S04]  /*1a120*/  LOP3.LUT R0, R0, 0x1800, RZ, 0xc0, !PT ;  /* 0x0000180000007812 */ /* 0x004fc800078ec0ff */
[----:B------:R-:W-:Y:S02]  /*1a130*/  LOP3.LUT R28, R0, 0x60, R28, 0xf8, !PT ;  /* 0x00000060001c7812 */ /* 0x000fe400078ef81c */
[----:B------:R-:W-:Y:S02]  /*1a140*/  LOP3.LUT R0, R2, 0x70, R3, 0xf8, !PT ;  /* 0x0000007002007812 */ /* 0x000fe400078ef803 */
[----:B------:R-:W2:Y:S01]  /*1a150*/  LDL R3, [R1+0x400] ;  /* 0x0004000001037983 */ /* 0x000ea20000100800 */
[----:B------:R-:W-:Y:S02]  /*1a160*/  LOP3.LUT R29, R29, 0x1800, RZ, 0xc0, !PT ;  /* 0x000018001d1d7812 */ /* 0x000fe400078ec0ff */
[----:B------:R-:W-:Y:S02]  /*1a170*/  LOP3.LUT R0, R28, R0, RZ, 0x3c, !PT ;  /* 0x000000001c007212 */ /* 0x000fe400078e3cff */
[----:B------:R-:W0:Y:S04]  /*1a180*/  S2R R28, SR_TID.X ;  /* 0x00000000001c7919 */ /* 0x000e280000002100 */
[----:B------:R-:W-:Y:S04]  /*1a190*/  STS.128 [R0], R24 ;  /* 0x0000001800007388 */ /* 0x000fe80000000c00 */
[----:B------:R1:W-:Y:S04]  /*1a1a0*/  STS.128 [R0+0x80], R20 ;  /* 0x0000801400007388 */ /* 0x0003e80000000c00 */
[----:B------:R-:W-:Y:S04]  /*1a1b0*/  STS.128 [R0+0x400], R16 ;  /* 0x0004001000007388 */ /* 0x000fe80000000c00 */
[----:B------:R-:W-:Y:S01]  /*1a1c0*/  STS.128 [R0+0x480], R12 ;  /* 0x0004800c00007388 */ /* 0x000fe20000000c00 */
[----:B0-----:R-:W-:-:S03]  /*1a1d0*/  LOP3.LUT R28, R28, 0x7f, RZ, 0xc0, !PT ;  /* 0x0000007f1c1c7812 */ /* 0x001fc600078ec0ff */
[----:B-1----:R-:W3:Y:S02]  /*1a1e0*/  LDL.LU R20, [R1+0x10] ;  /* 0x0000100001147983 */ /* 0x002ee40000300800 */
[----:B------:R-:W-:Y:S02]  /*1a1f0*/  IMAD R29, R28, 0x10, R29 ;  /* 0x000000101c1d7824 */ /* 0x000fe400078e021d */
[----:B------:R-:W-:Y:S06]  /*1a200*/  BAR.SYNC.DEFER_BLOCKING 0x0 ;  /* 0x0000000000007b1d */ /* 0x000fec0000010000 */
[----:B------:R-:W3:Y:S01]  /*1a210*/  LDL.LU R21, [R1+0x14] ;  /* 0x0000140001157983 */ /* 0x000ee20000300800 */
[----:B------:R-:W-:-:S03]  /*1a220*/  LOP3.LUT R27, R29, 0x20, RZ, 0x3c, !PT ;  /* 0x000000201d1b7812 */ /* 0x000fc600078e3cff */
[----:B------:R-:W3:Y:S04]  /*1a230*/  LDL.LU R22, [R1+0x18] ;  /* 0x0000180001167983 */ /* 0x000ee80000300800 */
[----:B------:R-:W3:Y:S04]  /*1a240*/  LDL.LU R23, [R1+0x1c] ;  /* 0x00001c0001177983 */ /* 0x000ee80000300800 */
[----:B------:R-:W0:Y:S04]  /*1a250*/  LDS.128 R16, [R29] ;  /* 0x000000001d107984 */ /* 0x000e280000000c00 */
[----:B------:R-:W-:Y:S04]  /*1a260*/  LDS.128 R12, [R27] ;  /* 0x000000001b0c7984 */ /* 0x000fe80000000c00 */
[----:B0-----:R-:W-:Y:S04]  /*1a270*/  STL.64 [R1+0x30], R16 ;  /* 0x0000301001007387 */ /* 0x001fe80000100a00 */
[----:B------:R-:W-:Y:S01]  /*1a280*/  STL.64 [R1+0x38], R18 ;  /* 0x0000381201007387 */ /* 0x000fe20000100a00 */
[----:B--2---:R-:W-:-:S02]  /*1a290*/  IADD3 R2, R3, 0x1, RZ ;  /* 0x0000000103027810 */ /* 0x004fc40007ffe0ff */
[----:B------:R-:W-:Y:S02]  /*1a2a0*/  IADD3 R3, R3, 0x2, RZ ;  /* 0x0000000203037810 */ /* 0x000fe40007ffe0ff */
[----:B------:R-:W-:Y:S02]  /*1a2b0*/  ISETP.GE.AND P0, PT, R2, c[0x0][0x17c], PT ;  /* 0x00005f0002007a0c */ /* 0x000fe40003f06270 */
[----:B------:R-:W-:Y:S02]  /*1a2c0*/  ISETP.GE.AND P5, PT, R3, c[0x0][0x17c], PT ;  /* 0x00005f0003007a0c */ /* 0x000fe40003fa6270 */
[----:B------:R-:W-:-:S05]  /*1a2d0*/  LOP3.LUT R3, R29, 0x40, RZ, 0x3c, !PT ;  /* 0x000000401d037812 */ /* 0x000fca00078e3cff */
[----:B------:R-:W0:Y:S01]  /*1a2e0*/  LDS.128 R16, [R3] ;  /* 0x0000000003107984 */ /* 0x000e220000000c00 */
[----:B------:R-:W-:-:S03]  /*1a2f0*/  LOP3.LUT R2, R29, 0x60, RZ, 0x3c, !PT ;  /* 0x000000601d027812 */ /* 0x000fc600078e3cff */
[----:B0-----:R-:W-:Y:S04]  /*1a300*/  STL.64 [R1+0x960], R16 ;  /* 0x0009601001007387 */ /* 0x001fe80000100a00 */
[----:B------:R-:W-:Y:S04]  /*1a310*/  STL.64 [R1+0x20], R12 ;  /* 0x0000200c01007387 */ /* 0x000fe80000100a00 */
[----:B------:R-:W-:Y:S04]  /*1a320*/  STL.64 [R1+0x28], R14 ;  /* 0x0000280e01007387 */ /* 0x000fe80000100a00 */
[----:B------:R-:W0:Y:S04]  /*1a330*/  LDS.128 R12, [R2] ;  /* 0x00000000020c7984 */ /* 0x000e280000000c00 */
[----:B------:R-:W-:Y:S06]  /*1a340*/  BAR.SYNC.DEFER_BLOCKING 0x0 ;  /* 0x0000000000007b1d */ /* 0x000fec0000010000 */
[----:B------:R1:W-:Y:S04]  /*1a350*/  STL [R1+0x934], R18 ;  /* 0x0009341201007387 */ /* 0x0003e80000100800 */
[----:B-1----:R-:W2:Y:S04]  /*1a360*/  LDL R18, [R1+0x400] ;  /* 0x0004000001127983 */ /* 0x002ea80000100800 */
[----:B------:R1:W-:Y:S04]  /*1a370*/  STL [R1+0x930], R19 ;  /* 0x0009301301007387 */ /* 0x0003e80000100800 */
[----:B------:R4:W-:Y:S04]  /*1a380*/  STS.128 [R0], R8 ;  /* 0x0000000800007388 */ /* 0x0009e80000000c00 */
[----:B-1----:R-:W5:Y:S04]  /*1a390*/  LDL R19, [R1+0x404] ;  /* 0x0004040001137983 */ /* 0x002f680000100800 */
[----:B0-----:R-:W-:Y:S04]  /*1a3a0*/  STL.64 [R1+0x968], R12 ;  /* 0x0009680c01007387 */ /* 0x001fe80000100a00 */
[----:B------:R0:W-:Y:S04]  /*1a3b0*/  STL [R1+0x938], R15 ;  /* 0x0009380f01007387 */ /* 0x0001e80000100800 */
[----:B----4-:R-:W4:Y:S04]  /*1a3c0*/  LDL.LU R8, [R1] ;  /* 0x0000000001087983 */ /* 0x010f280000300800 */
[----:B------:R-:W4:Y:S04]  /*1a3d0*/  LDL.LU R9, [R1+0x4] ;  /* 0x0000040001097983 */ /* 0x000f280000300800 */
[----:B------:R-:W4:Y:S04]  /*1a3e0*/  LDL.LU R10, [R1+0x8] ;  /* 0x00000800010a7983 */ /* 0x000f280000300800 */
[----:B------:R-:W4:Y:S04]  /*1a3f0*/  LDL.LU R11, [R1+0xc] ;  /* 0x00000c00010b7983 */ /* 0x000f280000300800 */
[----:B------:R-:W2:Y:S04]  /*1a400*/  LDL.LU R16, [R1+0x30] ;  /* 0x0000300001107983 */ /* 0x000ea80000300800 */
[----:B------:R-:W1:Y:S04]  /*1a410*/  S2R R28, SR_TID.X ;  /* 0x00000000001c7919 */ /* 0x000e680000002100 */
[----:B------:R-:W1:Y:S04]  /*1a420*/  S2R R2, SR_TID.X ;  /* 0x0000000000027919 */ /* 0x000e680000002100 */
[----:B------:R-:W-:Y:S04]  /*1a430*/  STS.128 [R0+0x80], R4 ;  /* 0x0000800400007388 */ /* 0x000fe80000000c00 */
[----:B---3--:R3:W-:Y:S04]  /*1a440*/  STS.128 [R0+0x480], R20 ;  /* 0x0004801400007388 */ /* 0x0087e80000000c00 */
[----:B0-----:R-:W5:Y:S01]  /*1a450*/  LDL R15, [R1+0x408] ;  /* 0x00040800010f7983 */ /* 0x001f620000100800 */
[----:B-1----:R-:W-:Y:S01]  /*1a460*/  IMAD.SHL.U32 R17, R28, 0x400, RZ ;  /* 0x000004001c117824 */ /* 0x002fe200078e00ff */
[----:B---3--:R-:W-:-:S04]  /*1a470*/  LOP3.LUT R20, R2, 0x7f, RZ, 0xc0, !PT ;  /* 0x0000007f02147812 */ /* 0x008fc800078ec0ff */
[----:B------:R-:W-:-:S05]  /*1a480*/  LOP3.LUT R17, R17, 0x1800, RZ, 0xc0, !PT ;  /* 0x0000180011117812 */ /* 0x000fca00078ec0ff */
[----:B------:R-:W-:Y:S01]  /*1a490*/  IMAD R17, R20, 0x10, R17 ;  /* 0x0000001014117824 */ /* 0x000fe200078e0211 */
[----:B----4-:R2:W-:Y:S04]  /*1a4a0*/  STS.128 [R0+0x400], R8 ;  /* 0x0004000800007388 */ /* 0x0105e80000000c00 */
[----:B------:R-:W-:Y:S01]  /*1a4b0*/  BAR.SYNC.DEFER_BLOCKING 0x0 ;  /* 0x0000000000007b1d */ /* 0x000fe20000010000 */
[C---:B--2---:R-:W-:Y:S02]  /*1a4c0*/  IADD3 R8, R18.reuse, 0x4, RZ ;  /* 0x0000000412087810 */ /* 0x044fe40007ffe0ff */
[----:B------:R-:W-:Y:S02]  /*1a4d0*/  IADD3 R9, R18, 0x5, RZ ;  /* 0x0000000512097810 */ /* 0x000fe40007ffe0ff */
[----:B------:R-:W-:-:S02]  /*1a4e0*/  ISETP.GE.AND P1, PT, R8, c[0x0][0x17c], PT ;  /* 0x00005f0008007a0c */ /* 0x000fc40003f26270 */
[----:B------:R-:W-:Y:S01]  /*1a4f0*/  ISETP.GE.AND P3, PT, R9, c[0x0][0x17c], PT ;  /* 0x00005f0009007a0c */ /* 0x000fe20003f66270 */
[----:B------:R-:W0:Y:S04]  /*1a500*/  LDS.128 R4, [R17] ;  /* 0x0000000011047984 */ /* 0x000e280000000c00 */
[----:B------:R-:W1:Y:S04]  /*1a510*/  LDS.128 R8, [R27] ;  /* 0x000000001b087984 */ /* 0x000e680000000c00 */
[----:B0-----:R-:W-:Y:S04]  /*1a520*/  STL.64 [R1+0x940], R6 ;  /* 0x0009400601007387 */ /* 0x001fe80000100a00 */
[----:B------:R-:W-:Y:S04]  /*1a530*/  STL [R1+0x9a0], R7 ;  /* 0x0009a00701007387 */ /* 0x000fe80000100800 */
[----:B------:R-:W-:Y:S04]  /*1a540*/  STL.64 [R1+0x998], R4 ;  /* 0x0009980401007387 */ /* 0x000fe80000100a00 */
[----:B-----5:R-:W-:Y:S04]  /*1a550*/  STL.64 [R1+0x9e0], R18 ;  /* 0x0009e01201007387 */ /* 0x020fe80000100a00 */
[----:B------:R-:W-:Y:S04]  /*1a560*/  STL.64 [R1+0x9d8], R16 ;  /* 0x0009d81001007387 */ /* 0x000fe80000100a00 */
[----:B-1----:R0:W-:Y:S04]  /*1a570*/  STL.64 [R1+0x970], R8 ;  /* 0x0009700801007387 */ /* 0x0021e80000100a00 */
[----:B------:R-:W-:Y:S04]  /*1a580*/  STL.64 [R1+0x948], R10 ;  /* 0x0009480a01007387 */ /* 0x000fe80000100a00 */
[----:B------:R1:W-:Y:S04]  /*1a590*/  STL.64 [R1+0x990], R10 ;  /* 0x0009900a01007387 */ /* 0x0003e80000100a00 */
[----:B0-----:R-:W2:Y:S04]  /*1a5a0*/  LDL.LU R8, [R1+0x90] ;  /* 0x0000900001087983 */ /* 0x001ea80000300800 */
[----:B------:R-:W2:Y:S04]  /*1a5b0*/  LDL.LU R9, [R1+0x94] ;  /* 0x0000940001097983 */ /* 0x000ea80000300800 */
[----:B-1----:R-:W3:Y:S04]  /*1a5c0*/  LDL.LU R10, [R1+0x98] ;  /* 0x00009800010a7983 */ /* 0x002ee80000300800 */
[----:B------:R-:W3:Y:S01]  /*1a5d0*/  LDL.LU R11, [R1+0x9c] ;  /* 0x00009c00010b7983 */ /* 0x000ee20000300800 */
[----:B------:R-:W-:Y:S01]  /*1a5e0*/  IADD3 R2, R18, 0x3, RZ ;  /* 0x0000000312027810 */ /* 0x000fe20007ffe0ff */
[----:B------:R-:W-:-:S02]  /*1a5f0*/  IMAD R3, R19, c[0x0][0x194], RZ ;  /* 0x0000650013037a24 */ /* 0x000fc400078e02ff */
[----:B---3--:R0:W-:Y:S04]  /*1a600*/  STL.64 [R1+0x9b0], R10 ;  /* 0x0009b00a01007387 */ /* 0x0081e80000100a00 */
[----:B--2---:R-:W-:Y:S04]  /*1a610*/  STL.64 [R1+0x9a8], R8 ;  /* 0x0009a80801007387 */ /* 0x004fe80000100a00 */
[----:B------:R-:W2:Y:S04]  /*1a620*/  LDL.LU R4, [R1+0x80] ;  /* 0x0000800001047983 */ /* 0x000ea80000300800 */
[----:B------:R-:W2:Y:S04]  /*1a630*/  LDL.LU R5, [R1+0x84] ;  /* 0x0000840001057983 */ /* 0x000ea80000300800 */
[----:B------:R-:W3:Y:S04]  /*1a640*/  LDL.LU R6, [R1+0x88] ;  /* 0x0000880001067983 */ /* 0x000ee80000300800 */
[----:B------:R-:W3:Y:S04]  /*1a650*/  LDL.LU R7, [R1+0x8c] ;  /* 0x00008c0001077983 */ /* 0x000ee80000300800 */
[----:B------:R-:W4:Y:S04]  /*1a660*/  LDL.LU R16, [R1+0x50] ;  /* 0x0000500001107983 */ /* 0x000f280000300800 */
[----:B------:R-:W4:Y:S04]  /*1a670*/  LDL.LU R17, [R1+0x54] ;  /* 0x0000540001117983 */ /* 0x000f280000300800 */
[----:B------:R-:W5:Y:S04]  /*1a680*/  LDL.LU R18, [R1+0x58] ;  /* 0x0000580001127983 */ /* 0x000f680000300800 */
[----:B------:R-:W5:Y:S04]  /*1a690*/  LDL.LU R19, [R1+0x5c] ;  /* 0x00005c0001137983 */ /* 0x000f680000300800 */
[----:B0-----:R-:W0:Y:S02]  /*1a6a0*/  S2R R11, SR_TID.X ;  /* 0x00000000000b7919 */ /* 0x001e240000002100 */
[----:B0-----:R-:W-:-:S05]  /*1a6b0*/  IMAD.SHL.U32 R12, R11, 0x400, RZ ;  /* 0x000004000b0c7824 */ /* 0x001fca00078e00ff */
[----:B------:R-:W-:Y:S01]  /*1a6c0*/  LOP3.LUT R12, R12, 0x1800, RZ, 0xc0, !PT ;  /* 0x000018000c0c7812 */ /* 0x000fe200078ec0ff */
[----:B-----5:R-:W-:Y:S04]  /*1a6d0*/  STL.64 [R1+0x9f0], R18 ;  /* 0x0009f01201007387 */ /* 0x020fe80000100a00 */
[----:B----4-:R0:W-:Y:S04]  /*1a6e0*/  STL.64 [R1+0x9e8], R16 ;  /* 0x0009e81001007387 */ /* 0x0101e80000100a00 */
[----:B0-----:R-:W4:Y:S04]  /*1a6f0*/  LDL.LU R16, [R1+0x40] ;  /* 0x0000400001107983 */ /* 0x001f280000300800 */
[----:B------:R-:W4:Y:S04]  /*1a700*/  LDL.LU R17, [R1+0x44] ;  /* 0x0000440001117983 */ /* 0x000f280000300800 */
[----:B------:R-:W4:Y:S04]  /*1a710*/  LDL.LU R18, [R1+0x48] ;  /* 0x0000480001127983 */ /* 0x000f280000300800 */
[----:B------:R-:W4:Y:S04]  /*1a720*/  LDL.LU R19, [R1+0x4c] ;  /* 0x00004c0001137983 */ /* 0x000f280000300800 */
[----:B---3--:R-:W-:Y:S04]  /*1a730*/  STL.64 [R1+0x9c0], R6 ;  /* 0x0009c00601007387 */ /* 0x008fe80000100a00 */
[----:B--2---:R0:W-:Y:S04]  /*1a740*/  STL.64 [R1+0x9b8], R4 ;  /* 0x0009b80401007387 */ /* 0x0041e80000100a00 */
[----:B0-----:R-:W2:Y:S04]  /*1a750*/  LDL.LU R4, [R1+0x70] ;  /* 0x0000700001047983 */ /* 0x001ea80000300800 */
[----:B------:R-:W2:Y:S04]  /*1a760*/  LDL.LU R5, [R1+0x74] ;  /* 0x0000740001057983 */ /* 0x000ea80000300800 */
[----:B------:R-:W3:Y:S04]  /*1a770*/  LDL.LU R6, [R1+0x78] ;  /* 0x0000780001067983 */ /* 0x000ee80000300800 */
[----:B------:R-:W3:Y:S01]  /*1a780*/  LDL.LU R7, [R1+0x7c] ;  /* 0x00007c0001077983 */ /* 0x000ee20000300800 */
[----:B------:R-:W-:-:S05]  /*1a790*/  IMAD R12, R20, 0x10, R12 ;  /* 0x00000010140c7824 */ /* 0x000fca00078e020c */
[----:B------:R-:W-:-:S05]  /*1a7a0*/  LOP3.LUT R12, R12, 0x40, RZ, 0x3c, !PT ;  /* 0x000000400c0c7812 */ /* 0x000fca00078e3cff */
[----:B------:R-:W0:Y:S01]  /*1a7b0*/  LDS.128 R20, [R12] ;  /* 0x000000000c147984 */ /* 0x000e220000000c00 */
[----:B------:R-:W-:Y:S01]  /*1a7c0*/  IMAD.SHL.U32 R13, R11, 0x400, RZ ;  /* 0x000004000b0d7824 */ /* 0x000fe200078e00ff */
[----:B------:R-:W-:-:S04]  /*1a7d0*/  LOP3.LUT R8, R28, 0x7f, RZ, 0xc0, !PT ;  /* 0x0000007f1c087812 */ /* 0x000fc800078ec0ff */
[----:B------:R-:W-:-:S05]  /*1a7e0*/  LOP3.LUT R13, R13, 0x1800, RZ, 0xc0, !PT ;  /* 0x000018000d0d7812 */ /* 0x000fca00078ec0ff */
[----:B------:R-:W-:-:S05]  /*1a7f0*/  IMAD R13, R8, 0x10, R13 ;  /* 0x00000010080d7824 */ /* 0x000fca00078e020d */
[----:B------:R-:W-:-:S05]  /*1a800*/  LOP3.LUT R13, R13, 0x60, RZ, 0x3c, !PT ;  /* 0x000000600d0d7812 */ /* 0x000fca00078e3cff */
[----:B------:R-:W1:Y:S04]  /*1a810*/  LDS.128 R24, [R13] ;  /* 0x000000000d187984 */ /* 0x000e680000000c00 */
[----:B------:R-:W-:Y:S06]  /*1a820*/  BAR.SYNC.DEFER_BLOCKING 0x0 ;  /* 0x0000000000007b1d */ /* 0x000fec0000010000 */
[----:B---3--:R-:W-:Y:S04]  /*1a830*/  STL.64 [R1+0x9d0], R6 ;  /* 0x0009d00601007387 */ /* 0x008fe80000100a00 */
[----:B--2---:R2:W-:Y:S04]  /*1a840*/  STL.64 [R1+0x9c8], R4 ;  /* 0x0009c80401007387 */ /* 0x0045e80000100a00 */
[----:B--2---:R-:W2:Y:S04]  /*1a850*/  LDL.LU R4, [R1+0x60] ;  /* 0x0000600001047983 */ /* 0x004ea80000300800 */
[----:B------:R-:W2:Y:S04]  /*1a860*/  LDL.LU R5, [R1+0x64] ;  /* 0x0000640001057983 */ /* 0x000ea80000300800 */
[----:B------:R-:W2:Y:S04]  /*1a870*/  LDL.LU R6, [R1+0x68] ;  /* 0x0000680001067983 */ /* 0x000ea80000300800 */
[----:B------:R-:W2:Y:S04]  /*1a880*/  LDL.LU R7, [R1+0x6c] ;  /* 0x00006c0001077983 */ /* 0x000ea80000300800 */
[----:B0-----:R0:W-:Y:S04]  /*1a890*/  STL.64 [R1+0x978], R20 ;  /* 0x0009781401007387 */ /* 0x0011e80000100a00 */
[----:B------:R3:W-:Y:S04]  /*1a8a0*/  STL.64 [R1+0x950], R22 ;  /* 0x0009501601007387 */ /* 0x0007e80000100a00 */
[----:B0-----:R-:W5:Y:S04]  /*1a8b0*/  LDL.LU R20, [R1+0xb0] ;  /* 0x0000b00001147983 */ /* 0x001f680000300800 */
[----:B------:R-:W5:Y:S04]  /*1a8c0*/  LDL.LU R21, [R1+0xb4] ;  /* 0x0000b40001157983 */ /* 0x000f680000300800 */
[----:B---3--:R-:W3:Y:S04]  /*1a8d0*/  LDL.LU R22, [R1+0xb8] ;  /* 0x0000b80001167983 */ /* 0x008ee80000300800 */
[----:B------:R-:W3:Y:S04]  /*1a8e0*/  LDL.LU R23, [R1+0xbc] ;  /* 0x0000bc0001177983 */ /* 0x000ee80000300800 */
[----:B----4-:R-:W-:Y:S04]  /*1a8f0*/  STS.128 [R0], R16 ;  /* 0x0000001000007388 */ /* 0x010fe80000000c00 */
[----:B---3--:R-:W-:Y:S04]  /*1a900*/  STL.64 [R1+0x988], R22 ;  /* 0x0009881601007387 */ /* 0x008fe80000100a00 */
[----:B-----5:R0:W-:Y:S04]  /*1a910*/  STL.64 [R1+0x980], R20 ;  /* 0x0009801401007387 */ /* 0x0201e80000100a00 */
[----:B0-----:R-:W3:Y:S04]  /*1a920*/  LDL.LU R20, [R1+0xa0] ;  /* 0x0000a00001147983 */ /* 0x001ee80000300800 */
[----:B------:R-:W3:Y:S04]  /*1a930*/  LDL.LU R21, [R1+0xa4] ;  /* 0x0000a40001157983 */ /* 0x000ee80000300800 */
[----:B------:R-:W3:Y:S04]  /*1a940*/  LDL.LU R22, [R1+0xa8] ;  /* 0x0000a80001167983 */ /* 0x000ee80000300800 */
[----:B------:R-:W3:Y:S04]  /*1a950*/  LDL.LU R23, [R1+0xac] ;  /* 0x0000ac0001177983 */ /* 0x000ee80000300800 */
[----:B-1----:R-:W-:Y:S04]  /*1a960*/  STL.64 [R1+0x958], R26 ;  /* 0x0009581a01007387 */ /* 0x002fe80000100a00 */
[----:B------:R-:W4:Y:S04]  /*1a970*/  LDL.LU.64 R18, [R1+0x9f0] ;  /* 0x0009f00001127983 */ /* 0x000f280000300a00 */
[----:B------:R-:W4:Y:S04]  /*1a980*/  LDL.LU.64 R16, [R1+0x9e8] ;  /* 0x0009e80001107983 */ /* 0x000f280000300a00 */
[----:B--2---:R-:W-:Y:S04]  /*1a990*/  STS.128 [R0+0x400], R4 ;  /* 0x0004000400007388 */ /* 0x004fe80000000c00 */
[----:B----4-:R0:W-:Y:S04]  /*1a9a0*/  STS.128 [R0+0x80], R16 ;  /* 0x0000801000007388 */ /* 0x0101e80000000c00 */
[----:B0-----:R-:W2:Y:S04]  /*1a9b0*/  LDL.LU.64 R18, [R1+0x9e0] ;  /* 0x0009e00001127983 */ /* 0x001ea80000300a00 */
[----:B------:R-:W4:Y:S04]  /*1a9c0*/  LDL.LU.64 R16, [R1+0x9d8] ;  /* 0x0009d80001107983 */ /* 0x000f280000300a00 */
[----:B------:R-:W5:Y:S04]  /*1a9d0*/  LDL.LU.64 R6, [R1+0x9d0] ;  /* 0x0009d00001067983 */ /* 0x000f680000300a00 */
[----:B------:R-:W5:Y:S04]  /*1a9e0*/  LDL.LU.64 R4, [R1+0x9c8] ;  /* 0x0009c80001047983 */ /* 0x000f680000300a00 */
[----:B-----5:R0:W-:Y:S02]  /*1a9f0*/  STS.128 [R0+0x480], R4 ;  /* 0x0004800400007388 */ /* 0x0201e40000000c00 */
[C---:B0-----:R-:W-:Y:S01]  /*1aa00*/  LOP3.LUT R4, R11.reuse, 0x7f, RZ, 0xc0, !PT ;  /* 0x0000007f0b047812 */ /* 0x041fe200078ec0ff */
[----:B------:R-:W-:-:S05]  /*1aa10*/  IMAD.SHL.U32 R11, R11, 0x400, RZ ;  /* 0x000004000b0b7824 */ /* 0x000fca00078e00ff */
[----:B------:R-:W-:-:S05]  /*1aa20*/  LOP3.LUT R11, R11, 0x1800, RZ, 0xc0, !PT ;  /* 0x000018000b0b7812 */ /* 0x000fca00078ec0ff */
[----:B------:R-:W-:Y:S01]  /*1aa30*/  IMAD R11, R4, 0x10, R11 ;  /* 0x00000010040b7824 */ /* 0x000fe200078e020b */
[----:B------:R-:W-:Y:S04]  /*1aa40*/  BAR.SYNC.DEFER_BLOCKING 0x0 ;  /* 0x0000000000007b1d */ /* 0x000fe80000010000 */
[----:B------:R-:W-:Y:S02]  /*1aa50*/  LOP3.LUT R11, R11, 0x20, RZ, 0x3c, !PT ;  /* 0x000000200b0b7812 */ /* 0x000fe400078e3cff */
[----:B----4-:R-:W0:Y:S04]  /*1aa60*/  LDS.128 R4, [R17] ;  /* 0x0000000011047984 */ /* 0x010e280000000c00 */
[----:B------:R-:W1:Y:S04]  /*1aa70*/  LDS.128 R8, [R11] ;  /* 0x000000000b087984 */ /* 0x000e680000000c00 */
[----:B0-----:R-:W-:Y:S04]  /*1aa80*/  STL.64 [R1+0xd0], R4 ;  /* 0x0000d00401007387 */ /* 0x001fe80000100a00 */
[----:B------:R0:W-:Y:S04]  /*1aa90*/  STL.64 [R1+0xd8], R6 ;  /* 0x0000d80601007387 */ /* 0x0001e80000100a00 */
[----:B0-----:R-:W4:Y:S04]  /*1aaa0*/  LDL.LU.64 R6, [R1+0x9c0] ;  /* 0x0009c00001067983 */ /* 0x001f280000300a00 */
[----:B------:R-:W4:Y:S04]  /*1aab0*/  LDL.LU.64 R4, [R1+0x9b8] ;  /* 0x0009b80001047983 */ /* 0x000f280000300a00 */
[----:B------:R-:W5:Y:S04]  /*1aac0*/  LDL.LU R17, [R1+0x20] ;  /* 0x0000200001117983 */ /* 0x000f680000300800 */
[----:B-1----:R-:W-:Y:S04]  /*1aad0*/  STL.64 [R1+0x70], R8 ;  /* 0x0000700801007387 */ /* 0x002fe80000100a00 */
[----:B------:R-:W-:Y:S04]  /*1aae0*/  STL.64 [R1+0x78], R10 ;  /* 0x0000780a01007387 */ /* 0x000fe80000100a00 */
[----:B------:R-:W0:Y:S04]  /*1aaf0*/  LDS.128 R8, [R12] ;  /* 0x000000000c087984 */ /* 0x000e280000000c00 */
[----:B0-----:R-:W-:Y:S04]  /*1ab00*/  STL.64 [R1+0x60], R8 ;  /* 0x0000600801007387 */ /* 0x001fe80000100a00 */
[----:B------:R-:W-:Y:S04]  /*1ab10*/  STL.64 [R1+0x68], R10 ;  /* 0x0000680a01007387 */ /* 0x000fe80000100a00 */
[----:B------:R-:W0:Y:S04]  /*1ab20*/  LDS.128 R8, [R13] ;  /* 0x000000000d087984 */ /* 0x000e280000000c00 */
[----:B------:R-:W-:Y:S06]  /*1ab30*/  BAR.SYNC.DEFER_BLOCKING 0x0 ;  /* 0x0000000000007b1d */ /* 0x000fec0000010000 */
[----:B0-----:R-:W-:Y:S04]  /*1ab40*/  STL.64 [R1+0x40], R8 ;  /* 0x0000400801007387 */ /* 0x001fe80000100a00 */
[----:B------:R0:W-:Y:S04]  /*1ab50*/  STL.64 [R1+0x48], R10 ;  /* 0x0000480a01007387 */ /* 0x0001e80000100a00 */
[----:B0-----:R-:W2:Y:S04]  /*1ab60*/  LDL.LU.64 R10, [R1+0x9b0] ;  /* 0x0009b000010a7983 */ /* 0x001ea80000300a00 */
[----:B------:R-:W2:Y:S04]  /*1ab70*/  LDL.LU.64 R8, [R1+0x9a8] ;  /* 0x0009a80001087983 */ /* 0x000ea80000300a00 */
[----:B---3--:R-:W-:Y:S04]  /*1ab80*/  STS.128 [R0+0x400], R20 ;  /* 0x0004001400007388 */ /* 0x008fe80000000c00 */
[----:B----4-:R0:W-:Y:S04]  /*1ab90*/  STS.128 [R0], R4 ;  /* 0x0000000400007388 */ /* 0x0101e80000000c00 */
[----:B0-----:R-:W3:Y:S04]  /*1aba0*/  LDL.LU R7, [R1+0x9a0] ;  /* 0x0009a00001077983 */ /* 0x001ee80000300800 */
[----:B------:R-:W3:Y:S04]  /*1abb0*/  LDL.LU.64 R4, [R1+0x998] ;  /* 0x0009980001047983 */ /* 0x000ee80000300a00 */
[----:B--2---:R0:W-:Y:S04]  /*1abc0*/  STS.128 [R0+0x80], R8 ;  /* 0x0000800800007388 */ /* 0x0041e80000000c00 */
[----:B0-----:R-:W2:Y:S04]  /*1abd0*/  LDL.LU.64 R10, [R1+0x990] ;  /* 0x00099000010a7983 */ /* 0x001ea80000300a00 */
[----:B------:R-:W4:Y:S04]  /*1abe0*/  LDL.LU.64 R22, [R1+0x988] ;  /* 0x0009880001167983 */ /* 0x000f280000300a00 */
[----:B------:R-:W4:Y:S01]  /*1abf0*/  LDL.LU.64 R20, [R1+0x980] ;  /* 0x0009800001147983 */ /* 0x000f220000300a00 */
[----:B------:R-:W-:Y:S01]  /*1ac00*/  IMAD.MOV.U32 R29, RZ, RZ, c[0x0][0x194] ;  /* 0x00006500ff1d7624 */ /* 0x000fe200078e00ff */
[----:B------:R-:W-:-:S03]  /*1ac10*/  ISETP.GE.AND P4, PT, R2, c[0x0][0x17c], PT ;  /* 0x00005f0002007a0c */ /* 0x000fc60003f86270 */
[----:B------:R-:W-:Y:S01]  /*1ac20*/  IMAD R29, R29, 0x80, R3 ;  /* 0x000000801d1d7824 */ /* 0x000fe200078e0203 */
[----:B------:R-:W-:-:S04]  /*1ac30*/  LEA R2, P6, R3, c[0x0][0x170], 0x1 ;  /* 0x00005c0003027a11 */ /* 0x000fc800078c08ff */
[----:B------:R-:W-:Y:S02]  /*1ac40*/  LEA R28, P2, R29, c[0x0][0x170], 0x1 ;  /* 0x00005c001d1c7a11 */ /* 0x000fe400078408ff */
[----:B------:R-:W-:Y:S02]  /*1ac50*/  LEA.HI.X.SX32 R3, R3, c[0x0][0x174], 0x1, P6 ;  /* 0x00005d0003037a11 */ /* 0x000fe400030f0eff */
[----:B------:R-:W-:Y:S02]  /*1ac60*/  ISETP.GE.AND P6, PT, R19, c[0x0][0x178], PT ;  /* 0x00005e0013007a0c */ /* 0x000fe40003fc6270 */
[----:B------:R-:W-:Y:S02]  /*1ac70*/  LEA.HI.X.SX32 R29, R29, c[0x0][0x174], 0x1, P2 ;  /* 0x00005d001d1d7a11 */ /* 0x000fe400010f0eff */
[C---:B------:R-:W-:Y:S02]  /*1ac80*/  ISETP.GE.AND P2, PT, R18.reuse, c[0x0][0x17c], PT ;  /* 0x00005f0012007a0c */ /* 0x040fe40003f46270 */
[----:B------:R-:W-:-:S02]  /*1ac90*/  ISETP.LT.AND P6, PT, R18, c[0x0][0x17c], !P6 ;  /* 0x00005f0012007a0c */ /* 0x000fc400077c1270 */
[----:B------:R-:W-:Y:S01]  /*1aca0*/  ISETP.LT.AND P2, PT, R15, c[0x0][0x178], !P2 ;  /* 0x00005e000f007a0c */ /* 0x000fe20005741270 */
[----:B------:R-:W-:-:S04]  /*1acb0*/  IMAD R6, R18, c[0x0][0x198], RZ ;  /* 0x0000660012067a24 */ /* 0x000fc800078e02ff */
[----:B------:R-:W-:-:S04]  /*1acc0*/  IMAD.WIDE R12, R6, 0x2, R2 ;  /* 0x00000002060c7825 */ /* 0x000fc800078e0202 */
[----:B------:R-:W-:Y:S01]  /*1acd0*/  IMAD.WIDE R8, R6, 0x2, R28 ;  /* 0x0000000206087825 */ /* 0x000fe200078e021c */
[----:B---3--:R-:W-:Y:S01]  /*1ace0*/  PRMT R7, R4, 0x7632, R7 ;  /* 0x0000763204077816 */ /* 0x008fe20000000007 */
[----:B----4-:R0:W-:Y:S04]  /*1acf0*/  STS.128 [R0+0x480], R20 ;  /* 0x0004801400007388 */ /* 0x0101e80000000c00 */
[----:B------:R-:W-:Y:S01]  /*1ad00*/  BAR.SYNC.DEFER_BLOCKING 0x0 ;  /* 0x0000000000007b1d */ /* 0x000fe20000010000 */
[----:B--2---:R-:W-:Y:S02]  /*1ad10*/  PRMT R11, R16, 0x7632, R11 ;  /* 0x00007632100b7816 */ /* 0x004fe4000000000b */
[----:B0-----:R-:W-:-:S03]  /*1ad20*/  IADD3 R0, R6, c[0x0][0x198], RZ ;  /* 0x0000660006007a10 */ /* 0x001fc60007ffe0ff */
[----:B------:R-:W-:Y:S04]  /*1ad30*/  @P6 STG.E.U16 [R12.64], R16 ;  /* 0x000000100c006986 */ /* 0x000fe8000c101506 */
[----:B------:R0:W-:Y:S01]  /*1ad40*/  @P2 STG.E.U16 [R8.64], R4 ;  /* 0x0000000408002986 */ /* 0x0001e2000c101506 */
[----:B------:R-:W-:Y:S02]  /*1ad50*/  ISETP.LT.AND P2, PT, R19, c[0x0][0x178], !P0 ;  /* 0x00005e0013007a0c */ /* 0x000fe40004741270 */
[----:B------:R-:W-:Y:S01]  /*1ad60*/  ISETP.LT.AND P0, PT, R15, c[0x0][0x178], !P0 ;  /* 0x00005e000f007a0c */ /* 0x000fe20004701270 */
[----:B------:R-:W-:-:S04]  /*1ad70*/  IMAD.WIDE R20, R0, 0x2, R2 ;  /* 0x0000000200147825 */ /* 0x000fc800078e0202 */
[----:B0-----:R-:W-:-:S06]  /*1ad80*/  IMAD.WIDE R8, R0, 0x2, R28 ;  /* 0x0000000200087825 */ /* 0x001fcc00078e021c */
[----:B------:R0:W-:Y:S04]  /*1ad90*/  @P2 STG.E.U16 [R20.64], R11 ;  /* 0x0000000b14002986 */ /* 0x0001e8000c101506 */
[----:B------:R1:W-:Y:S04]  /*1ada0*/  @P0 STG.E.U16 [R8.64], R7 ;  /* 0x0000000708000986 */ /* 0x0003e8000c101506 */
[----:B0-----:R-:W2:Y:S04]  /*1adb0*/  LDL.LU.64 R20, [R1+0x978] ;  /* 0x0009780001147983 */ /* 0x001ea80000300a00 */
[----:B-1----:R-:W3:Y:S01]  /*1adc0*/  LDL.LU.64 R8, [R1+0x970] ;  /* 0x0009700001087983 */ /* 0x002ee20000300a00 */
[----:B------:R-:W-:-:S02]  /*1add0*/  ISETP.LT.AND P6, PT, R19, c[0x0][0x178], !P5 ;  /* 0x00005e0013007a0c */ /* 0x000fc40006fc1270 */
[----:B------:R-:W-:-:S05]  /*1ade0*/  IADD3 R6, R0, c[0x0][0x198], RZ ;  /* 0x0000660000067a10 */ /* 0x000fca0007ffe0ff */
[----:B------:R-:W-:Y:S01]  /*1adf0*/  IMAD.WIDE R12, R6, 0x2, R2 ;  /* 0x00000002060c7825 */ /* 0x000fe200078e0202 */
[----:B------:R-:W-:-:S05]  /*1ae00*/  ISETP.LT.AND P5, PT, R15, c[0x0][0x178], !P5 ;  /* 0x00005e000f007a0c */ /* 0x000fca0006fa1270 */
[----:B-----5:R0:W-:Y:S01]  /*1ae10*/  @P6 STG.E.U16 [R12.64], R17 ;  /* 0x000000110c006986 */ /* 0x0201e2000c101506 */
[----:B------:R-:W-:Y:S02]  /*1ae20*/  ISETP.LT.AND P6, PT, R19, c[0x0][0x178], !P4 ;  /* 0x00005e0013007a0c */ /* 0x000fe400067c1270 */
[C---:B------:R-:W-:Y:S01]  /*1ae30*/  IADD3 R0, R6.reuse, c[0x0][0x198], RZ ;  /* 0x0000660006007a10 */ /* 0x040fe20007ffe0ff */
[----:B------:R-:W-:Y:S01]  /*1ae40*/  IMAD.WIDE R22, R6, 0x2, R28 ;  /* 0x0000000206167825 */ /* 0x000fe200078e021c */
[----:B------:R-:W-:-:S03]  /*1ae50*/  PRMT R26, R17, 0x7632, R26 ;  /* 0x00007632111a7816 */ /* 0x000fc6000000001a */
[----:B0-----:R-:W-:Y:S01]  /*1ae60*/  IMAD.WIDE R16, R0, 0x2, R2 ;  /* 0x0000000200107825 */ /* 0x001fe200078e0202 */
[----:B------:R-:W4:Y:S04]  /*1ae70*/  LDL.LU.64 R12, [R1+0x968] ;  /* 0x00096800010c7983 */ /* 0x000f280000300a00 */
[----:B---3--:R-:W-:Y:S04]  /*1ae80*/  @P5 STG.E.U16 [R22.64], R8 ;  /* 0x0000000816005986 */ /* 0x008fe8000c101506 */
[----:B------:R0:W-:Y:S04]  /*1ae90*/  @P6 STG.E.U16 [R16.64], R26 ;  /* 0x0000001a10006986 */ /* 0x0001e8000c101506 */
[----:B0-----:R-:W3:Y:S01]  /*1aea0*/  LDL.LU.64 R16, [R1+0x960] ;  /* 0x0009600001107983 */ /* 0x001ee20000300a00 */
[----:B------:R-:W-:-:S02]  /*1aeb0*/  IADD3 R4, R18, 0x6, RZ ;  /* 0x0000000612047810 */ /* 0x000fc40007ffe0ff */
[----:B------:R-:W-:Y:S02]  /*1aec0*/  ISETP.LT.AND P4, PT, R15, c[0x0][0x178], !P4 ;  /* 0x00005e000f007a0c */ /* 0x000fe40006781270 */
[----:B------:R-:W-:Y:S02]  /*1aed0*/  ISETP.LT.AND P5, PT, R19, c[0x0][0x178], !P1 ;  /* 0x00005e0013007a0c */ /* 0x000fe40004fa1270 */
[----:B------:R-:W-:Y:S02]  /*1aee0*/  ISETP.GE.AND P2, PT, R4, c[0x0][0x17c], PT ;  /* 0x00005f0004007a0c */ /* 0x000fe40003f46270 */
[C---:B------:R-:W-:Y:S01]  /*1aef0*/  IADD3 R4, R0.reuse, c[0x0][0x198], RZ ;  /* 0x0000660000047a10 */ /* 0x040fe20007ffe0ff */
[----:B------:R-:W-:Y:S01]  /*1af00*/  IMAD.WIDE R22, R0, 0x2, R28 ;  /* 0x0000000200167825 */ /* 0x000fe200078e021c */
[----:B------:R-:W-:Y:S02]  /*1af10*/  ISETP.LT.AND P1, PT, R15, c[0x0][0x178], !P1 ;  /* 0x00005e000f007a0c */ /* 0x000fe40004f21270 */
[----:B------:R-:W-:Y:S01]  /*1af20*/  PRMT R10, R8, 0x7632, R10 ;  /* 0x00007632080a7816 */ /* 0x000fe2000000000a */
[----:B------:R-:W-:-:S04]  /*1af30*/  IMAD.WIDE R6, R4, 0x2, R2 ;  /* 0x0000000204067825 */ /* 0x000fc800078e0202 */
[----:B------:R-:W-:Y:S01]  /*1af40*/  @P4 STG.E.U16 [R22.64], R10 ;  /* 0x0000000a16004986 */ /* 0x000fe2000c101506 */
[C---:B------:R-:W-:Y:S02]  /*1af50*/  IADD3 R0, R18.reuse, 0x9, RZ ;  /* 0x0000000912007810 */ /* 0x040fe40007ffe0ff */
[----:B------:R-:W-:Y:S02]  /*1af60*/  IADD3 R8, R18, 0x7, RZ ;  /* 0x0000000712087810 */ /* 0x000fe40007ffe0ff */
[----:B------:R-:W-:Y:S02]  /*1af70*/  ISETP.GE.AND P4, PT, R0, c[0x0][0x17c], PT ;  /* 0x00005f0000007a0c */ /* 0x000fe40003f86270 */
[C---:B------:R-:W-:Y:S01]  /*1af80*/  IADD3 R0, R4.reuse, c[0x0][0x198], RZ ;  /* 0x0000660004007a10 */ /* 0x040fe20007ffe0ff */
[----:B---3--:R0:W-:Y:S02]  /*1af90*/  @P5 STG.E.U16 [R6.64], R16 ;  /* 0x0000001006005986 */ /* 0x0081e4000c101506 */
[----:B0-----:R-:W-:-:S05]  /*1afa0*/  IMAD.WIDE R6, R4, 0x2, R28 ;  /* 0x0000000204067825 */ /* 0x001fca00078e021c */
[----:B--2---:R0:W-:Y:S04]  /*1afb0*/  @P1 STG.E.U16 [R6.64], R20 ;  /* 0x0000001406001986 */ /* 0x0041e8000c101506 */
[----:B0-----:R-:W2:Y:S04]  /*1afc0*/  LDL.LU R6, [R1+0x34] ;  /* 0x0000340001067983 */ /* 0x001ea80000300800 */
[----:B------:R-:W3:Y:S01]  /*1afd0*/  LDL.LU R7, [R1+0x24] ;  /* 0x0000240001077983 */ /* 0x000ee20000300800 */
[----:B------:R-:W-:Y:S02]  /*1afe0*/  ISETP.LT.AND P5, PT, R19, c[0x0][0x178], !P3 ;  /* 0x00005e0013007a0c */ /* 0x000fe40005fa1270 */
[----:B------:R-:W-:-:S02]  /*1aff0*/  ISETP.LT.AND P3, PT, R15, c[0x0][0x178], !P3 ;  /* 0x00005e000f007a0c */ /* 0x000fc40005f61270 */
[----:B------:R-:W-:Y:S01]  /*1b000*/  IADD3 R11, R18, 0x8, RZ ;  /* 0x00000008120b7810 */ /* 0x000fe20007ffe0ff */
[----:B------:R-:W-:Y:S01]  /*1b010*/  IMAD.WIDE R22, R0, 0x2, R2 ;  /* 0x0000000200167825 */ /* 0x000fe200078e0202 */
[----:B------:R-:W-:Y:S02]  /*1b020*/  ISETP.GE.AND P0, PT, R8, c[0x0][0x17c], PT ;  /* 0x00005f0008007a0c */ /* 0x000fe40003f06270 */
[----:B------:R-:W-:Y:S01]  /*1b030*/  ISETP.GE.AND P6, PT, R11, c[0x0][0x17c], PT ;  /* 0x00005f000b007a0c */ /* 0x000fe20003fc6270 */
[----:B------:R-:W-:Y:S01]  /*1b040*/  IMAD.WIDE R10, R0, 0x2, R28 ;  /* 0x00000002000a7825 */ /* 0x000fe200078e021c */
[----:B------:R-:W-:Y:S02]  /*1b050*/  PRMT R16, R16, 0x7632, R16 ;  /* 0x0000763210107816 */ /* 0x000fe40000000010 */
[----:B------:R-:W-:Y:S02]  /*1b060*/  PRMT R8, R20, 0x7632, R8 ;  /* 0x0000763214087816 */ /* 0x000fe40000000008 */
[----:B------:R-:W-:-:S02]  /*1b070*/  ISETP.LT.AND P1, PT, R19, c[0x0][0x178], !P2 ;  /* 0x00005e0013007a0c */ /* 0x000fc40005721270 */
[----:B------:R-:W-:Y:S01]  /*1b080*/  ISETP.LT.AND P2, PT, R15, c[0x0][0x178], !P2 ;  /* 0x00005e000f007a0c */ /* 0x000fe20005741270 */
[----:B------:R0:W-:Y:S01]  /*1b090*/  @P5 STG.E.U16 [R22.64], R16 ;  /* 0x0000001016005986 */ /* 0x0001e2000c101506 */
[----:B------:R-:W-:-:S03]  /*1b0a0*/  IADD3 R0, R0, c[0x0][0x198], RZ ;  /* 0x0000660000007a10 */ /* 0x000fc60007ffe0ff */
[----:B------:R1:W-:Y:S01]  /*1b0b0*/  @P3 STG.E.U16 [R10.64], R8 ;  /* 0x000000080a003986 */ /* 0x0003e2000c101506 */
[----:B------:R-:W-:Y:S02]  /*1b0c0*/  ISETP.LT.AND P3, PT, R19, c[0x0][0x178], !P0 ;  /* 0x00005e0013007a0c */ /* 0x000fe40004761270 */
[----:B------:R-:W-:Y:S02]  /*1b0d0*/  ISETP.LT.AND P0, PT, R15, c[0x0][0x178], !P0 ;  /* 0x00005e000f007a0c */ /* 0x000fe40004701270 */
[----:B------:R-:W-:Y:S01]  /*1b0e0*/  IADD3 R4, R18, 0xa, RZ ;  /* 0x0000000a12047810 */ /* 0x000fe20007ffe0ff */
[----:B0-----:R-:W-:-:S04]  /*1b0f0*/  IMAD.WIDE R22, R0, 0x2, R2 ;  /* 0x0000000200167825 */ /* 0x001fc800078e0202 */
[C---:B-1----:R-:W-:Y:S01]  /*1b100*/  IMAD.WIDE R10, R0.reuse, 0x2, R28 ;  /* 0x00000002000a7825 */ /* 0x042fe200078e021c */
[----:B------:R-:W-:Y:S01]  /*1b110*/  IADD3 R0, R0, c[0x0][0x198], RZ ;  /* 0x0000660000007a10 */ /* 0x000fe20007ffe0ff */
[----:B----4-:R0:W-:Y:S01]  /*1b120*/  @P1 STG.E.U16 [R22.64], R12 ;  /* 0x0000000c16001986 */ /* 0x0101e2000c101506 */
[----:B------:R-:W-:Y:S02]  /*1b130*/  ISETP.GE.AND P5, PT, R4, c[0x0][0x17c], PT ;  /* 0x00005f0004007a0c */ /* 0x000fe40003fa6270 */
[----:B------:R-:W-:Y:S01]  /*1b140*/  IADD3 R4, R18, 0xb, RZ ;  /* 0x0000000b12047810 */ /* 0x000fe20007ffe0ff */
[----:B------:R1:W-:Y:S01]  /*1b150*/  @P2 STG.E.U16 [R10.64], R24 ;  /* 0x000000180a002986 */ /* 0x0003e2000c101506 */
[----:B------:R-:W-:Y:S02]  /*1b160*/  PRMT R8, R12, 0x7632, R8 ;  /* 0x000076320c087816 */ /* 0x000fe40000000008 */
[----:B------:R-:W-:Y:S02]  /*1b170*/  ISETP.LT.AND P2, PT, R19, c[0x0][0x178], !P6 ;  /* 0x00005e0013007a0c */ /* 0x000fe40007741270 */
[----:B------:R-:W-:Y:S01]  /*1b180*/  ISETP.GE.AND P1, PT, R4, c[0x0][0x17c], PT ;  /* 0x00005f0004007a0c */ /* 0x000fe20003f26270 */
[----:B0-----:R-:W-:Y:S01]  /*1b190*/  IMAD.WIDE R22, R0, 0x2, R2 ;  /* 0x0000000200167825 */ /* 0x001fe200078e0202 */
[----:B------:R-:W-:-:S03]  /*1b1a0*/  PRMT R12, R24, 0x7632, R12 ;  /* 0x00007632180c7816 */ /* 0x000fc6000000000c */
[C-C-:B-1----:R-:W-:Y:S01]  /*1b1b0*/  IMAD.WIDE R10, R0.reuse, 0x2, R28.reuse ;  /* 0x00000002000a7825 */ /* 0x142fe200078e021c */
[----:B------:R-:W-:Y:S01]  /*1b1c0*/  IADD3 R4, R0, c[0x0][0x198], RZ ;  /* 0x0000660000047a10 */ /* 0x000fe20007ffe0ff */
[----:B------:R0:W-:Y:S01]  /*1b1d0*/  @P3 STG.E.U16 [R22.64], R8 ;  /* 0x0000000816003986 */ /* 0x0001e2000c101506 */
[----:B------:R-:W-:Y:S02]  /*1b1e0*/  ISETP.LT.AND P6, PT, R15, c[0x0][0x178], !P6 ;  /* 0x00005e000f007a0c */ /* 0x000fe400077c1270 */
[----:B------:R-:W-:Y:S01]  /*1b1f0*/  IADD3 R0, R18, 0xc, RZ ;  /* 0x0000000c12007810 */ /* 0x000fe20007ffe0ff */
[----:B------:R1:W-:Y:S01]  /*1b200*/  @P0 STG.E.U16 [R10.64], R12 ;  /* 0x0000000c0a000986 */ /* 0x0003e2000c101506 */
[----:B------:R-:W-:Y:S02]  /*1b210*/  ISETP.LT.AND P0, PT, R19, c[0x0][0x178], !P4 ;  /* 0x00005e0013007a0c */ /* 0x000fe40006701270 */
[----:B------:R-:W-:Y:S02]  /*1b220*/  ISETP.GE.AND P3, PT, R0, c[0x0][0x17c], PT ;  /* 0x00005f0000007a0c */ /* 0x000fe40003f66270 */
[C---:B------:R-:W-:Y:S01]  /*1b230*/  IADD3 R0, R4.reuse, c[0x0][0x198], RZ ;  /* 0x0000660004007a10 */ /* 0x040fe20007ffe0ff */
[----:B0-----:R-:W-:-:S04]  /*1b240*/  IMAD.WIDE R22, R4, 0x2, R28 ;  /* 0x0000000204167825 */ /* 0x001fc800078e021c */
[----:B-1----:R-:W-:Y:S01]  /*1b250*/  IMAD.WIDE R10, R4, 0x2, R2 ;  /* 0x00000002040a7825 */ /* 0x002fe200078e0202 */
[----:B------:R-:W-:Y:S02]  /*1b260*/  ISETP.LT.AND P4, PT, R15, c[0x0][0x178], !P4 ;  /* 0x00005e000f007a0c */ /* 0x000fe40006781270 */
[----:B------:R-:W-:Y:S01]  /*1b270*/  IADD3 R8, R18, 0xd, RZ ;  /* 0x0000000d12087810 */ /* 0x000fe20007ffe0ff */
[----:B------:R-:W-:Y:S01]  /*1b280*/  IMAD.WIDE R26, R0, 0x2, R28 ;  /* 0x00000002001a7825 */ /* 0x000fe200078e021c */
[----:B------:R-:W-:Y:S02]  /*1b290*/  PRMT R16, R9, 0x7632, R16 ;  /* 0x0000763209107816 */ /* 0x000fe40000000010 */
[----:B------:R-:W-:Y:S01]  /*1b2a0*/  IADD3 R12, R18, 0x10, RZ ;  /* 0x00000010120c7810 */ /* 0x000fe20007ffe0ff */
[----:B--2---:R0:W-:Y:S01]  /*1b2b0*/  @P2 STG.E.U16 [R10.64], R6 ;  /* 0x000000060a002986 */ /* 0x0041e2000c101506 */
[----:B------:R-:W-:-:S03]  /*1b2c0*/  PRMT R4, R6, 0x7632, R4 ;  /* 0x0000763206047816 */ /* 0x000fc60000000004 */
[----:B------:R-:W-:Y:S01]  /*1b2d0*/  @P6 STG.E.U16 [R22.64], R5 ;  /* 0x0000000516006986 */ /* 0x000fe2000c101506 */
[----:B------:R-:W-:Y:S02]  /*1b2e0*/  ISETP.LT.AND P6, PT, R19, c[0x0][0x178], !P5 ;  /* 0x00005e0013007a0c */ /* 0x000fe40006fc1270 */
[----:B------:R-:W-:Y:S01]  /*1b2f0*/  ISETP.LT.AND P5, PT, R15, c[0x0][0x178], !P5 ;  /* 0x00005e000f007a0c */ /* 0x000fe20006fa1270 */
[----:B0-----:R-:W-:Y:S01]  /*1b300*/  IMAD.WIDE R10, R0, 0x2, R2 ;  /* 0x00000002000a7825 */ /* 0x001fe200078e0202 */
[----:B------:R-:W-:-:S04]  /*1b310*/  ISETP.GE.AND P2, PT, R8, c[0x0][0x17c], PT ;  /* 0x00005f0008007a0c */ /* 0x000fc80003f46270 */
[----:B------:R0:W-:Y:S01]  /*1b320*/  @P0 STG.E.U16 [R10.64], R4 ;  /* 0x000000040a000986 */ /* 0x0001e2000c101506 */
[----:B------:R-:W-:Y:S02]  /*1b330*/  PRMT R8, R5, 0x7632, R8 ;  /* 0x0000763205087816 */ /* 0x000fe40000000008 */
[----:B0-----:R-:W-:-:S03]  /*1b340*/  IADD3 R4, R0, c[0x0][0x198], RZ ;  /* 0x0000660000047a10 */ /* 0x001fc60007ffe0ff */
[----:B------:R0:W-:Y:S02]  /*1b350*/  @P4 STG.E.U16 [R26.64], R8 ;  /* 0x000000081a004986 */ /* 0x0001e4000c101506 */
[----:B------:R-:W-:-:S04]  /*1b360*/  IMAD.WIDE R22, R4, 0x2, R2 ;  /* 0x0000000204167825 */ /* 0x000fc800078e0202 */
[----:B------:R-:W-:Y:S01]  /*1b370*/  IMAD.WIDE R10, R4, 0x2, R28 ;  /* 0x00000002040a7825 */ /* 0x000fe200078e021c */
[----:B---3--:R1:W-:Y:S01]  /*1b380*/  @P6 STG.E.U16 [R22.64], R7 ;  /* 0x0000000716006986 */ /* 0x0083e2000c101506 */
[----:B------:R-:W-:Y:S02]  /*1b390*/  IADD3 R0, R18, 0xf, RZ ;  /* 0x0000000f12007810 */ /* 0x000fe40007ffe0ff */
[----:B------:R-:W-:Y:S01]  /*1b3a0*/  ISETP.LT.AND P6, PT, R19, c[0x0][0x178], !P1 ;  /* 0x00005e0013007a0c */ /* 0x000fe20004fc1270 */
[----:B------:R2:W-:Y:S01]  /*1b3b0*/  @P5 STG.E.U16 [R10.64], R9 ;  /* 0x000000090a005986 */ /* 0x0005e2000c101506 */
[----:B------:R-:W-:Y:S02]  /*1b3c0*/  ISETP.LT.AND P1, PT, R15, c[0x0][0x178], !P1 ;  /* 0x00005e000f007a0c */ /* 0x000fe40004f21270 */
[----:B------:R-:W-:Y:S01]  /*1b3d0*/  IADD3 R4, R4, c[0x0][0x198], RZ ;  /* 0x0000660004047a10 */ /* 0x000fe20007ffe0ff */
[----:B0-----:R-:W3:Y:S01]  /*1b3e0*/  LDL.LU.64 R26, [R1+0x958] ;  /* 0x00095800011a7983 */ /* 0x001ee20000300a00 */
[----:B------:R-:W-:-:S02]  /*1b3f0*/  ISETP.LT.AND P5, PT, R19, c[0x0][0x178], !P3 ;  /* 0x00005e0013007a0c */ /* 0x000fc40005fa1270 */
[----:B------:R-:W-:Y:S01]  /*1b400*/  ISETP.LT.AND P3, PT, R15, c[0x0][0x178], !P3 ;  /* 0x00005e000f007a0c */ /* 0x000fe20005f61270 */
[----:B-1----:R-:W4:Y:S01]  /*1b410*/  LDL.LU.64 R22, [R1+0x950] ;  /* 0x0009500001167983 */ /* 0x002f220000300a00 */
[----:B------:R-:W-:Y:S02]  /*1b420*/  ISETP.GE.AND P4, PT, R0, c[0x0][0x17c], PT ;  /* 0x00005f0000007a0c */ /* 0x000fe40003f86270 */
[----:B------:R-:W-:Y:S02]  /*1b430*/  IADD3 R0, R4, c[0x0][0x198], RZ ;  /* 0x0000660004007a10 */ /* 0x000fe40007ffe0ff */
[----:B------:R-:W-:Y:S01]  /*1b440*/  IADD3 R5, R18, 0xe, RZ ;  /* 0x0000000e12057810 */ /* 0x000fe20007ffe0ff */
[C---:B--2---:R-:W-:Y:S01]  /*1b450*/  IMAD.WIDE R10, R4.reuse, 0x2, R2 ;  /* 0x00000002040a7825 */ /* 0x044fe200078e0202 */
[----:B------:R-:W-:Y:S02]  /*1b460*/  PRMT R20, R7, 0x7632, R20 ;  /* 0x0000763207147816 */ /* 0x000fe40000000014 */
[----:B------:R-:W-:Y:S01]  /*1b470*/  ISETP.GE.AND P0, PT, R5, c[0x0][0x17c], PT ;  /* 0x00005f0005007a0c */ /* 0x000fe20003f06270 */
[----:B------:R-:W-:-:S04]  /*1b480*/  IMAD.WIDE R6, R4, 0x2, R28 ;  /* 0x0000000204067825 */ /* 0x000fc800078e021c */
[C---:B------:R-:W-:Y:S01]  /*1b490*/  IMAD.WIDE R8, R0.reuse, 0x2, R2 ;  /* 0x0000000200087825 */ /* 0x040fe200078e0202 */
[----:B------:R0:W-:Y:S03]  /*1b4a0*/  @P6 STG.E.U16 [R10.64], R20 ;  /* 0x000000140a006986 */ /* 0x0001e6000c101506 */
[----:B------:R-:W-:Y:S01]  /*1b4b0*/  IMAD.WIDE R4, R0, 0x2, R28 ;  /* 0x0000000200047825 */ /* 0x000fe200078e021c */
[----:B------:R1:W-:Y:S04]  /*1b4c0*/  @P1 STG.E.U16 [R6.64], R16 ;  /* 0x0000001006001986 */ /* 0x0003e8000c101506 */
[----:B------:R-:W-:Y:S04]  /*1b4d0*/  @P5 STG.E.U16 [R8.64], R17 ;  /* 0x0000001108005986 */ /* 0x000fe8000c101506 */
[----:B------:R2:W-:Y:S01]  /*1b4e0*/  @P3 STG.E.U16 [R4.64], R21 ;  /* 0x0000001504003986 */ /* 0x0005e2000c101506 */
[----:B------:R-:W-:-:S02]  /*1b4f0*/  ISETP.LT.AND P3, PT, R19, c[0x0][0x178], !P2 ;  /* 0x00005e0013007a0c */ /* 0x000fc40005761270 */
[----:B------:R-:W-:Y:S01]  /*1b500*/  ISETP.LT.AND P2, PT, R15, c[0x0][0x178], !P2 ;  /* 0x00005e000f007a0c */ /* 0x000fe20005741270 */
[----:B0-----:R-:W5:Y:S01]  /*1b510*/  LDL.LU.64 R10, [R1+0x948] ;  /* 0x00094800010a7983 */ /* 0x001f620000300a00 */
[----:B------:R-:W-:Y:S02]  /*1b520*/  PRMT R20, R17, 0x7632, R20 ;  /* 0x0000763211147816 */ /* 0x000fe40000000014 */
[----:B------:R-:W-:Y:S01]  /*1b530*/  ISETP.LT.AND P5, PT, R19, c[0x0][0x178], !P0 ;  /* 0x00005e0013007a0c */ /* 0x000fe200047a1270 */
[----:B-1----:R-:W3:Y:S01]  /*1b540*/  LDL.LU.64 R6, [R1+0x940] ;  /* 0x0009400001067983 */ /* 0x002ee20000300a00 */
[----:B--2---:R-:W-:Y:S02]  /*1b550*/  IADD3 R4, R0, c[0x0][0x198], RZ ;  /* 0x0000660000047a10 */ /* 0x004fe40007ffe0ff */
[----:B------:R-:W-:Y:S02]  /*1b560*/  PRMT R21, R21, 0x7632, R21 ;  /* 0x0000763215157816 */ /* 0x000fe40000000015 */
[C---:B------:R-:W-:Y:S01]  /*1b570*/  IADD3 R0, R4.reuse, c[0x0][0x198], RZ ;  /* 0x0000660004007a10 */ /* 0x040fe20007ffe0ff */
[----:B------:R-:W-:Y:S01]  /*1b580*/  IMAD.WIDE R16, R4, 0x2, R2 ;  /* 0x0000000204107825 */ /* 0x000fe200078e0202 */
[----:B------:R-:W-:-:S02]  /*1b590*/  ISETP.LT.AND P0, PT, R15, c[0x0][0x178], !P0 ;  /* 0x00005e000f007a0c */ /* 0x000fc40004701270 */
[----:B------:R-:W2:Y:S01]  /*1b5a0*/  LDL.LU R15, [R1+0x938] ;  /* 0x00093800010f7983 */ /* 0x000ea20000300800 */
[----:B------:R-:W-:-:S03]  /*1b5b0*/  IMAD.WIDE R4, R4, 0x2, R28 ;  /* 0x0000000204047825 */ /* 0x000fc600078e021c */
[----:B------:R0:W-:Y:S04]  /*1b5c0*/  @P3 STG.E.U16 [R16.64], R20 ;  /* 0x0000001410003986 */ /* 0x0001e8000c101506 */
[----:B------:R1:W-:Y:S01]  /*1b5d0*/  @P2 STG.E.U16 [R4.64], R21 ;  /* 0x0000001504002986 */ /* 0x0003e2000c101506 */
[----:B------:R-:W-:-:S03]  /*1b5e0*/  IADD3 R8, R18, 0x11, RZ ;  /* 0x0000001112087810 */ /* 0x000fc60007ffe0ff */
[----:B0-----:R-:W2:Y:S04]  /*1b5f0*/  LDL.LU R17, [R1+0x38] ;  /* 0x0000380001117983 */ /* 0x001ea80000300800 */
[----:B-1----:R-:W2:Y:S01]  /*1b600*/  LDL R21, [R1+0x408] ;  /* 0x0004080001157983 */ /* 0x002ea20000100800 */
[----:B------:R-:W-:Y:S02]  /*1b610*/  ISETP.GE.AND P6, PT, R12, c[0x0][0x17c], PT ;  /* 0x00005f000c007a0c */ /* 0x000fe40003fc6270 */
[----:B------:R-:W-:Y:S02]  /*1b620*/  IADD3 R12, R18, 0x12, RZ ;  /* 0x00000012120c7810 */ /* 0x000fe40007ffe0ff */
[----:B------:R-:W-:Y:S01]  /*1b630*/  ISETP.GE.AND P1, PT, R8, c[0x0][0x17c], PT ;  /* 0x00005f0008007a0c */ /* 0x000fe20003f26270 */
[----:B------:R-:W-:Y:S01]  /*1b640*/  IMAD.WIDE R8, R0, 0x2, R2 ;  /* 0x0000000200087825 */ /* 0x000fe200078e0202 */
[----:B------:R-:W-:-:S02]  /*1b650*/  ISETP.GE.AND P3, PT, R12, c[0x0][0x17c], PT ;  /* 0x00005f000c007a0c */ /* 0x000fc40003f66270 */
[----:B------:R-:W-:Y:S01]  /*1b660*/  IADD3 R12, R18, 0x13, RZ ;  /* 0x00000013120c7810 */ /* 0x000fe20007ffe0ff */
[----:B------:R-:W-:Y:S01]  /*1b670*/  IMAD.WIDE R4, R0, 0x2, R28 ;  /* 0x0000000200047825 */ /* 0x000fe200078e021c */
[----:B------:R-:W-:Y:S02]  /*1b680*/  @P5 STG.E.U16 [R8.64], R13 ;  /* 0x0000000d08005986 */ /* 0x000fe4000c101506 */
[----:B------:R-:W-:Y:S02]  /*1b690*/  ISETP.GE.AND P5, PT, R12, c[0x0][0x17c], PT ;  /* 0x00005f000c007a0c */ /* 0x000fe40003fa6270 */
[----:B------:R-:W3:Y:S01]  /*1b6a0*/  LDL.LU R18, [R1+0x934] ;  /* 0x0009340001127983 */ /* 0x000ee20000300800 */
[----:B------:R-:W-:-:S03]  /*1b6b0*/  PRMT R12, R25, 0x7632, R12 ;  /* 0x00007632190c7816 */ /* 0x000fc6000000000c */
[----:B------:R-:W3:Y:S04]  /*1b6c0*/  LDL.LU R24, [R1+0x28] ;  /* 0x0000280001187983 */ /* 0x000ee80000300800 */
[----:B------:R0:W-:Y:S04]  /*1b6d0*/  @P0 STG.E.U16 [R4.64], R25 ;  /* 0x0000001904000986 */ /* 0x0001e8000c101506 */
[----:B0-----:R-:W3:Y:S01]  /*1b6e0*/  LDL R25, [R1+0x400] ;  /* 0x0004000001197983 */ /* 0x001ee20000100800 */
[C---:B------:R-:W-:Y:S02]  /*1b6f0*/  ISETP.LT.AND P2, PT, R19.reuse, c[0x0][0x178], !P4 ;  /* 0x00005e0013007a0c */ /* 0x040fe40006741270 */
[----:B------:R-:W-:Y:S01]  /*1b700*/  IADD3 R0, R0, c[0x0][0x198], RZ ;  /* 0x0000660000007a10 */ /* 0x000fe20007ffe0ff */
[----:B------:R-:W4:Y:S01]  /*1b710*/  LDL.LU R20, [R1+0x3c] ;  /* 0x00003c0001147983 */ /* 0x000f220000300800 */
[----:B------:R-:W-:-:S02]  /*1b720*/  ISETP.LT.AND P0, PT, R19, c[0x0][0x178], !P6 ;  /* 0x00005e0013007a0c */ /* 0x000fc40007701270 */
[----:B------:R-:W-:Y:S01]  /*1b730*/  PRMT R16, R13, 0x7632, R16 ;  /* 0x000076320d107816 */ /* 0x000fe20000000010 */
[----:B------:R-:W-:-:S04]  /*1b740*/  IMAD.WIDE R4, R0, 0x2, R2 ;  /* 0x0000000200047825 */ /* 0x000fc800078e0202 */
[C-C-:B------:R-:W-:Y:S01]  /*1b750*/  IMAD.WIDE R8, R0.reuse, 0x2, R28.reuse ;  /* 0x0000000200087825 */ /* 0x140fe200078e021c */
[----:B------:R-:W-:Y:S01]  /*1b760*/  IADD3 R0, R0, c[0x0][0x198], RZ ;  /* 0x0000660000007a10 */ /* 0x000fe20007ffe0ff */
[----:B------:R0:W-:Y:S04]  /*1b770*/  @P2 STG.E.U16 [R4.64], R16 ;  /* 0x0000001004002986 */ /* 0x0001e8000c101506 */
[----:B0-----:R-:W-:Y:S01]  /*1b780*/  IMAD.WIDE R4, R0, 0x2, R28 ;  /* 0x0000000200047825 */ /* 0x001fe200078e021c */
[C---:B--2---:R-:W-:Y:S02]  /*1b790*/  ISETP.LT.AND P4, PT, R21.reuse, c[0x0][0x178], !P4 ;  /* 0x00005e0015007a0c */ /* 0x044fe40006781270 */
[----:B------:R-:W-:-:S11]  /*1b7a0*/  ISETP.LT.AND P6, PT, R21, c[0x0][0x178], !P6 ;  /* 0x00005e0015007a0c */ /* 0x000fd600077c1270 */
[----:B------:R0:W-:Y:S01]  /*1b7b0*/  @P4 STG.E.U16 [R8.64], R12 ;  /* 0x0000000c08004986 */ /* 0x0001e2000c101506 */
[----:B------:R-:W-:Y:S02]  /*1b7c0*/  ISETP.LT.AND P4, PT, R19, c[0x0][0x178], !P1 ;  /* 0x00005e0013007a0c */ /* 0x000fe40004f81270 */
[----:B------:R-:W-:Y:S01]  /*1b7d0*/  ISETP.LT.AND P1, PT, R21, c[0x0][0x178], !P1 ;  /* 0x00005e0015007a0c */ /* 0x000fe20004f21270 */
[C---:B0-----:R-:W-:Y:S01]  /*1b7e0*/  IMAD.WIDE R8, R0.reuse, 0x2, R2 ;  /* 0x0000000200087825 */ /* 0x041fe200078e0202 */
[----:B------:R-:W-:-:S04]  /*1b7f0*/  IADD3 R0, R0, c[0x0][0x198], RZ ;  /* 0x0000660000007a10 */ /* 0x000fc80007ffe0ff */
[----:B------:R-:W-:Y:S01]  /*1b800*/  @P0 STG.E.U16 [R8.64], R17 ;  /* 0x0000001108000986 */ /* 0x000fe2000c101506 */
[C---:B---3--:R-:W-:Y:S02]  /*1b810*/  IADD3 R13, R25.reuse, 0x14, RZ ;  /* 0x00000014190d7810 */ /* 0x048fe40007ffe0ff */
[----:B------:R-:W-:Y:S01]  /*1b820*/  IADD3 R12, R25, 0x15, RZ ;  /* 0x00000015190c7810 */ /* 0x000fe20007ffe0ff */
[----:B------:R0:W-:Y:S01]  /*1b830*/  @P6 STG.E.U16 [R4.64], R6 ;  /* 0x0000000604006986 */ /* 0x0001e2000c101506 */
[----:B------:R-:W-:Y:S02]  /*1b840*/  ISETP.LT.AND P6, PT, R19, c[0x0][0x178], !P3 ;  /* 0x00005e0013007a0c */ /* 0x000fe40005fc1270 */
[----:B------:R-:W-:Y:S02]  /*1b850*/  ISETP.GE.AND P2, PT, R13, c[0x0][0x17c], PT ;  /* 0x00005f000d007a0c */ /* 0x000fe40003f46270 */
[----:B------:R-:W-:Y:S02]  /*1b860*/  ISETP.GE.AND P0, PT, R12, c[0x0][0x17c], PT ;  /* 0x00005f000c007a0c */ /* 0x000fe40003f06270 */
[----:B------:R-:W-:-:S02]  /*1b870*/  PRMT R12, R17, 0x7632, R12 ;  /* 0x00007632110c7816 */ /* 0x000fc4000000000c */
[----:B------:R-:W-:Y:S01]  /*1b880*/  PRMT R13, R6, 0x7632, R13 ;  /* 0x00007632060d7816 */ /* 0x000fe2000000000d */
[C---:B0-----:R-:W-:Y:S01]  /*1b890*/  IMAD.WIDE R4, R0.reuse, 0x2, R2 ;  /* 0x0000000200047825 */ /* 0x041fe200078e0202 */
[C---:B------:R-:W-:Y:S02]  /*1b8a0*/  IADD3 R6, R0.reuse, c[0x0][0x198], RZ ;  /* 0x0000660000067a10 */ /* 0x040fe40007ffe0ff */
[----:B------:R-:W-:Y:S01]  /*1b8b0*/  ISETP.LT.AND P3, PT, R21, c[0x0][0x178], !P3 ;  /* 0x00005e0015007a0c */ /* 0x000fe20005f61270 */
[----:B------:R-:W-:Y:S01]  /*1b8c0*/  IMAD.WIDE R8, R0, 0x2, R28 ;  /* 0x0000000200087825 */ /* 0x000fe200078e021c */
[----:B------:R0:W-:Y:S01]  /*1b8d0*/  @P4 STG.E.U16 [R4.64], R12 ;  /* 0x0000000c04004986 */ /* 0x0001e2000c101506 */
[----:B------:R-:W-:Y:S02]  /*1b8e0*/  IADD3 R0, R25, 0x16, RZ ;  /* 0x0000001619007810 */ /* 0x000fe40007ffe0ff */
[----:B------:R-:W-:Y:S01]  /*1b8f0*/  ISETP.LT.AND P4, PT, R19, c[0x0][0x178], !P5 ;  /* 0x00005e0013007a0c */ /* 0x000fe20006f81270 */
[----:B------:R1:W-:Y:S01]  /*1b900*/  @P1 STG.E.U16 [R8.64], R13 ;  /* 0x0000000d08001986 */ /* 0x0003e2000c101506 */
[----:B------:R-:W-:-:S02]  /*1b910*/  ISETP.GE.AND P1, PT, R0, c[0x0][0x17c], PT ;  /* 0x00005f0000007a0c */ /* 0x000fc40003f26270 */
[C---:B------:R-:W-:Y:S01]  /*1b920*/  IADD3 R0, R6.reuse, c[0x0][0x198], RZ ;  /* 0x0000660006007a10 */ /* 0x040fe20007ffe0ff */
[----:B0-----:R-:W-:Y:S01]  /*1b930*/  IMAD.WIDE R4, R6, 0x2, R2 ;  /* 0x0000000206047825 */ /* 0x001fe200078e0202 */
[----:B-1----:R-:W-:-:S04]  /*1b940*/  IADD3 R8, R25, 0x17, RZ ;  /* 0x0000001719087810 */ /* 0x002fc80007ffe0ff */
[----:B------:R0:W-:Y:S01]  /*1b950*/  @P6 STG.E.U16 [R4.64], R24 ;  /* 0x0000001804006986 */ /* 0x0001e2000c101506 */
[----:B------:R-:W-:Y:S01]  /*1b960*/  ISETP.GE.AND P6, PT, R8, c[0x0][0x17c], PT ;  /* 0x00005f0008007a0c */ /* 0x000fe20003fc6270 */
[----:B------:R-:W-:Y:S01]  /*1b970*/  IMAD.WIDE R8, R0, 0x2, R2 ;  /* 0x0000000200087825 */ /* 0x000fe200078e0202 */
[----:B------:R-:W-:-:S03]  /*1b980*/  ISETP.LT.AND P5, PT, R21, c[0x0][0x178], !P5 ;  /* 0x00005e0015007a0c */ /* 0x000fc60006fa1270 */
[----:B0-----:R-:W-:Y:S01]  /*1b990*/  IMAD.WIDE R4, R6, 0x2, R28 ;  /* 0x0000000206047825 */ /* 0x001fe200078e021c */
[----:B------:R-:W-:-:S04]  /*1b9a0*/  PRMT R6, R24, 0x7632, R6 ;  /* 0x0000763218067816 */ /* 0x000fc80000000006 */
[----:B-----5:R0:W-:Y:S01]  /*1b9b0*/  @P3 STG.E.U16 [R4.64], R10 ;  /* 0x0000000a04003986 */ /* 0x0201e2000c101506 */
[----:B------:R-:W-:Y:S02]  /*1b9c0*/  ISETP.LT.AND P3, PT, R19, c[0x0][0x178], !P2 ;  /* 0x00005e0013007a0c */ /* 0x000fe40005761270 */
[----:B------:R-:W-:Y:S01]  /*1b9d0*/  ISETP.LT.AND P2, PT, R21, c[0x0][0x178], !P2 ;  /* 0x00005e0015007a0c */ /* 0x000fe20005741270 */
[----:B------:R1:W-:Y:S01]  /*1b9e0*/  @P4 STG.E.U16 [R8.64], R6 ;  /* 0x0000000608004986 */ /* 0x0003e2000c101506 */
[----:B------:R-:W-:Y:S01]  /*1b9f0*/  PRMT R16, R10, 0x7632, R16 ;  /* 0x000076320a107816 */ /* 0x000fe20000000010 */
[C---:B0-----:R-:W-:Y:S01]  /*1ba00*/  IMAD.WIDE R4, R0.reuse, 0x2, R28 ;  /* 0x0000000200047825 */ /* 0x041fe200078e021c */
[----:B-1----:R-:W-:-:S04]  /*1ba10*/  IADD3 R6, R0, c[0x0][0x198], RZ ;  /* 0x0000660000067a10 */ /* 0x002fc80007ffe0ff */
[----:B------:R-:W-:Y:S01]  /*1ba20*/  @P5 STG.E.U16 [R4.64], R16 ;  /* 0x0000001004005986 */ /* 0x000fe2000c101506 */
[----:B------:R-:W-:-:S04]  /*1ba30*/  IMAD.WIDE R8, R6, 0x2, R2 ;  /* 0x0000000206087825 */ /* 0x000fc800078e0202 */
[----:B------:R-:W-:Y:S01]  /*1ba40*/  IMAD.WIDE R12, R6, 0x2, R28 ;  /* 0x00000002060c7825 */ /* 0x000fe200078e021c */
[----:B------:R0:W-:Y:S01]  /*1ba50*/  @P3 STG.E.U16 [R8.64], R18 ;  /* 0x0000001208003986 */ /* 0x0001e2000c101506 */
[----:B------:R-:W-:-:S03]  /*1ba60*/  IADD3 R0, R25, 0x19, RZ ;  /* 0x0000001919007810 */ /* 0x000fc60007ffe0ff */
[----:B----4-:R1:W-:Y:S01]  /*1ba70*/  @P2 STG.E.U16 [R12.64], R22 ;  /* 0x000000160c002986 */ /* 0x0103e2000c101506 */
[----:B------:R-:W-:Y:S02]  /*1ba80*/  ISETP.LT.AND P2, PT, R19, c[0x0][0x178], !P0 ;  /* 0x00005e0013007a0c */ /* 0x000fe40004741270 */
[----:B------:R-:W-:Y:S02]  /*1ba90*/  ISETP.LT.AND P0, PT, R21, c[0x0][0x178], !P0 ;  /* 0x00005e0015007a0c */ /* 0x000fe40004701270 */
[----:B------:R-:W-:Y:S02]  /*1baa0*/  ISETP.LT.AND P3, PT, R19, c[0x0][0x178], !P1 ;  /* 0x00005e0013007a0c */ /* 0x000fe40004f61270 */
[----:B0-----:R-:W-:Y:S02]  /*1bab0*/  IADD3 R8, R6, c[0x0][0x198], RZ ;  /* 0x0000660006087a10 */ /* 0x001fe40007ffe0ff */
[----:B------:R-:W-:Y:S02]  /*1bac0*/  IADD3 R10, R25, 0x18, RZ ;  /* 0x00000018190a7810 */ /* 0x000fe40007ffe0ff */
[----:B------:R-:W-:-:S02]  /*1bad0*/  ISETP.GE.AND P5, PT, R0, c[0x0][0x17c], PT ;  /* 0x00005f0000007a0c */ /* 0x000fc40003fa6270 */
[----:B------:R-:W-:Y:S02]  /*1bae0*/  ISETP.LT.AND P1, PT, R21, c[0x0][0x178], !P1 ;  /* 0x00005e0015007a0c */ /* 0x000fe40004f21270 */
[C---:B------:R-:W-:Y:S01]  /*1baf0*/  IADD3 R0, R8.reuse, c[0x0][0x198], RZ ;  /* 0x0000660008007a10 */ /* 0x040fe20007ffe0ff */
[----:B------:R-:W-:Y:S01]  /*1bb00*/  IMAD.WIDE R4, R8, 0x2, R2 ;  /* 0x0000000208047825 */ /* 0x000fe200078e0202 */
[----:B------:R-:W-:Y:S02]  /*1bb10*/  ISETP.GE.AND P4, PT, R10, c[0x0][0x17c], PT ;  /* 0x00005f000a007a0c */ /* 0x000fe40003f86270 */
[----:B------:R-:W-:Y:S01]  /*1bb20*/  PRMT R6, R18, 0x7632, R6 ;  /* 0x0000763212067816 */ /* 0x000fe20000000006 */
[----:B------:R-:W-:Y:S01]  /*1bb30*/  IMAD.WIDE R8, R8, 0x2, R28 ;  /* 0x0000000208087825 */ /* 0x000fe200078e021c */
[----:B------:R-:W-:-:S03]  /*1bb40*/  PRMT R10, R22, 0x7632, R10 ;  /* 0x00007632160a7816 */ /* 0x000fc6000000000a */
[C---:B-1----:R-:W-:Y:S01]  /*1bb50*/  IMAD.WIDE R12, R0.reuse, 0x2, R2 ;  /* 0x00000002000c7825 */ /* 0x042fe200078e0202 */
[----:B------:R0:W-:Y:S03]  /*1bb60*/  @P2 STG.E.U16 [R4.64], R6 ;  /* 0x0000000604002986 */ /* 0x0001e6000c101506 */
[----:B------:R-:W-:Y:S01]  /*1bb70*/  IMAD.WIDE R16, R0, 0x2, R28 ;  /* 0x0000000200107825 */ /* 0x000fe200078e021c */
[----:B------:R-:W-:Y:S04]  /*1bb80*/  @P0 STG.E.U16 [R8.64], R10 ;  /* 0x0000000a08000986 */ /* 0x000fe8000c101506 */
[----:B------:R-:W-:Y:S01]  /*1bb90*/  @P3 STG.E.U16 [R12.64], R14 ;  /* 0x0000000e0c003986 */ /* 0x000fe2000c101506 */
[----:B------:R-:W-:-:S03]  /*1bba0*/  ISETP.LT.AND P3, PT, R19, c[0x0][0x178], !P6 ;  /* 0x00005e0013007a0c */ /* 0x000fc60007761270 */
[----:B------:R-:W2:Y:S01]  /*1bbb0*/  LDL.LU R19, [R1+0x930] ;  /* 0x0009300001137983 */ /* 0x000ea20000300800 */
[----:B0-----:R-:W-:-:S03]  /*1bbc0*/  PRMT R6, R26, 0x7632, R6 ;  /* 0x000076321a067816 */ /* 0x001fc60000000006 */
[----:B------:R0:W-:Y:S04]  /*1bbd0*/  @P1 STG.E.U16 [R16.64], R26 ;  /* 0x0000001a10001986 */ /* 0x0001e8000c101506 */
[----:B------:R-:W3:Y:S04]  /*1bbe0*/  LDL.LU R24, [R1+0x2c] ;  /* 0x00002c0001187983 */ /* 0x000ee80000300800 */
[----:B0-----:R-:W4:Y:S01]  /*1bbf0*/  LDL R26, [R1+0x404] ;  /* 0x00040400011a7983 */ /* 0x001f220000100800 */
[----:B------:R-:W-:Y:S02]  /*1bc00*/  ISETP.LT.AND P6, PT, R21, c[0x0][0x178], !P6 ;  /* 0x00005e0015007a0c */ /* 0x000fe400077c1270 */
[----:B------:R-:W-:-:S02]  /*1bc10*/  IADD3 R4, R0, c[0x0][0x198], RZ ;  /* 0x0000660000047a10 */ /* 0x000fc40007ffe0ff */
[----:B------:R-:W-:Y:S02]  /*1bc20*/  PRMT R10, R14, 0x7632, R10 ;  /* 0x000076320e0a7816 */ /* 0x000fe4000000000a */
[C---:B------:R-:W-:Y:S01]  /*1bc30*/  IADD3 R0, R4.reuse, c[0x0][0x198], RZ ;  /* 0x0000660004007a10 */ /* 0x040fe20007ffe0ff */
[----:B------:R-:W-:-:S04]  /*1bc40*/  IMAD.WIDE R8, R4, 0x2, R2 ;  /* 0x0000000204087825 */ /* 0x000fc800078e0202 */
[----:B------:R-:W-:Y:S01]  /*1bc50*/  IMAD.WIDE R4, R4, 0x2, R28 ;  /* 0x0000000204047825 */ /* 0x000fe200078e021c */
[----:B------:R0:W-:Y:S01]  /*1bc60*/  @P3 STG.E.U16 [R8.64], R10 ;  /* 0x0000000a08003986 */ /* 0x0001e2000c101506 */
[----:B------:R-:W-:-:S03]  /*1bc70*/  IADD3 R18, R25, 0x1a, RZ ;  /* 0x0000001a19127810 */ /* 0x000fc60007ffe0ff */
[----:B------:R1:W-:Y:S01]  /*1bc80*/  @P6 STG.E.U16 [R4.64], R6 ;  /* 0x0000000604006986 */ /* 0x0003e2000c101506 */
[----:B------:R-:W-:Y:S01]  /*1bc90*/  ISETP.GE.AND P2, PT, R18, c[0x0][0x17c], PT ;  /* 0x00005f0012007a0c */ /* 0x000fe20003f46270 */
[----:B0-----:R-:W-:-:S04]  /*1bca0*/  IMAD.WIDE R8, R0, 0x2, R2 ;  /* 0x0000000200087825 */ /* 0x001fc800078e0202 */
[C---:B-1----:R-:W-:Y:S01]  /*1bcb0*/  IMAD.WIDE R4, R0.reuse, 0x2, R28 ;  /* 0x0000000200047825 */ /* 0x042fe200078e021c */
[----:B------:R-:W-:Y:S02]  /*1bcc0*/  IADD3 R6, R0, c[0x0][0x198], RZ ;  /* 0x0000660000067a10 */ /* 0x000fe40007ffe0ff */
[C---:B------:R-:W-:Y:S02]  /*1bcd0*/  IADD3 R10, R25.reuse, 0x1d, RZ ;  /* 0x0000001d190a7810 */ /* 0x040fe40007ffe0ff */
[----:B------:R-:W-:Y:S02]  /*1bce0*/  IADD3 R0, R6, c[0x0][0x198], RZ ;  /* 0x0000660006007a10 */ /* 0x000fe40007ffe0ff */
[C---:B------:R-:W-:Y:S02]  /*1bcf0*/  IADD3 R12, R25.reuse, 0x1b, RZ ;  /* 0x0000001b190c7810 */ /* 0x040fe40007ffe0ff */
[----:B------:R-:W-:Y:S02]  /*1bd00*/  IADD3 R13, R25, 0x1c, RZ ;  /* 0x0000001c190d7810 */ /* 0x000fe40007ffe0ff */
[----:B------:R-:W-:-:S02]  /*1bd10*/  ISETP.GE.AND P1, PT, R12, c[0x0][0x17c], PT ;  /* 0x00005f000c007a0c */ /* 0x000fc40003f26270 */
[----:B------:R-:W-:Y:S02]  /*1bd20*/  ISETP.GE.AND P3, PT, R13, c[0x0][0x17c], PT ;  /* 0x00005f000d007a0c */ /* 0x000fe40003f66270 */
[C---:B------:R-:W-:Y:S02]  /*1bd30*/  IADD3 R12, R25.reuse, 0x1f, RZ ;  /* 0x0000001f190c7810 */ /* 0x040fe40007ffe0ff */
[----:B------:R-:W-:Y:S02]  /*1bd40*/  IADD3 R18, R25, 0x22, RZ ;  /* 0x0000002219127810 */ /* 0x000fe40007ffe0ff */
[C---:B----4-:R-:W-:Y:S02]  /*1bd50*/  ISETP.LT.AND P0, PT, R26.reuse, c[0x0][0x178], !P4 ;  /* 0x00005e001a007a0c */ /* 0x050fe40006701270 */
[----:B------:R-:W-:Y:S02]  /*1bd60*/  ISETP.LT.AND P4, PT, R21, c[0x0][0x178], !P4 ;  /* 0x00005e0015007a0c */ /* 0x000fe40006781270 */
[----:B------:R-:W-:-:S02]  /*1bd70*/  ISETP.LT.AND P6, PT, R26, c[0x0][0x178], !P5 ;  /* 0x00005e001a007a0c */ /* 0x000fc40006fc1270 */
[----:B------:R-:W-:-:S07]  /*1bd80*/  ISETP.LT.AND P5, PT, R21, c[0x0][0x178], !P5 ;  /* 0x00005e0015007a0c */ /* 0x000fce0006fa1270 */
[----:B------:R0:W-:Y:S04]  /*1bd90*/  @P0 STG.E.U16 [R8.64], R20 ;  /* 0x0000001408000986 */ /* 0x0001e8000c101506 */
[----:B------:R1:W-:Y:S01]  /*1bda0*/  @P4 STG.E.U16 [R4.64], R7 ;  /* 0x0000000704004986 */ /* 0x0003e2000c101506 */
[----:B------:R-:W-:Y:S02]  /*1bdb0*/  ISETP.LT.AND P4, PT, R26, c[0x0][0x178], !P2 ;  /* 0x00005e001a007a0c */ /* 0x000fe40005781270 */
[----:B------:R-:W-:Y:S02]  /*1bdc0*/  ISETP.GE.AND P0, PT, R10, c[0x0][0x17c], PT ;  /* 0x00005f000a007a0c */ /* 0x000fe40003f06270 */
[----:B0-----:R-:W-:Y:S01]  /*1bdd0*/  PRMT R8, R20, 0x7632, R8 ;  /* 0x0000763214087816 */ /* 0x001fe20000000008 */
[----:B-1----:R-:W-:Y:S01]  /*1bde0*/  IMAD.WIDE R4, R6, 0x2, R2 ;  /* 0x0000000206047825 */ /* 0x002fe200078e0202 */
[----:B------:R-:W-:-:S04]  /*1bdf0*/  PRMT R10, R7, 0x7632, R10 ;  /* 0x00007632070a7816 */ /* 0x000fc8000000000a */
[----:B------:R0:W-:Y:S01]  /*1be00*/  @P6 STG.E.U16 [R4.64], R8 ;  /* 0x0000000804006986 */ /* 0x0001e2000c101506 */
[----:B------:R-:W-:Y:S01]  /*1be10*/  ISETP.LT.AND P2, PT, R21, c[0x0][0x178], !P2 ;  /* 0x00005e0015007a0c */ /* 0x000fe20005741270 */
[----:B0-----:R-:W-:-:S04]  /*1be20*/  IMAD.WIDE R4, R6, 0x2, R28 ;  /* 0x0000000206047825 */ /* 0x001fc800078e021c */
[----:B------:R-:W-:Y:S01]  /*1be30*/  IMAD.WIDE R6, R0, 0x2, R2 ;  /* 0x0000000200067825 */ /* 0x000fe200078e0202 */
[----:B------:R0:W-:Y:S04]  /*1be40*/  @P5 STG.E.U16 [R4.64], R10 ;  /* 0x0000000a04005986 */ /* 0x0001e8000c101506 */
[----:B---3--:R1:W-:Y:S01]  /*1be50*/  @P4 STG.E.U16 [R6.64], R24 ;  /* 0x0000001806004986 */ /* 0x0083e2000c101506 */
[----:B------:R-:W-:Y:S02]  /*1be60*/  IADD3 R8, R25, 0x1e, RZ ;  /* 0x0000001e19087810 */ /* 0x000fe40007ffe0ff */
[----:B0-----:R-:W-:Y:S02]  /*1be70*/  PRMT R10, R24, 0x7632, R10 ;  /* 0x00007632180a7816 */ /* 0x001fe4000000000a */
[----:B-1----:R-:W0:Y:S01]  /*1be80*/  S2R R24, SR_TID.X ;  /* 0x0000000000187919 */ /* 0x002e220000002100 */
[----:B------:R-:W-:Y:S01]  /*1be90*/  ISETP.GE.AND P6, PT, R8, c[0x0][0x17c], PT ;  /* 0x00005f0008007a0c */ /* 0x000fe20003fc6270 */
[----:B------:R-:W-:Y:S01]  /*1bea0*/  IMAD.WIDE R8, R0, 0x2, R28 ;  /* 0x0000000200087825 */ /* 0x000fe200078e021c */
[----:B------:R-:W-:-:S02]  /*1beb0*/  ISETP.LT.AND P4, PT, R26, c[0x0][0x178], !P1 ;  /* 0x00005e001a007a0c */ /* 0x000fc40004f81270 */
[C---:B------:R-:W-:Y:S02]  /*1bec0*/  ISETP.LT.AND P1, PT, R21.reuse, c[0x0][0x178], !P1 ;  /* 0x00005e0015007a0c */ /* 0x040fe40004f21270 */
[----:B------:R1:W-:Y:S01]  /*1bed0*/  @P2 STG.E.U16 [R8.64], R11 ;  /* 0x0000000b08002986 */ /* 0x0003e2000c101506 */
[----:B------:R-:W-:Y:S02]  /*1bee0*/  IADD3 R4, R0, c[0x0][0x198], RZ ;  /* 0x0000660000047a10 */ /* 0x000fe40007ffe0ff */
[----:B------:R-:W-:Y:S02]  /*1bef0*/  ISETP.LT.AND P2, PT, R26, c[0x0][0x178], !P3 ;  /* 0x00005e001a007a0c */ /* 0x000fe40005f41270 */
[C---:B------:R-:W-:Y:S01]  /*1bf00*/  IADD3 R0, R4.reuse, c[0x0][0x198], RZ ;  /* 0x0000660004007a10 */ /* 0x040fe20007ffe0ff */
[C---:B------:R-:W-:Y:S01]  /*1bf10*/  IMAD.WIDE R6, R4.reuse, 0x2, R2 ;  /* 0x0000000204067825 */ /* 0x040fe200078e0202 */
[----:B------:R-:W-:Y:S02]  /*1bf20*/  ISETP.LT.AND P3, PT, R21, c[0x0][0x178], !P3 ;  /* 0x00005e0015007a0c */ /* 0x000fe40005f61270 */
[----:B-1----:R-:W-:Y:S01]  /*1bf30*/  PRMT R11, R11, 0x7632, R11 ;  /* 0x000076320b0b7816 */ /* 0x002fe2000000000b */
[----:B------:R-:W-:Y:S01]  /*1bf40*/  IMAD.WIDE R8, R4, 0x2, R28 ;  /* 0x0000000204087825 */ /* 0x000fe200078e021c */
[----:B0-----:R-:W-:-:S03]  /*1bf50*/  LOP3.LUT R13, R24, 0x7f, RZ, 0xc0, !PT ;  /* 0x0000007f180d7812 */ /* 0x001fc600078ec0ff */
[----:B------:R-:W-:Y:S01]  /*1bf60*/  IMAD.WIDE R4, R0, 0x2, R2 ;  /* 0x0000000200047825 */ /* 0x000fe200078e0202 */
[----:B------:R-:W-:-:S03]  /*1bf70*/  ISETP.GE.AND P5, PT, R12, c[0x0][0x17c], PT ;  /* 0x00005f000c007a0c */ /* 0x000fc60003fa6270 */
[----:B------:R-:W-:Y:S01]  /*1bf80*/  IMAD.SHL.U32 R24, R24, 0x400, RZ ;  /* 0x0000040018187824 */ /* 0x000fe200078e00ff */
[----:B------:R-:W-:Y:S01]  /*1bf90*/  @P4 STG.E.U16 [R6.64], R10 ;  /* 0x0000000a06004986 */ /* 0x000fe2000c101506 */
[----:B------:R-:W-:-:S03]  /*1bfa0*/  IADD3 R12, R25, 0x20, RZ ;  /* 0x00000020190c7810 */ /* 0x000fc60007ffe0ff */
[----:B------:R0:W-:Y:S01]  /*1bfb0*/  @P1 STG.E.U16 [R8.64], R11 ;  /* 0x0000000b08001986 */ /* 0x0001e2000c101506 */
[----:B------:R-:W-:-:S03]  /*1bfc0*/  LOP3.LUT R24, R24, 0x1800, RZ, 0xc0, !PT ;  /* 0x0000180018187812 */ /* 0x000fc600078ec0ff */
[----:B--2---:R-:W-:Y:S01]  /*1bfd0*/  @P2 STG.E.U16 [R4.64], R19 ;  /* 0x0000001304002986 */ /* 0x004fe2000c101506 */
[----:B------:R-:W-:Y:S02]  /*1bfe0*/  ISETP.LT.AND P2, PT, R26, c[0x0][0x178], !P0 ;  /* 0x00005e001a007a0c */ /* 0x000fe40004741270 */
[----:B------:R-:W-:Y:S02]  /*1bff0*/  ISETP.LT.AND P0, PT, R21, c[0x0][0x178], !P0 ;  /* 0x00005e0015007a0c */ /* 0x000fe40004701270 */
[----:B------:R-:W-:Y:S01]  /*1c000*/  ISETP.GE.AND P4, PT, R12, c[0x0][0x17c], PT ;  /* 0x00005f000c007a0c */ /* 0x000fe20003f86270 */
[----:B------:R-:W-:Y:S01]  /*1c010*/  IMAD R24, R13, 0x10, R24 ;  /* 0x000000100d187824 */ /* 0x000fe200078e0218 */
[C---:B------:R-:W-:Y:S01]  /*1c020*/  IADD3 R12, R0.reuse, c[0x0][0x198], RZ ;  /* 0x00006600000c7a10 */ /* 0x040fe20007ffe0ff */
[----:B0-----:R-:W-:Y:S01]  /*1c030*/  IMAD.WIDE R10, R0, 0x2, R28 ;  /* 0x00000002000a7825 */ /* 0x001fe200078e021c */
[----:B------:R-:W-:Y:S02]  /*1c040*/  ISETP.LT.AND P1, PT, R26, c[0x0][0x178], !P6 ;  /* 0x00005e001a007a0c */ /* 0x000fe40007721270 */
[----:B------:R-:W-:Y:S01]  /*1c050*/  ISETP.LT.AND P6, PT, R21, c[0x0][0x178], !P6 ;  /* 0x00005e0015007a0c */ /* 0x000fe200077c1270 */
[----:B------:R0:W1:Y:S01]  /*1c060*/  LDS.128 R4, [R24] ;  /* 0x0000000018047984 */ /* 0x0000620000000c00 */
[----:B------:R-:W-:-:S02]  /*1c070*/  PRMT R8, R19, 0x7632, R8 ;  /* 0x0000763213087816 */ /* 0x000fc40000000008 */
[----:B------:R-:W-:Y:S01]  /*1c080*/  IADD3 R0, R12, c[0x0][0x198], RZ ;  /* 0x000066000c007a10 */ /* 0x000fe20007ffe0ff */
[----:B------:R2:W-:Y:S01]  /*1c090*/  @P3 STG.E.U16 [R10.64], R23 ;  /* 0x000000170a003986 */ /* 0x0005e2000c101506 */
[----:B------:R-:W-:-:S03]  /*1c0a0*/  PRMT R9, R23, 0x7632, R9 ;  /* 0x0000763217097816 */ /* 0x000fc60000000009 */
[----:B0-----:R-:W3:Y:S01]  /*1c0b0*/  LDL.LU R24, [R1+0xd0] ;  /* 0x0000d00001187983 */ /* 0x001ee20000300800 */
[----:B------:R-:W-:-:S04]  /*1c0c0*/  IMAD.WIDE R16, R0, 0x2, R2 ;  /* 0x0000000200107825 */ /* 0x000fc800078e0202 */
[----:B--2---:R-:W-:-:S04]  /*1c0d0*/  IMAD.WIDE R10, R12, 0x2, R2 ;  /* 0x000000020c0a7825 */ /* 0x004fc800078e0202 */
[----:B------:R-:W-:Y:S01]  /*1c0e0*/  IMAD.WIDE R12, R12, 0x2, R28 ;  /* 0x000000020c0c7825 */ /* 0x000fe200078e021c */
[----:B------:R-:W-:Y:S04]  /*1c0f0*/  @P2 STG.E.U16 [R10.64], R8 ;  /* 0x000000080a002986 */ /* 0x000fe8000c101506 */
[----:B------:R0:W-:Y:S01]  /*1c100*/  @P0 STG.E.U16 [R12.64], R9 ;  /* 0x000000090c000986 */ /* 0x0001e2000c101506 */
[----:B------:R-:W-:Y:S02]  /*1c110*/  ISETP.GE.AND P2, PT, R18, c[0x0][0x17c], PT ;  /* 0x00005f0012007a0c */ /* 0x000fe40003f46270 */
[----:B------:R-:W-:Y:S01]  /*1c120*/  PRMT R18, R27, 0x7632, R18 ;  /* 0x000076321b127816 */ /* 0x000fe20000000012 */
[----:B------:R-:W-:Y:S01]  /*1c130*/  @P1 STG.E.U16 [R16.64], R15 ;  /* 0x0000000f10001986 */ /* 0x000fe2000c101506 */
[----:B0-----:R-:W-:-:S05]  /*1c140*/  IMAD.WIDE R12, R0, 0x2, R28 ;  /* 0x00000002000c7825 */ /* 0x001fca00078e021c */
[----:B------:R0:W-:Y:S04]  /*1c150*/  @P6 STG.E.U16 [R12.64], R27 ;  /* 0x0000001b0c006986 */ /* 0x0001e8000c101506 */
[----:B0-----:R-:W2:Y:S01]  /*1c160*/  LDL.LU R27, [R1+0x400] ;  /* 0x00040000011b7983 */ /* 0x001ea20000300800 */
[----:B------:R-:W-:Y:S02]  /*1c170*/  IADD3 R14, R25, 0x21, RZ ;  /* 0x00000021190e7810 */ /* 0x000fe40007ffe0ff */
[----:B------:R-:W-:Y:S02]  /*1c180*/  ISETP.LT.AND P1, PT, R26, c[0x0][0x178], !P5 ;  /* 0x00005e001a007a0c */ /* 0x000fe40006f21270 */
[----:B------:R-:W-:Y:S02]  /*1c190*/  ISETP.GE.AND P3, PT, R14, c[0x0][0x17c], PT ;  /* 0x00005f000e007a0c */ /* 0x000fe40003f66270 */
[----:B------:R-:W-:-:S02]  /*1c1a0*/  IADD3 R14, R0, c[0x0][0x198], RZ ;  /* 0x00006600000e7a10 */ /* 0x000fc40007ffe0ff */
[----:B------:R-:W-:Y:S02]  /*1c1b0*/  ISETP.LT.AND P5, PT, R21, c[0x0][0x178], !P5 ;  /* 0x00005e0015007a0c */ /* 0x000fe40006fa1270 */
[----:B------:R-:W-:Y:S01]  /*1c1c0*/  ISETP.LT.AND P6, PT, R26, c[0x0][0x178], !P4 ;  /* 0x00005e001a007a0c */ /* 0x000fe200067c1270 */
[C---:B------:R-:W-:Y:S01]  /*1c1d0*/  IMAD.WIDE R12, R14.reuse, 0x2, R2 ;  /* 0x000000020e0c7825 */ /* 0x040fe200078e0202 */
[----:B------:R-:W-:Y:S02]  /*1c1e0*/  PRMT R15, R15, 0x7632, R15 ;  /* 0x000076320f0f7816 */ /* 0x000fe4000000000f */
[----:B------:R-:W-:Y:S02]  /*1c1f0*/  ISETP.LT.AND P4, PT, R21, c[0x0][0x178], !P4 ;  /* 0x00005e0015007a0c */ /* 0x000fe40006781270 */
[----:B------:R-:W-:Y:S02]  /*1c200*/  IADD3 R0, R14, c[0x0][0x198], RZ ;  /* 0x000066000e007a10 */ /* 0x000fe40007ffe0ff */
[----:B------:R-:W-:Y:S01]  /*1c210*/  IADD3 R16, R25, 0x23, RZ ;  /* 0x0000002319107810 */ /* 0x000fe20007ffe0ff */
[----:B------:R0:W-:Y:S03]  /*1c220*/  @P1 STG.E.U16 [R12.64], R15 ;  /* 0x0000000f0c001986 */ /* 0x0001e6000c101506 */
[----:B------:R-:W-:Y:S01]  /*1c230*/  ISETP.GE.AND P0, PT, R16, c[0x0][0x17c], PT ;  /* 0x00005f0010007a0c */ /* 0x000fe20003f06270 */
[----:B------:R-:W-:-:S04]  /*1c240*/  IMAD.WIDE R16, R0, 0x2, R28 ;  /* 0x0000000200107825 */ /* 0x000fc800078e021c */
[----:B0-----:R-:W-:-:S04]  /*1c250*/  IMAD.WIDE R12, R14, 0x2, R28 ;  /* 0x000000020e0c7825 */ /* 0x001fc800078e021c */
[C---:B------:R-:W-:Y:S01]  /*1c260*/  IMAD.WIDE R14, R0.reuse, 0x2, R2 ;  /* 0x00000002000e7825 */ /* 0x040fe200078e0202 */
[----:B------:R0:W-:Y:S02]  /*1c270*/  @P5 STG.E.U16 [R12.64], R18 ;  /* 0x000000120c005986 */ /* 0x0001e4000c101506 */
[----:B0-----:R-:W-:Y:S02]  /*1c280*/  IADD3 R18, R0, c[0x0][0x198], RZ ;  /* 0x0000660000127a10 */ /* 0x001fe40007ffe0ff */
[----:B---3--:R-:W-:Y:S04]  /*1c290*/  @P6 STG.E.U16 [R14.64], R24 ;  /* 0x000000180e006986 */ /* 0x008fe8000c101506 */
[----:B-1----:R0:W-:Y:S01]  /*1c2a0*/  @P4 STG.E.U16 [R16.64], R4 ;  /* 0x0000000410004986 */ /* 0x0021e2000c101506 */
[----:B------:R-:W-:-:S02]  /*1c2b0*/  ISETP.LT.AND P4, PT, R26, c[0x0][0x178], !P3 ;  /* 0x00005e001a007a0c */ /* 0x000fc40005f81270 */
[----:B------:R-:W-:Y:S02]  /*1c2c0*/  ISETP.LT.AND P6, PT, R26, c[0x0][0x178], !P2 ;  /* 0x00005e001a007a0c */ /* 0x000fe400057c1270 */
[C---:B------:R-:W-:Y:S02]  /*1c2d0*/  ISETP.LT.AND P3, PT, R21.reuse, c[0x0][0x178], !P3 ;  /* 0x00005e0015007a0c */ /* 0x040fe40005f61270 */
[----:B------:R-:W-:Y:S02]  /*1c2e0*/  ISETP.LT.AND P2, PT, R21, c[0x0][0x178], !P2 ;  /* 0x00005e0015007a0c */ /* 0x000fe40005741270 */
[----:B------:R-:W-:Y:S01]  /*1c2f0*/  PRMT R0, R24, 0x7632, R0 ;  /* 0x0000763218007816 */ /* 0x000fe20000000000 */
[----:B0-----:R-:W-:-:S05]  /*1c300*/  IMAD.WIDE R16, R18, 0x2, R2 ;  /* 0x0000000212107825 */ /* 0x001fca00078e0202 */
[----:B------:R-:W-:Y:S01]  /*1c310*/  @P4 STG.E.U16 [R16.64], R0 ;  /* 0x0000000010004986 */ /* 0x000fe2000c101506 */
[----:B--2---:R-:W-:-:S04]  /*1c320*/  IADD3 R21, R27, 0x26, RZ ;  /* 0x000000261b157810 */ /* 0x004fc80007ffe0ff */
[----:B------:R-:W-:Y:S02]  /*1c330*/  ISETP.GE.AND P4, PT, R21, c[0x0][0x17c], PT ;  /* 0x00005f0015007a0c */ /* 0x000fe40003f86270 */
[----:B------:R-:W2:Y:S04]  /*1c340*/  LDL.LU R21, [R1+0x70] ;  /* 0x0000700001157983 */ /* 0x000ea80000300800 */
[----:B------:R-:W0:Y:S04]  /*1c350*/  S2R R20, SR_TID.X ;  /* 0x0000000000147919 */ /* 0x000e280000002100 */
[----:B------:R-:W1:Y:S01]  /*1c360*/  S2R R25, SR_TID.X ;  /* 0x0000000000197919 */ /* 0x000e620000002100 */
[C---:B0-----:R-:W-:Y:S01]  /*1c370*/  LOP3.LUT R19, R20.reuse, 0x7f, RZ, 0xc0, !PT ;  /* 0x0000007f14137812 */ /* 0x041fe200078ec0ff */
[----:B------:R-:W-:-:S05]  /*1c380*/  IMAD.SHL.U32 R20, R20, 0x400, RZ ;  /* 0x0000040014147824 */ /* 0x000fca00078e00ff */
[----:B------:R-:W-:-:S05]  /*1c390*/  LOP3.LUT R20, R20, 0x1800, RZ, 0xc0, !PT ;  /* 0x0000180014147812 */ /* 0x000fca00078ec0ff */
[----:B------:R-:W-:Y:S01]  /*1c3a0*/  IMAD R20, R19, 0x10, R20 ;  /* 0x0000001013147824 */ /* 0x000fe200078e0214 */
[----:B-1----:R-:W-:-:S04]  /*1c3b0*/  LOP3.LUT R22, R25, 0x7f, RZ, 0xc0, !PT ;  /* 0x0000007f19167812 */ /* 0x002fc800078ec0ff */
[----:B------:R-:W-:Y:S01]  /*1c3c0*/  LOP3.LUT R20, R20, 0x20, RZ, 0x3c, !PT ;  /* 0x0000002014147812 */ /* 0x000fe200078e3cff */
[----:B------:R-:W-:-:S04]  /*1c3d0*/  IMAD.SHL.U32 R25, R25, 0x400, RZ ;  /* 0x0000040019197824 */ /* 0x000fc800078e00ff */
[----:B------:R0:W1:Y:S01]  /*1c3e0*/  LDS.128 R8, [R20] ;  /* 0x0000000014087984 */ /* 0x0000620000000c00 */
[----:B------:R-:W-:Y:S02]  /*1c3f0*/  IADD3 R19, R27, 0x24, RZ ;  /* 0x000000241b137810 */ /* 0x000fe40007ffe0ff */
[----:B------:R-:W-:Y:S02]  /*1c400*/  LOP3.LUT R25, R25, 0x1800, RZ, 0xc0, !PT ;  /* 0x0000180019197812 */ /* 0x000fe400078ec0ff */
[----:B0-----:R-:W-:-:S04]  /*1c410*/  IADD3 R20, R27, 0x25, RZ ;  /* 0x000000251b147810 */ /* 0x001fc80007ffe0ff */
[----:B------:R-:W-:Y:S02]  /*1c420*/  ISETP.GE.AND P5, PT, R20, c[0x0][0x17c], PT ;  /* 0x00005f0014007a0c */ /* 0x000fe40003fa6270 */
[----:B------:R-:W-:Y:S01]  /*1c430*/  IADD3 R20, R18, c[0x0][0x198], RZ ;  /* 0x0000660012147a10 */ /* 0x000fe20007ffe0ff */
[----:B------:R-:W-:Y:S01]  /*1c440*/  IMAD R25, R22, 0x10, R25 ;  /* 0x0000001016197824 */ /* 0x000fe200078e0219 */
[----:B------:R-:W-:Y:S01]  /*1c450*/  ISETP.GE.AND P1, PT, R19, c[0x0][0x17c], PT ;  /* 0x00005f0013007a0c */ /* 0x000fe20003f26270 */
[----:B------:R-:W-:Y:S01]  /*1c460*/  IMAD.WIDE R18, R18, 0x2, R28 ;  /* 0x0000000212127825 */ /* 0x000fe200078e021c */
[----:B------:R-:W-:-:S03]  /*1c470*/  PRMT R4, R4, 0x7632, R4 ;  /* 0x0000763204047816 */ /* 0x000fc60000000004 */
[----:B------:R-:W-:Y:S02]  /*1c480*/  IMAD.WIDE R22, R20, 0x2, R2 ;  /* 0x0000000214167825 */ /* 0x000fe400078e0202 */
[----:B------:R-:W-:Y:S04]  /*1c490*/  @P3 STG.E.U16 [R18.64], R4 ;  /* 0x0000000412003986 */ /* 0x000fe8000c101506 */
[----:B--2---:R0:W-:Y:S04]  /*1c4a0*/  @P6 STG.E.U16 [R22.64], R21 ;  /* 0x0000001516006986 */ /* 0x0041e8000c101506 */
[----:B0-----:R-:W2:Y:S01]  /*1c4b0*/  LDL R23, [R1+0x408] ;  /* 0x0004080001177983 */ /* 0x001ea20000100800 */
[----:B------:R-:W-:-:S05]  /*1c4c0*/  LOP3.LUT R25, R25, 0x40, RZ, 0x3c, !PT ;  /* 0x0000004019197812 */ /* 0x000fca00078e3cff */
[----:B------:R0:W3:Y:S02]  /*1c4d0*/  LDS.128 R12, [R25] ;  /* 0x00000000190c7984 */ /* 0x0000e40000000c00 */
[C---:B0-----:R-:W-:Y:S01]  /*1c4e0*/  IMAD.WIDE R24, R20.reuse, 0x2, R28 ;  /* 0x0000000214187825 */ /* 0x041fe200078e021c */
[----:B------:R-:W-:-:S04]  /*1c4f0*/  IADD3 R22, R20, c[0x0][0x198], RZ ;  /* 0x0000660014167a10 */ /* 0x000fc80007ffe0ff */
[----:B-1----:R-:W-:Y:S01]  /*1c500*/  @P2 STG.E.U16 [R24.64], R8 ;  /* 0x0000000818002986 */ /* 0x002fe2000c101506 */
[----:B------:R-:W-:Y:S02]  /*1c510*/  ISETP.LT.AND P2, PT, R26, c[0x0][0x178], !P0 ;  /* 0x00005e001a007a0c */ /* 0x000fe40004741270 */
[----:B------:R-:W-:Y:S01]  /*1c520*/  PRMT R0, R21, 0x7632, R0 ;  /* 0x0000763215007816 */ /* 0x000fe20000000000 */
[----:B------:R-:W-:Y:S01]  /*1c530*/  IMAD.WIDE R20, R22, 0x2, R2 ;  /* 0x0000000216147825 */ /* 0x000fe200078e0202 */
[----:B------:R-:W-:Y:S02]  /*1c540*/  ISETP.LT.AND P3, PT, R26, c[0x0][0x178], !P1 ;  /* 0x00005e001a007a0c */ /* 0x000fe40004f61270 */
[----:B------:R-:W-:Y:S02]  /*1c550*/  IADD3 R26, R22, c[0x0][0x198], RZ ;  /* 0x00006600161a7a10 */ /* 0x000fe40007ffe0ff */
[----:B------:R-:W-:-:S05]  /*1c560*/  PRMT R4, R8, 0x7632, R4 ;  /* 0x0000763208047816 */ /* 0x000fca0000000004 */
[----:B------:R-:W-:Y:S01]  /*1c570*/  @P2 STG.E.U16 [R20.64], R0 ;  /* 0x0000000014002986 */ /* 0x000fe2000c101506 */
[C---:B--2---:R-:W-:Y:S02]  /*1c580*/  ISETP.LT.AND P0, PT, R23.reuse, c[0x0][0x178], !P0 ;  /* 0x00005e0017007a0c */ /* 0x044fe40004701270 */
[----:B------:R-:W-:Y:S01]  /*1c590*/  ISETP.LT.AND P6, PT, R23, c[0x0][0x178], !P1 ;  /* 0x00005e0017007a0c */ /* 0x000fe20004fc1270 */
[----:B------:R-:W-:-:S10]  /*1c5a0*/  IMAD.WIDE R22, R22, 0x2, R28 ;  /* 0x0000000216167825 */ /* 0x000fd400078e021c */
[----:B------:R0:W-:Y:S04]  /*1c5b0*/  @P0 STG.E.U16 [R22.64], R4 ;  /* 0x0000000416000986 */ /* 0x0001e8000c101506 */
[----:B0-----:R-:W2:Y:S01]  /*1c5c0*/  LDL.LU R22, [R1+0x60] ;  /* 0x0000600001167983 */ /* 0x001ea20000300800 */
[----:B------:R-:W-:-:S03]  /*1c5d0*/  IADD3 R24, R27, 0x27, RZ ;  /* 0x000000271b187810 */ /* 0x000fc60007ffe0ff */
[----:B------:R-:W4:Y:S01]  /*1c5e0*/  LDL R23, [R1+0x404] ;  /* 0x0004040001177983 */ /* 0x000f220000100800 */
[----:B------:R-:W-:Y:S01]  /*1c5f0*/  ISETP.GE.AND P1, PT, R24, c[0x0][0x17c], PT ;  /* 0x00005f0018007a0c */ /* 0x000fe20003f26270 */
[C---:B------:R-:W-:Y:S01]  /*1c600*/  IMAD.WIDE R24, R26.reuse, 0x2, R2 ;  /* 0x000000021a187825 */ /* 0x040fe200078e0202 */
[C---:B------:R-:W-:Y:S02]  /*1c610*/  IADD3 R0, R27.reuse, 0x29, RZ ;  /* 0x000000291b007810 */ /* 0x040fe40007ffe0ff */
[----:B------:R-:W-:Y:S01]  /*1c620*/  IADD3 R8, R27, 0x28, RZ ;  /* 0x000000281b087810 */ /* 0x000fe20007ffe0ff */
[----:B------:R-:W-:Y:S01]  /*1c630*/  IMAD.WIDE R20, R26, 0x2, R28 ;  /* 0x000000021a147825 */ /* 0x000fe200078e021c */
[----:B--2---:R0:W-:Y:S04]  /*1c640*/  @P3 STG.E.U16 [R24.64], R22 ;  /* 0x0000001618003986 */ /* 0x0041e8000c101506 */
[----:B0-----:R-:W2:Y:S01]  /*1c650*/  LDL R25, [R1+0x408] ;  /* 0x0004080001197983 */ /* 0x001ea20000100800 */
[----:B----4-:R-:W-:-:S02]  /*1c660*/  ISETP.LT.AND P3, PT, R23, c[0x0][0x178], !P5 ;  /* 0x00005e0017007a0c */ /* 0x010fc40006f61270 */
[----:B------:R-:W-:Y:S01]  /*1c670*/  ISETP.GE.AND P0, PT, R0, c[0x0][0x17c], PT ;  /* 0x00005f0000007a0c */ /* 0x000fe20003f06270 */
[----:B---3--:R0:W-:Y:S01]  /*1c680*/  @P6 STG.E.U16 [R20.64], R12 ;  /* 0x0000000c14006986 */ /* 0x0081e2000c101506 */
[----:B------:R-:W-:Y:S02]  /*1c690*/  IADD3 R0, R26, c[0x0][0x198], RZ ;  /* 0x000066001a007a10 */ /* 0x000fe40007ffe0ff */
[----:B------:R-:W-:Y:S01]  /*1c6a0*/  ISETP.GE.AND P2, PT, R8, c[0x0][0x17c], PT ;  /* 0x00005f0008007a0c */ /* 0x000fe20003f46270 */
[----:B------:R-:W3:Y:S01]  /*1c6b0*/  LDL.LU R24, [R1+0x40] ;  /* 0x0000400001187983 */ /* 0x000ee20000300800 */
[----:B------:R-:W-:Y:S02]  /*1c6c0*/  PRMT R4, R22, 0x7632, R4 ;  /* 0x0000763216047816 */ /* 0x000fe40000000004 */
[----:B------:R-:W-:Y:S01]  /*1c6d0*/  PRMT R8, R12, 0x7632, R8 ;  /* 0x000076320c087816 */ /* 0x000fe20000000008 */
[----:B------:R-:W4:Y:S01]  /*1c6e0*/  LDL.LU R26, [R1+0x408] ;  /* 0x00040800011a7983 */ /* 0x000f220000300800 */
[----:B0-----:R-:W-:Y:S01]  /*1c6f0*/  IMAD.WIDE R20, R0, 0x2, R2 ;  /* 0x0000000200147825 */ /* 0x001fe200078e0202 */
[----:B------:R-:W-:-:S04]  /*1c700*/  IADD3 R12, R27, 0x2a, RZ ;  /* 0x0000002a1b0c7810 */ /* 0x000fc80007ffe0ff */
[----:B------:R0:W-:Y:S01]  /*1c710*/  @P3 STG.E.U16 [R20.64], R4 ;  /* 0x0000000414003986 */ /* 0x0001e2000c101506 */
[----:B------:R-:W-:-:S03]  /*1c720*/  ISETP.GE.AND P3, PT, R12, c[0x0][0x17c], PT ;  /* 0x00005f000c007a0c */ /* 0x000fc60003f66270 */
[----:B------:R-:W1:Y:S02]  /*1c730*/  S2R R17, SR_TID.X ;  /* 0x0000000000117919 */ /* 0x000e640000002100 */
[C---:B-1----:R-:W-:Y:S01]  /*1c740*/  LOP3.LUT R16, R17.reuse, 0x7f, RZ, 0xc0, !PT ;  /* 0x0000007f11107812 */ /* 0x042fe200078ec0ff */
[----:B------:R-:W-:Y:S01]  /*1c750*/  IMAD.SHL.U32 R17, R17, 0x400, RZ ;  /* 0x0000040011117824 */ /* 0x000fe200078e00ff */
[----:B--2---:R-:W-:Y:S02]  /*1c760*/  ISETP.LT.AND P5, PT, R25, c[0x0][0x178], !P5 ;  /* 0x00005e0019007a0c */ /* 0x004fe40006fa1270 */
[----:B------:R-:W2:Y:S04]  /*1c770*/  LDL.LU R25, [R1+0xd4] ;  /* 0x0000d40001197983 */ /* 0x000ea80000300800 */
[----:B------:R-:W5:Y:S01]  /*1c780*/  LDL R12, [R1+0x404] ;  /* 0x00040400010c7983 */ /* 0x000f620000100800 */
[----:B------:R-:W-:-:S05]  /*1c790*/  LOP3.LUT R17, R17, 0x1800, RZ, 0xc0, !PT ;  /* 0x0000180011117812 */ /* 0x000fca00078ec0ff */
[----:B------:R-:W-:-:S05]  /*1c7a0*/  IMAD R17, R16, 0x10, R17 ;  /* 0x0000001010117824 */ /* 0x000fca00078e0211 */
[----:B------:R-:W-:-:S06]  /*1c7b0*/  LOP3.LUT R17, R17, 0x60, RZ, 0x3c, !PT ;  /* 0x0000006011117812 */ /* 0x000fcc00078e3cff */
[----:B------:R-:W1:Y:S01]  /*1c7c0*/  LDS.128 R16, [R17] ;  /* 0x0000000011107984 */ /* 0x000e620000000c00 */
[----:B------:R-:W-:Y:S01]  /*1c7d0*/  ISETP.LT.AND P6, PT, R23, c[0x0][0x178], !P4 ;  /* 0x00005e0017007a0c */ /* 0x000fe200067c1270 */
[----:B------:R-:W-:Y:S01]  /*1c7e0*/  IMAD.WIDE R22, R0, 0x2, R28 ;  /* 0x0000000200167825 */ /* 0x000fe200078e021c */
[----:B----4-:R-:W-:Y:S02]  /*1c7f0*/  ISETP.LT.AND P4, PT, R26, c[0x0][0x178], !P4 ;  /* 0x00005e001a007a0c */ /* 0x010fe40006781270 */
[----:B------:R-:W-:Y:S02]  /*1c800*/  IADD3 R0, R0, c[0x0][0x198], RZ ;  /* 0x0000660000007a10 */ /* 0x000fe40007ffe0ff */
[----:B------:R4:W-:Y:S01]  /*1c810*/  @P5 STG.E.U16 [R22.64], R8 ;  /* 0x0000000816005986 */ /* 0x0009e2000c101506 */
[----:B0-----:R-:W-:Y:S02]  /*1c820*/  IADD3 R4, R27, 0x2b, RZ ;  /* 0x0000002b1b047810 */ /* 0x001fe40007ffe0ff */
[----:B------:R-:W-:-:S05]  /*1c830*/  IMAD.WIDE R20, R0, 0x2, R2 ;  /* 0x0000000200147825 */ /* 0x000fca00078e0202 */
[----:B---3--:R0:W-:Y:S01]  /*1c840*/  @P6 STG.E.U16 [R20.64], R24 ;  /* 0x0000001814006986 */ /* 0x0081e2000c101506 */
[C---:B----4-:R-:W-:Y:S01]  /*1c850*/  IMAD.WIDE R22, R0.reuse, 0x2, R28 ;  /* 0x0000000200167825 */ /* 0x050fe200078e021c */
[----:B------:R-:W-:Y:S02]  /*1c860*/  IADD3 R0, R0, c[0x0][0x198], RZ ;  /* 0x0000660000007a10 */ /* 0x000fe40007ffe0ff */
[----:B------:R-:W-:Y:S02]  /*1c870*/  ISETP.GE.AND P6, PT, R4, c[0x0][0x17c], PT ;  /* 0x00005f0004007a0c */ /* 0x000fe40003fc6270 */
[----:B------:R-:W-:Y:S01]  /*1c880*/  PRMT R4, R24, 0x7632, R4 ;  /* 0x0000763218047816 */ /* 0x000fe20000000004 */
[C---:B0-----:R-:W-:Y:S01]  /*1c890*/  IMAD.WIDE R20, R0.reuse, 0x2, R2 ;  /* 0x0000000200147825 */ /* 0x041fe200078e0202 */
[----:B------:R-:W-:Y:S01]  /*1c8a0*/  IADD3 R8, R27, 0x2d, RZ ;  /* 0x0000002d1b087810 */ /* 0x000fe20007ffe0ff */
[----:B------:R-:W3:Y:S04]  /*1c8b0*/  LDL.LU R24, [R1+0x74] ;  /* 0x0000740001187983 */ /* 0x000ee80000300800 */
[----:B-1----:R0:W-:Y:S02]  /*1c8c0*/  @P4 STG.E.U16 [R22.64], R16 ;  /* 0x0000001016004986 */ /* 0x0021e4000c101506 */
[----:B0-----:R-:W-:Y:S01]  /*1c8d0*/  IMAD.WIDE R22, R0, 0x2, R28 ;  /* 0x0000000200167825 */ /* 0x001fe200078e021c */
[----:B------:R-:W-:-:S02]  /*1c8e0*/  PRMT R16, R16, 0x7632, R16 ;  /* 0x0000763210107816 */ /* 0x000fc40000000010 */
[----:B------:R-:W-:Y:S02]  /*1c8f0*/  IADD3 R0, R0, c[0x0][0x198], RZ ;  /* 0x0000660000007a10 */ /* 0x000fe40007ffe0ff */
[----:B-----5:R-:W-:Y:S02]  /*1c900*/  ISETP.LT.AND P5, PT, R12, c[0x0][0x178], !P1 ;  /* 0x00005e000c007a0c */ /* 0x020fe40004fa1270 */
[----:B------:R-:W-:Y:S02]  /*1c910*/  ISETP.LT.AND P1, PT, R26, c[0x0][0x178], !P1 ;  /* 0x00005e001a007a0c */ /* 0x000fe40004f21270 */
[----:B------:R-:W-:Y:S02]  /*1c920*/  ISETP.LT.AND P4, PT, R12, c[0x0][0x178], !P2 ;  /* 0x00005e000c007a0c */ /* 0x000fe40005781270 */
[----:B------:R-:W-:-:S07]  /*1c930*/  ISETP.LT.AND P2, PT, R26, c[0x0][0x178], !P2 ;  /* 0x00005e001a007a0c */ /* 0x000fce0005741270 */
[----:B------:R0:W-:Y:S01]  /*1c940*/  @P5 STG.E.U16 [R20.64], R4 ;  /* 0x0000000414005986 */ /* 0x0001e2000c101506 */
[----:B------:R-:W-:-:S03]  /*1c950*/  ISETP.LT.AND P5, PT, R12, c[0x0][0x178], !P0 ;  /* 0x00005e000c007a0c */ /* 0x000fc600047a1270 */
[----:B------:R1:W-:Y:S01]  /*1c960*/  @P1 STG.E.U16 [R22.64], R16 ;  /* 0x0000001016001986 */ /* 0x0003e2000c101506 */
[----:B0-----:R-:W-:Y:S01]  /*1c970*/  IADD3 R4, R27, 0x2c, RZ ;  /* 0x0000002c1b047810 */ /* 0x001fe20007ffe0ff */
[----:B------:R-:W-:-:S03]  /*1c980*/  IMAD.WIDE R20, R0, 0x2, R2 ;  /* 0x0000000200147825 */ /* 0x000fc600078e0202 */
[----:B------:R-:W-:Y:S02]  /*1c990*/  ISETP.GE.AND P1, PT, R4, c[0x0][0x17c], PT ;  /* 0x00005f0004007a0c */ /* 0x000fe40003f26270 */
[----:B------:R-:W-:Y:S01]  /*1c9a0*/  IADD3 R4, R0, c[0x0][0x198], RZ ;  /* 0x0000660000047a10 */ /* 0x000fe20007ffe0ff */
[----:B--2---:R0:W-:Y:S01]  /*1c9b0*/  @P4 STG.E.U16 [R20.64], R25 ;  /* 0x0000001914004986 */ /* 0x0041e2000c101506 */
[----:B------:R-:W-:-:S03]  /*1c9c0*/  ISETP.LT.AND P0, PT, R26, c[0x0][0x178], !P0 ;  /* 0x00005e001a007a0c */ /* 0x000fc60004701270 */
[----:B-1----:R-:W-:Y:S01]  /*1c9d0*/  IMAD.WIDE R22, R4, 0x2, R2 ;  /* 0x0000000204167825 */ /* 0x002fe200078e0202 */
[----:B------:R-:W-:-:S03]  /*1c9e0*/  ISETP.GE.AND P4, PT, R8, c[0x0][0x17c], PT ;  /* 0x00005f0008007a0c */ /* 0x000fc60003f86270 */
[----:B0-----:R-:W-:Y:S01]  /*1c9f0*/  IMAD.WIDE R20, R0, 0x2, R28 ;  /* 0x0000000200147825 */ /* 0x001fe200078e021c */
[----:B------:R-:W-:Y:S02]  /*1ca00*/  PRMT R0, R25, 0x7632, R0 ;  /* 0x0000763219007816 */ /* 0x000fe40000000000 */
[----:B------:R-:W-:Y:S01]  /*1ca10*/  PRMT R8, R5, 0x7632, R8 ;  /* 0x0000763205087816 */ /* 0x000fe20000000008 */
[----:B------:R-:W2:Y:S04]  /*1ca20*/  LDL.LU R25, [R1+0x64] ;  /* 0x0000640001197983 */ /* 0x000ea80000300800 */
[----:B------:R-:W-:Y:S04]  /*1ca30*/  @P2 STG.E.U16 [R20.64], R5 ;  /* 0x0000000514002986 */ /* 0x000fe8000c101506 */
[----:B------:R0:W-:Y:S02]  /*1ca40*/  @P5 STG.E.U16 [R22.64], R0 ;  /* 0x0000000016005986 */ /* 0x0001e4000c101506 */
[C---:B0-----:R-:W-:Y:S01]  /*1ca50*/  IADD3 R0, R4.reuse, c[0x0][0x198], RZ ;  /* 0x0000660004007a10 */ /* 0x041fe20007ffe0ff */
[----:B------:R-:W-:-:S05]  /*1ca60*/  IMAD.WIDE R4, R4, 0x2, R28 ;  /* 0x0000000204047825 */ /* 0x000fca00078e021c */
[----:B------:R0:W-:Y:S04]  /*1ca70*/  @P0 STG.E.U16 [R4.64], R8 ;  /* 0x0000000804000986 */ /* 0x0001e8000c101506 */
[----:B0-----:R-:W4:Y:S01]  /*1ca80*/  LDL R5, [R1+0x404] ;  /* 0x0004040001057983 */ /* 0x001f220000100800 */
[----:B------:R-:W-:Y:S01]  /*1ca90*/  ISETP.LT.AND P2, PT, R12, c[0x0][0x178], !P3 ;  /* 0x00005e000c007a0c */ /* 0x000fe20005f41270 */
[----:B------:R-:W-:Y:S01]  /*1caa0*/  IMAD.WIDE R20, R0, 0x2, R2 ;  /* 0x0000000200147825 */ /* 0x000fe200078e0202 */
[----:B------:R-:W-:-:S03]  /*1cab0*/  ISETP.LT.AND P3, PT, R26, c[0x0][0x178], !P3 ;  /* 0x00005e001a007a0c */ /* 0x000fc60005f61270 */
[C---:B------:R-:W-:Y:S01]  /*1cac0*/  IMAD.WIDE R22, R0.reuse, 0x2, R28 ;  /* 0x0000000200167825 */ /* 0x040fe200078e021c */
[----:B------:R-:W-:Y:S02]  /*1cad0*/  IADD3 R12, R27, 0x2e, RZ ;  /* 0x0000002e1b0c7810 */ /* 0x000fe40007ffe0ff */
[----:B------:R-:W-:-:S05]  /*1cae0*/  IADD3 R8, R0, c[0x0][0x198], RZ ;  /* 0x0000660000087a10 */ /* 0x000fca0007ffe0ff */
[----:B---3--:R0:W-:Y:S01]  /*1caf0*/  @P2 STG.E.U16 [R20.64], R24 ;  /* 0x0000001814002986 */ /* 0x0081e2000c101506 */
[----:B------:R-:W-:-:S03]  /*1cb00*/  ISETP.GE.AND P5, PT, R12, c[0x0][0x17c], PT ;  /* 0x00005f000c007a0c */ /* 0x000fc60003fa6270 */
[----:B------:R1:W-:Y:S01]  /*1cb10*/  @P3 STG.E.U16 [R22.64], R9 ;  /* 0x0000000916003986 */ /* 0x0003e2000c101506 */
[----:B------:R-:W-:Y:S02]  /*1cb20*/  PRMT R12, R24, 0x7632, R12 ;  /* 0x00007632180c7816 */ /* 0x000fe4000000000c */
[C---:B0-----:R-:W-:Y:S02]  /*1cb30*/  IADD3 R24, R27.reuse, 0x30, RZ ;  /* 0x000000301b187810 */ /* 0x041fe40007ffe0ff */
[----:B------:R-:W-:Y:S02]  /*1cb40*/  IADD3 R16, R27, 0x2f, RZ ;  /* 0x0000002f1b107810 */ /* 0x000fe40007ffe0ff */
[----:B------:R-:W-:Y:S02]  /*1cb50*/  IADD3 R0, R8, c[0x0][0x198], RZ ;  /* 0x0000660008007a10 */ /* 0x000fe40007ffe0ff */
[----:B------:R-:W-:Y:S02]  /*1cb60*/  ISETP.GE.AND P0, PT, R16, c[0x0][0x17c], PT ;  /* 0x00005f0010007a0c */ /* 0x000fe40003f06270 */
[----:B------:R-:W-:Y:S01]  /*1cb70*/  PRMT R16, R9, 0x7632, R16 ;  /* 0x0000763209107816 */ /* 0x000fe20000000010 */
[----:B------:R-:W-:Y:S01]  /*1cb80*/  IMAD.WIDE R20, R0, 0x2, R2 ;  /* 0x0000000200147825 */ /* 0x000fe200078e0202 */
[----:B----4-:R-:W-:-:S02]  /*1cb90*/  ISETP.LT.AND P2, PT, R5, c[0x0][0x178], !P6 ;  /* 0x00005e0005007a0c */ /* 0x010fc40007741270 */
[----:B------:R-:W-:Y:S01]  /*1cba0*/  ISETP.LT.AND P3, PT, R5, c[0x0][0x178], !P1 ;  /* 0x00005e0005007a0c */ /* 0x000fe20004f61270 */
[----:B------:R-:W-:Y:S01]  /*1cbb0*/  IMAD.WIDE R4, R8, 0x2, R2 ;  /* 0x0000000208047825 */ /* 0x000fe200078e0202 */
[----:B------:R-:W-:-:S09]  /*1cbc0*/  ISETP.LT.AND P6, PT, R26, c[0x0][0x178], !P6 ;  /* 0x00005e001a007a0c */ /* 0x000fd200077c1270 */
[----:B------:R-:W-:Y:S01]  /*1cbd0*/  @P2 STG.E.U16 [R4.64], R12 ;  /* 0x0000000c04002986 */ /* 0x000fe2000c101506 */
[----:B------:R-:W-:-:S03]  /*1cbe0*/  ISETP.GE.AND P2, PT, R24, c[0x0][0x17c], PT ;  /* 0x00005f0018007a0c */ /* 0x000fc60003f46270 */
[----:B------:R-:W3:Y:S01]  /*1cbf0*/  LDL.LU R24, [R1+0x404] ;  /* 0x0004040001187983 */ /* 0x000ee20000300800 */
[----:B-1----:R-:W-:-:S05]  /*1cc00*/  IMAD.WIDE R8, R8, 0x2, R28 ;  /* 0x0000000208087825 */ /* 0x002fca00078e021c */
[----:B------:R-:W-:Y:S04]  /*1cc10*/  @P6 STG.E.U16 [R8.64], R16 ;  /* 0x0000001008006986 */ /* 0x000fe8000c101506 */
[----:B--2---:R0:W-:Y:S04]  /*1cc20*/  @P3 STG.E.U16 [R20.64], R25 ;  /* 0x0000001914003986 */ /* 0x0041e8000c101506 */
[----:B0-----:R-:W2:Y:S01]  /*1cc30*/  LDL.LU R21, [R1+0x44] ;  /* 0x0000440001157983 */ /* 0x001ea20000300800 */
[----:B------:R-:W-:-:S03]  /*1cc40*/  PRMT R12, R25, 0x7632, R12 ;  /* 0x00007632190c7816 */ /* 0x000fc6000000000c */
[----:B------:R-:W4:Y:S01]  /*1cc50*/  LDL.LU R25, [R1+0xd8] ;  /* 0x0000d80001197983 */ /* 0x000f220000300800 */
[----:B------:R-:W-:Y:S01]  /*1cc60*/  ISETP.LT.AND P1, PT, R26, c[0x0][0x178], !P1 ;  /* 0x00005e001a007a0c */ /* 0x000fe20004f21270 */
[C---:B------:R-:W-:Y:S01]  /*1cc70*/  IMAD.WIDE R22, R0.reuse, 0x2, R28 ;  /* 0x0000000200167825 */ /* 0x040fe200078e021c */
[----:B------:R-:W-:-:S04]  /*1cc80*/  IADD3 R4, R0, c[0x0][0x198], RZ ;  /* 0x0000660000047a10 */ /* 0x000fc80007ffe0ff */
[C---:B------:R-:W-:Y:S01]  /*1cc90*/  IADD3 R0, R4.reuse, c[0x0][0x198], RZ ;  /* 0x0000660004007a10 */ /* 0x040fe20007ffe0ff */
[----:B------:R-:W-:-:S04]  /*1cca0*/  IMAD.WIDE R8, R4, 0x2, R2 ;  /* 0x0000000204087825 */ /* 0x000fc800078e0202 */
[----:B------:R-:W-:Y:S02]  /*1ccb0*/  IMAD.WIDE R4, R4, 0x2, R28 ;  /* 0x0000000204047825 */ /* 0x000fe400078e021c */
[----:B------:R0:W-:Y:S02]  /*1ccc0*/  @P1 STG.E.U16 [R22.64], R13 ;  /* 0x0000000d16001986 */ /* 0x0001e4000c101506 */
[----:B0-----:R-:W-:Y:S02]  /*1ccd0*/  PRMT R13, R13, 0x7632, R13 ;  /* 0x000076320d0d7816 */ /* 0x001fe4000000000d */
[----:B---3--:R-:W-:Y:S02]  /*1cce0*/  ISETP.LT.AND P3, PT, R24, c[0x0][0x178], !P4 ;  /* 0x00005e0018007a0c */ /* 0x008fe40006761270 */
[----:B------:R-:W-:Y:S02]  /*1ccf0*/  ISETP.LT.AND P4, PT, R26, c[0x0][0x178], !P4 ;  /* 0x00005e001a007a0c */ /* 0x000fe40006781270 */
[----:B------:R-:W-:-:S02]  /*1cd00*/  ISETP.LT.AND P6, PT, R24, c[0x0][0x178], !P5 ;  /* 0x00005e0018007a0c */ /* 0x000fc40006fc1270 */
[----:B------:R-:W-:-:S07]  /*1cd10*/  ISETP.LT.AND P5, PT, R26, c[0x0][0x178], !P5 ;  /* 0x00005e001a007a0c */ /* 0x000fce0006fa1270 */
[----:B------:R0:W-:Y:S04]  /*1cd20*/  @P3 STG.E.U16 [R8.64], R12 ;  /* 0x0000000c08003986 */ /* 0x0001e8000c101506 */
[----:B------:R1:W-:Y:S01]  /*1cd30*/  @P4 STG.E.U16 [R4.64], R13 ;  /* 0x0000000d04004986 */ /* 0x0003e2000c101506 */
[----:B------:R-:W-:Y:S02]  /*1cd40*/  ISETP.LT.AND P4, PT, R24, c[0x0][0x178], !P0 ;  /* 0x00005e0018007a0c */ /* 0x000fe40004781270 */
[----:B------:R-:W-:Y:S01]  /*1cd50*/  ISETP.LT.AND P0, PT, R26, c[0x0][0x178], !P0 ;  /* 0x00005e001a007a0c */ /* 0x000fe20004701270 */
[----:B0-----:R-:W-:-:S04]  /*1cd60*/  IMAD.WIDE R8, R0, 0x2, R2 ;  /* 0x0000000200087825 */ /* 0x001fc800078e0202 */
[C---:B-1----:R-:W-:Y:S01]  /*1cd70*/  IMAD.WIDE R4, R0.reuse, 0x2, R28 ;  /* 0x0000000200047825 */ /* 0x042fe200078e021c */
[----:B------:R-:W-:Y:S01]  /*1cd80*/  IADD3 R0, R0, c[0x0][0x198], RZ ;  /* 0x0000660000007a10 */ /* 0x000fe20007ffe0ff */
[----:B--2---:R0:W-:Y:S01]  /*1cd90*/  @P6 STG.E.U16 [R8.64], R21 ;  /* 0x0000001508006986 */ /* 0x0041e2000c101506 */
[----:B------:R-:W-:-:S03]  /*1cda0*/  PRMT R13, R21, 0x7632, R13 ;  /* 0x00007632150d7816 */ /* 0x000fc6000000000d */
[----:B------:R1:W-:Y:S01]  /*1cdb0*/  @P5 STG.E.U16 [R4.64], R17 ;  /* 0x0000001104005986 */ /* 0x0003e2000c101506 */
[----:B------:R-:W-:-:S03]  /*1cdc0*/  ISETP.LT.AND P5, PT, R24, c[0x0][0x178], !P2 ;  /* 0x00005e0018007a0c */ /* 0x000fc600057a1270 */
[----:B0-----:R-:W2:Y:S01]  /*1cdd0*/  LDL.LU R21, [R1+0x78] ;  /* 0x0000780001157983 */ /* 0x001ea20000300800 */
[----:B-1----:R-:W-:Y:S01]  /*1cde0*/  IMAD.WIDE R4, R0, 0x2, R2 ;  /* 0x0000000200047825 */ /* 0x002fe200078e0202 */
[----:B------:R-:W-:-:S03]  /*1cdf0*/  PRMT R17, R17, 0x7632, R17 ;  /* 0x0000763211117816 */ /* 0x000fc60000000011 */
[C---:B------:R-:W-:Y:S01]  /*1ce00*/  IMAD.WIDE R8, R0.reuse, 0x2, R28 ;  /* 0x0000000200087825 */ /* 0x040fe200078e021c */
[----:B------:R0:W-:Y:S04]  /*1ce10*/  @P4 STG.E.U16 [R4.64], R13 ;  /* 0x0000000d04004986 */ /* 0x0001e8000c101506 */
[----:B------:R1:W-:Y:S01]  /*1ce20*/  @P0 STG.E.U16 [R8.64], R17 ;  /* 0x0000001108000986 */ /* 0x0003e2000c101506 */
[----:B0-----:R-:W-:-:S05]  /*1ce30*/  IADD3 R4, R0, c[0x0][0x198], RZ ;  /* 0x0000660000047a10 */ /* 0x001fca0007ffe0ff */
[----:B-1----:R-:W-:Y:S01]  /*1ce40*/  IMAD.WIDE R8, R4, 0x2, R2 ;  /* 0x0000000204087825 */ /* 0x002fe200078e0202 */
[----:B----4-:R-:W-:-:S04]  /*1ce50*/  PRMT R13, R25, 0x7632, R13 ;  /* 0x00007632190d7816 */ /* 0x010fc8000000000d */
[----:B------:R0:W-:Y:S04]  /*1ce60*/  @P5 STG.E.U16 [R8.64], R25 ;  /* 0x0000001908005986 */ /* 0x0001e8000c101506 */
[----:B0-----:R-:W3:Y:S01]  /*1ce70*/  LDL.LU R25, [R1+0x68] ;  /* 0x0000680001197983 */ /* 0x001ee20000300800 */
[----:B------:R-:W-:Y:S02]  /*1ce80*/  IADD3 R16, R27, 0x31, RZ ;  /* 0x000000311b107810 */ /* 0x000fe40007ffe0ff */
[----:B------:R-:W-:Y:S01]  /*1ce90*/  ISETP.LT.AND P2, PT, R26, c[0x0][0x178], !P2 ;  /* 0x00005e001a007a0c */ /* 0x000fe20005741270 */
[----:B------:R-:W4:Y:S01]  /*1cea0*/  LDL.LU R23, [R1+0x48] ;  /* 0x0000480001177983 */ /* 0x000f220000300800 */
[----:B------:R-:W-:-:S04]  /*1ceb0*/  ISETP.GE.AND P1, PT, R16, c[0x0][0x17c], PT ;  /* 0x00005f0010007a0c */ /* 0x000fc80003f26270 */
[----:B------:R-:W-:Y:S02]  /*1cec0*/  ISETP.LT.AND P0, PT, R24, c[0x0][0x178], !P1 ;  /* 0x00005e0018007a0c */ /* 0x000fe40004f01270 */
[C---:B------:R-:W-:Y:S01]  /*1ced0*/  IADD3 R0, R4.reuse, c[0x0][0x198], RZ ;  /* 0x0000660004007a10 */ /* 0x040fe20007ffe0ff */
[----:B------:R-:W-:Y:S01]  /*1cee0*/  IMAD.WIDE R4, R4, 0x2, R28 ;  /* 0x0000000204047825 */ /* 0x000fe200078e021c */
[C---:B------:R-:W-:Y:S02]  /*1cef0*/  IADD3 R20, R27.reuse, 0x32, RZ ;  /* 0x000000321b147810 */ /* 0x040fe40007ffe0ff */
[----:B------:R-:W-:Y:S01]  /*1cf00*/  ISETP.LT.AND P1, PT, R26, c[0x0][0x178], !P1 ;  /* 0x00005e001a007a0c */ /* 0x000fe20004f21270 */
[----:B------:R-:W-:Y:S01]  /*1cf10*/  IMAD.WIDE R8, R0, 0x2, R2 ;  /* 0x0000000200087825 */ /* 0x000fe200078e0202 */
[----:B------:R-:W-:Y:S02]  /*1cf20*/  ISETP.GE.AND P3, PT, R20, c[0x0][0x17c], PT ;  /* 0x00005f0014007a0c */ /* 0x000fe40003f66270 */
[----:B------:R-:W-:Y:S01]  /*1cf30*/  IADD3 R12, R27, 0x33, RZ ;  /* 0x000000331b0c7810 */ /* 0x000fe20007ffe0ff */
[----:B------:R0:W-:Y:S01]  /*1cf40*/  @P2 STG.E.U16 [R4.64], R6 ;  /* 0x0000000604002986 */ /* 0x0001e2000c101506 */
[----:B------:R-:W-:-:S02]  /*1cf50*/  PRMT R20, R6, 0x7632, R20 ;  /* 0x0000763206147816 */ /* 0x000fc40000000014 */
[----:B------:R-:W-:Y:S01]  /*1cf60*/  ISETP.GE.AND P6, PT, R12, c[0x0][0x17c], PT ;  /* 0x00005f000c007a0c */ /* 0x000fe20003fc6270 */
[----:B------:R1:W-:Y:S01]  /*1cf70*/  @P0 STG.E.U16 [R8.64], R13 ;  /* 0x0000000d08000986 */ /* 0x0003e2000c101506 */
[----:B------:R-:W-:Y:S02]  /*1cf80*/  ISETP.LT.AND P0, PT, R24, c[0x0][0x178], !P3 ;  /* 0x00005e0018007a0c */ /* 0x000fe40005f01270 */
[----:B------:R-:W-:Y:S02]  /*1cf90*/  IADD3 R12, R27, 0x34, RZ ;  /* 0x000000341b0c7810 */ /* 0x000fe40007ffe0ff */
[----:B------:R-:W-:Y:S02]  /*1cfa0*/  ISETP.LT.AND P3, PT, R26, c[0x0][0x178], !P3 ;  /* 0x00005e001a007a0c */ /* 0x000fe40005f61270 */
[C---:B------:R-:W-:Y:S01]  /*1cfb0*/  IADD3 R17, R0.reuse, c[0x0][0x198], RZ ;  /* 0x0000660000117a10 */ /* 0x040fe20007ffe0ff */
[----:B0-----:R-:W-:Y:S01]  /*1cfc0*/  IMAD.WIDE R4, R0, 0x2, R28 ;  /* 0x0000000200047825 */ /* 0x001fe200078e021c */
[----:B------:R-:W-:-:S02]  /*1cfd0*/  ISETP.GE.AND P4, PT, R12, c[0x0][0x17c], PT ;  /* 0x00005f000c007a0c */ /* 0x000fc40003f86270 */
[----:B------:R-:W-:Y:S02]  /*1cfe0*/  IADD3 R12, R27, 0x35, RZ ;  /* 0x000000351b0c7810 */ /* 0x000fe40007ffe0ff */
[----:B------:R0:W-:Y:S01]  /*1cff0*/  @P1 STG.E.U16 [R4.64], R20 ;  /* 0x0000001404001986 */ /* 0x0001e2000c101506 */
[----:B------:R-:W-:Y:S01]  /*1d000*/  ISETP.LT.AND P2, PT, R24, c[0x0][0x178], !P6 ;  /* 0x00005e0018007a0c */ /* 0x000fe20007741270 */
[----:B-1----:R-:W-:Y:S01]  /*1d010*/  IMAD.WIDE R8, R17, 0x2, R28 ;  /* 0x0000000211087825 */ /* 0x002fe200078e021c */
[----:B------:R-:W-:Y:S02]  /*1d020*/  ISETP.GE.AND P5, PT, R12, c[0x0][0x17c], PT ;  /* 0x00005f000c007a0c */ /* 0x000fe40003fa6270 */
[----:B------:R-:W-:Y:S02]  /*1d030*/  IADD3 R12, R27, 0x36, RZ ;  /* 0x000000361b0c7810 */ /* 0x000fe40007ffe0ff */
[C---:B------:R-:W-:Y:S01]  /*1d040*/  IADD3 R6, R17.reuse, c[0x0][0x198], RZ ;  /* 0x0000660011067a10 */ /* 0x040fe20007ffe0ff */
[----:B0-----:R-:W-:Y:S01]  /*1d050*/  IMAD.WIDE R4, R17, 0x2, R2 ;  /* 0x0000000211047825 */ /* 0x001fe200078e0202 */
[----:B------:R-:W-:-:S02]  /*1d060*/  ISETP.LT.AND P6, PT, R26, c[0x0][0x178], !P6 ;  /* 0x00005e001a007a0c */ /* 0x000fc400077c1270 */
[----:B------:R-:W-:Y:S01]  /*1d070*/  ISETP.GE.AND P1, PT, R12, c[0x0][0x17c], PT ;  /* 0x00005f000c007a0c */ /* 0x000fe20003f26270 */
[----:B------:R-:W-:Y:S01]  /*1d080*/  IMAD.WIDE R12, R6, 0x2, R2 ;  /* 0x00000002060c7825 */ /* 0x000fe200078e0202 */
[----:B--2---:R0:W-:Y:S01]  /*1d090*/  @P0 STG.E.U16 [R4.64], R21 ;  /* 0x0000001504000986 */ /* 0x0041e2000c101506 */
[----:B------:R-:W-:-:S03]  /*1d0a0*/  PRMT R16, R21, 0x7632, R16 ;  /* 0x0000763215107816 */ /* 0x000fc60000000010 */
[----:B------:R1:W-:Y:S01]  /*1d0b0*/  @P3 STG.E.U16 [R8.64], R10 ;  /* 0x0000000a08003986 */ /* 0x0003e2000c101506 */
[----:B------:R-:W-:-:S03]  /*1d0c0*/  ISETP.LT.AND P3, PT, R24, c[0x0][0x178], !P4 ;  /* 0x00005e0018007a0c */ /* 0x000fc60006761270 */
[----:B------:R2:W-:Y:S01]  /*1d0d0*/  @P2 STG.E.U16 [R12.64], R16 ;  /* 0x000000100c002986 */ /* 0x0005e2000c101506 */
[C---:B0-----:R-:W-:Y:S01]  /*1d0e0*/  IADD3 R21, R6.reuse, c[0x0][0x198], RZ ;  /* 0x0000660006157a10 */ /* 0x041fe20007ffe0ff */
[----:B------:R-:W-:-:S04]  /*1d0f0*/  IMAD.WIDE R4, R6, 0x2, R28 ;  /* 0x0000000206047825 */ /* 0x000fc800078e021c */
[----:B-1----:R-:W-:Y:S01]  /*1d100*/  IMAD.WIDE R8, R21, 0x2, R2 ;  /* 0x0000000215087825 */ /* 0x002fe200078e0202 */
[----:B--2---:R-:W-:-:S05]  /*1d110*/  PRMT R13, R10, 0x7632, R13 ;  /* 0x000076320a0d7816 */ /* 0x004fca000000000d */
[----:B------:R-:W-:Y:S04]  /*1d120*/  @P6 STG.E.U16 [R4.64], R13 ;  /* 0x0000000d04006986 */ /* 0x000fe8000c101506 */
[----:B---3--:R0:W-:Y:S01]  /*1d130*/  @P3 STG.E.U16 [R8.64], R25 ;  /* 0x0000001908003986 */ /* 0x0081e2000c101506 */
[----:B------:R-:W-:-:S03]  /*1d140*/  PRMT R10, R25, 0x7632, R10 ;  /* 0x00007632190a7816 */ /* 0x000fc6000000000a */
[----:B0-----:R-:W2:Y:S01]  /*1d150*/  LDL.LU R25, [R1+0xdc] ;  /* 0x0000dc0001197983 */ /* 0x001ea20000300800 */
[----:B------:R-:W-:Y:S01]  /*1d160*/  ISETP.LT.AND P4, PT, R26, c[0x0][0x178], !P4 ;  /* 0x00005e001a007a0c */ /* 0x000fe20006781270 */
[C---:B------:R-:W-:Y:S01]  /*1d170*/  IMAD.WIDE R4, R21.reuse, 0x2, R28 ;  /* 0x0000000215047825 */ /* 0x040fe200078e021c */
[----:B------:R-:W-:Y:S01]  /*1d180*/  ISETP.LT.AND P2, PT, R24, c[0x0][0x178], !P5 ;  /* 0x00005e0018007a0c */ /* 0x000fe20006f41270 */
[----:B------:R-:W3:Y:S01]  /*1d190*/  LDL.LU R22, [R1+0x7c] ;  /* 0x00007c0001167983 */ /* 0x000ee20000300800 */
[----:B------:R-:W-:Y:S02]  /*1d1a0*/  IADD3 R17, R21, c[0x0][0x198], RZ ;  /* 0x0000660015117a10 */ /* 0x000fe40007ffe0ff */
[----:B------:R-:W-:Y:S02]  /*1d1b0*/  ISETP.LT.AND P5, PT, R26, c[0x0][0x178], !P5 ;  /* 0x00005e001a007a0c */ /* 0x000fe40006fa1270 */
[----:B------:R-:W-:Y:S01]  /*1d1c0*/  IADD3 R0, R27, 0x37, RZ ;  /* 0x000000371b007810 */ /* 0x000fe20007ffe0ff */
[----:B------:R-:W-:-:S04]  /*1d1d0*/  IMAD.WIDE R8, R17, 0x2, R2 ;  /* 0x0000000211087825 */ /* 0x000fc800078e0202 */
[----:B------:R0:W-:Y:S01]  /*1d1e0*/  @P4 STG.E.U16 [R4.64], R14 ;  /* 0x0000000e04004986 */ /* 0x0001e2000c101506 */
[----:B------:R-:W-:Y:S02]  /*1d1f0*/  ISETP.LT.AND P4, PT, R24, c[0x0][0x178], !P1 ;  /* 0x00005e0018007a0c */ /* 0x000fe40004f81270 */
[----:B------:R-:W-:Y:S02]  /*1d200*/  ISETP.LT.AND P1, PT, R26, c[0x0][0x178], !P1 ;  /* 0x00005e001a007a0c */ /* 0x000fe40004f21270 */
[----:B------:R-:W-:Y:S01]  /*1d210*/  IADD3 R21, R17, c[0x0][0x198], RZ ;  /* 0x0000660011157a10 */ /* 0x000fe20007ffe0ff */
[----:B------:R1:W-:Y:S01]  /*1d220*/  @P2 STG.E.U16 [R8.64], R10 ;  /* 0x0000000a08002986 */ /* 0x0003e2000c101506 */
[----:B------:R-:W-:Y:S02]  /*1d230*/  ISETP.GE.AND P0, PT, R0, c[0x0][0x17c], PT ;  /* 0x00005f0000007a0c */ /* 0x000fe40003f06270 */
[----:B------:R-:W-:Y:S02]  /*1d240*/  PRMT R16, R14, 0x7632, R16 ;  /* 0x000076320e107816 */ /* 0x000fe40000000010 */
[----:B------:R-:W-:Y:S01]  /*1d250*/  IADD3 R0, R27, 0x38, RZ ;  /* 0x000000381b007810 */ /* 0x000fe20007ffe0ff */
[----:B0-----:R-:W-:Y:S01]  /*1d260*/  IMAD.WIDE R4, R17, 0x2, R28 ;  /* 0x0000000211047825 */ /* 0x001fe200078e021c */
[----:B------:R-:W-:-:S03]  /*1d270*/  IADD3 R6, R27, 0x3a, RZ ;  /* 0x0000003a1b067810 */ /* 0x000fc60007ffe0ff */
[----:B------:R-:W-:-:S04]  /*1d280*/  IMAD.WIDE R12, R21, 0x2, R28 ;  /* 0x00000002150c7825 */ /* 0x000fc800078e021c */
[----:B-1----:R-:W-:Y:S01]  /*1d290*/  IMAD.WIDE R8, R21, 0x2, R2 ;  /* 0x0000000215087825 */ /* 0x002fe200078e0202 */
[----:B------:R-:W-:Y:S01]  /*1d2a0*/  ISETP.GE.AND P6, PT, R0, c[0x0][0x17c], PT ;  /* 0x00005f0000007a0c */ /* 0x000fe20003fc6270 */
[----:B------:R-:W-:Y:S01]  /*1d2b0*/  @P5 STG.E.U16 [R4.64], R16 ;  /* 0x0000001004005986 */ /* 0x000fe2000c101506 */
[----:B------:R-:W-:-:S03]  /*1d2c0*/  IADD3 R0, R27, 0x39, RZ ;  /* 0x000000391b007810 */ /* 0x000fc60007ffe0ff */
[----:B----4-:R0:W-:Y:S01]  /*1d2d0*/  @P4 STG.E.U16 [R8.64], R23 ;  /* 0x0000001708004986 */ /* 0x0101e2000c101506 */
[----:B------:R-:W-:Y:S02]  /*1d2e0*/  ISETP.LT.AND P4, PT, R24, c[0x0][0x178], !P0 ;  /* 0x00005e0018007a0c */ /* 0x000fe40004781270 */
[----:B------:R-:W-:Y:S01]  /*1d2f0*/  ISETP.LT.AND P0, PT, R26, c[0x0][0x178], !P0 ;  /* 0x00005e001a007a0c */ /* 0x000fe20004701270 */
[----:B------:R1:W-:Y:S01]  /*1d300*/  @P1 STG.E.U16 [R12.64], R18 ;  /* 0x000000120c001986 */ /* 0x0003e2000c101506 */
[----:B------:R-:W-:Y:S02]  /*1d310*/  IADD3 R21, R21, c[0x0][0x198], RZ ;  /* 0x0000660015157a10 */ /* 0x000fe40007ffe0ff */
[----:B------:R-:W-:Y:S02]  /*1d320*/  ISETP.LT.AND P1, PT, R24, c[0x0][0x178], !P6 ;  /* 0x00005e0018007a0c */ /* 0x000fe40007721270 */
[----:B------:R-:W-:Y:S02]  /*1d330*/  ISETP.GE.AND P2, PT, R6, c[0x0][0x17c], PT ;  /* 0x00005f0006007a0c */ /* 0x000fe40003f46270 */
[----:B------:R-:W-:-:S02]  /*1d340*/  ISETP.GE.AND P3, PT, R0, c[0x0][0x17c], PT ;  /* 0x00005f0000007a0c */ /* 0x000fc40003f66270 */
[----:B------:R-:W-:Y:S02]  /*1d350*/  PRMT R6, R23, 0x7632, R6 ;  /* 0x0000763217067816 */ /* 0x000fe40000000006 */
[----:B------:R-:W-:Y:S02]  /*1d360*/  IADD3 R0, R27, 0x3b, RZ ;  /* 0x0000003b1b007810 */ /* 0x000fe40007ffe0ff */
[C---:B0-----:R-:W-:Y:S01]  /*1d370*/  IADD3 R23, R21.reuse, c[0x0][0x198], RZ ;  /* 0x0000660015177a10 */ /* 0x041fe20007ffe0ff */
[C---:B------:R-:W-:Y:S01]  /*1d380*/  IMAD.WIDE R4, R21.reuse, 0x2, R2 ;  /* 0x0000000215047825 */ /* 0x040fe200078e0202 */
[----:B------:R-:W-:Y:S02]  /*1d390*/  ISETP.GE.AND P5, PT, R0, c[0x0][0x17c], PT ;  /* 0x00005f0000007a0c */ /* 0x000fe40003fa6270 */
[----:B------:R-:W-:Y:S01]  /*1d3a0*/  PRMT R10, R18, 0x7632, R10 ;  /* 0x00007632120a7816 */ /* 0x000fe2000000000a */
[----:B------:R-:W-:Y:S01]  /*1d3b0*/  IMAD.WIDE R8, R21, 0x2, R28 ;  /* 0x0000000215087825 */ /* 0x000fe200078e021c */
[----:B------:R-:W-:-:S02]  /*1d3c0*/  IADD3 R0, R27, 0x3c, RZ ;  /* 0x0000003c1b007810 */ /* 0x000fc40007ffe0ff */
[----:B------:R-:W-:Y:S01]  /*1d3d0*/  ISETP.LT.AND P6, PT, R26, c[0x0][0x178], !P6 ;  /* 0x00005e001a007a0c */ /* 0x000fe200077c1270 */
[----:B-1----:R-:W-:Y:S01]  /*1d3e0*/  IMAD.WIDE R12, R23, 0x2, R2 ;  /* 0x00000002170c7825 */ /* 0x002fe200078e0202 */
[----:B------:R-:W-:Y:S01]  /*1d3f0*/  @P4 STG.E.U16 [R4.64], R6 ;  /* 0x0000000604004986 */ /* 0x000fe2000c101506 */
[----:B------:R-:W-:-:S03]  /*1d400*/  ISETP.GE.AND P4, PT, R0, c[0x0][0x17c], PT ;  /* 0x00005f0000007a0c */ /* 0x000fc60003f86270 */
[----:B------:R0:W-:Y:S01]  /*1d410*/  @P0 STG.E.U16 [R8.64], R10 ;  /* 0x0000000a08000986 */ /* 0x0001e2000c101506 */
[----:B------:R-:W-:Y:S01]  /*1d420*/  IMAD.WIDE R16, R23, 0x2, R28 ;  /* 0x0000000217107825 */ /* 0x000fe200078e021c */
[C---:B0-----:R-:W-:Y:S02]  /*1d430*/  IADD3 R10, R27.reuse, 0x3d, RZ ;  /* 0x0000003d1b0a7810 */ /* 0x041fe40007ffe0ff */
[----:B------:R-:W-:Y:S02]  /*1d440*/  IADD3 R6, R27, 0x3e, RZ ;  /* 0x0000003e1b067810 */ /* 0x000fe40007ffe0ff */
[----:B--2---:R-:W-:Y:S01]  /*1d450*/  PRMT R0, R25, 0x7632, R0 ;  /* 0x0000763219007816 */ /* 0x004fe20000000000 */
[----:B------:R0:W-:Y:S04]  /*1d460*/  @P1 STG.E.U16 [R12.64], R25 ;  /* 0x000000190c001986 */ /* 0x0001e8000c101506 */
[----:B------:R1:W-:Y:S04]  /*1d470*/  @P6 STG.E.U16 [R16.64], R7 ;  /* 0x0000000710006986 */ /* 0x0003e8000c101506 */
[----:B0-----:R-:W2:Y:S01]  /*1d480*/  LDL.LU R25, [R1+0x6c] ;  /* 0x00006c0001197983 */ /* 0x001ea20000300800 */
[----:B------:R-:W-:-:S02]  /*1d490*/  ISETP.GE.AND P6, PT, R10, c[0x0][0x17c], PT ;  /* 0x00005f000a007a0c */ /* 0x000fc40003fc6270 */
[----:B------:R-:W-:Y:S02]  /*1d4a0*/  IADD3 R10, R27, 0x3f, RZ ;  /* 0x0000003f1b0a7810 */ /* 0x000fe40007ffe0ff */
[----:B------:R-:W4:Y:S01]  /*1d4b0*/  LDL.LU R27, [R1+0x4c] ;  /* 0x00004c00011b7983 */ /* 0x000f220000300800 */
[----:B------:R-:W-:Y:S02]  /*1d4c0*/  ISETP.LT.AND P0, PT, R24, c[0x0][0x178], !P3 ;  /* 0x00005e0018007a0c */ /* 0x000fe40005f01270 */
[----:B------:R-:W-:Y:S02]  /*1d4d0*/  ISETP.LT.AND P3, PT, R26, c[0x0][0x178], !P3 ;  /* 0x00005e001a007a0c */ /* 0x000fe40005f61270 */
[----:B------:R-:W-:Y:S02]  /*1d4e0*/  IADD3 R23, R23, c[0x0][0x198], RZ ;  /* 0x0000660017177a10 */ /* 0x000fe40007ffe0ff */
[----:B------:R-:W-:Y:S02]  /*1d4f0*/  ISETP.LT.AND P1, PT, R24, c[0x0][0x178], !P2 ;  /* 0x00005e0018007a0c */ /* 0x000fe40005721270 */
[C---:B------:R-:W-:Y:S01]  /*1d500*/  IADD3 R21, R23.reuse, c[0x0][0x198], RZ ;  /* 0x0000660017157a10 */ /* 0x040fe20007ffe0ff */
[----:B------:R-:W-:Y:S01]  /*1d510*/  IMAD.WIDE R4, R23, 0x2, R2 ;  /* 0x0000000217047825 */ /* 0x000fe200078e0202 */
[----:B------:R-:W-:-:S03]  /*1d520*/  PRMT R14, R7, 0x7632, R14 ;  /* 0x00007632070e7816 */ /* 0x000fc6000000000e */
[----:B------:R-:W-:Y:S01]  /*1d530*/  IMAD.WIDE R8, R23, 0x2, R28 ;  /* 0x0000000217087825 */ /* 0x000fe200078e021c */
[----:B------:R0:W-:Y:S03]  /*1d540*/  @P0 STG.E.U16 [R4.64], R0 ;  /* 0x0000000004000986 */ /* 0x0001e6000c101506 */
[----:B------:R-:W-:Y:S01]  /*1d550*/  IMAD.WIDE R12, R21, 0x2, R2 ;  /* 0x00000002150c7825 */ /* 0x000fe200078e0202 */
[----:B------:R5:W-:Y:S01]  /*1d560*/  @P3 STG.E.U16 [R8.64], R14 ;  /* 0x0000000e08003986 */ /* 0x000be2000c101506 */
[----:B------:R-:W-:-:S03]  /*1d570*/  ISETP.LT.AND P2, PT, R26, c[0x0][0x178], !P2 ;  /* 0x00005e001a007a0c */ /* 0x000fc60005741270 */
[----:B---3--:R3:W-:Y:S01]  /*1d580*/  @P1 STG.E.U16 [R12.64], R22 ;  /* 0x000000160c001986 */ /* 0x0087e2000c101506 */
[----:B------:R-:W-:Y:S02]  /*1d590*/  ISETP.LT.AND P1, PT, R24, c[0x0][0x178], !P5 ;  /* 0x00005e0018007a0c */ /* 0x000fe40006f21270 */
[----:B------:R-:W-:Y:S02]  /*1d5a0*/  ISETP.LT.AND P5, PT, R26, c[0x0][0x178], !P5 ;  /* 0x00005e001a007a0c */ /* 0x000fe40006fa1270 */
[C---:B-1----:R-:W-:Y:S02]  /*1d5b0*/  IADD3 R17, R21.reuse, c[0x0][0x198], RZ ;  /* 0x0000660015117a10 */ /* 0x042fe40007ffe0ff */
[----:B------:R-:W-:Y:S01]  /*1d5c0*/  ISETP.LT.AND P3, PT, R24, c[0x0][0x178], !P4 ;  /* 0x00005e0018007a0c */ /* 0x000fe20006761270 */
[----:B0-----:R-:W-:Y:S01]  /*1d5d0*/  IMAD.WIDE R4, R21, 0x2, R28 ;  /* 0x0000000215047825 */ /* 0x001fe200078e021c */
[C---:B------:R-:W-:Y:S02]  /*1d5e0*/  IADD3 R23, R17.reuse, c[0x0][0x198], RZ ;  /* 0x0000660011177a10 */ /* 0x040fe40007ffe0ff */
[----:B------:R-:W-:Y:S01]  /*1d5f0*/  ISETP.GE.AND P0, PT, R6, c[0x0][0x17c], PT ;  /* 0x00005f0006007a0c */ /* 0x000fe20003f06270 */
[----:B------:R-:W-:Y:S01]  /*1d600*/  IMAD.WIDE R6, R17, 0x2, R2 ;  /* 0x0000000211067825 */ /* 0x000fe200078e0202 */
[----:B------:R-:W-:-:S02]  /*1d610*/  PRMT R16, R22, 0x7632, R16 ;  /* 0x0000763216107816 */ /* 0x000fc40000000010 */
[----:B------:R-:W-:Y:S01]  /*1d620*/  PRMT R0, R11, 0x7632, R0 ;  /* 0x000076320b007816 */ /* 0x000fe20000000000 */
[----:B-----5:R-:W-:Y:S01]  /*1d630*/  IMAD.WIDE R8, R17, 0x2, R28 ;  /* 0x0000000211087825 */ /* 0x020fe200078e021c */
[----:B------:R0:W-:Y:S01]  /*1d640*/  @P2 STG.E.U16 [R4.64], R11 ;  /* 0x0000000b04002986 */ /* 0x0001e2000c101506 */
[----:B------:R-:W-:Y:S02]  /*1d650*/  ISETP.LT.AND P4, PT, R26, c[0x0][0x178], !P4 ;  /* 0x00005e001a007a0c */ /* 0x000fe40006781270 */
[C---:B---3--:R-:W-:Y:S01]  /*1d660*/  IMAD.WIDE R12, R23.reuse, 0x2, R2 ;  /* 0x00000002170c7825 */ /* 0x048fe200078e0202 */
[----:B------:R1:W-:Y:S01]  /*1d670*/  @P1 STG.E.U16 [R6.64], R16 ;  /* 0x0000001006001986 */ /* 0x0003e2000c101506 */
[----:B------:R-:W-:Y:S02]  /*1d680*/  IADD3 R17, R23, c[0x0][0x198], RZ ;  /* 0x0000660017117a10 */ /* 0x000fe40007ffe0ff */
[----:B------:R-:W-:Y:S01]  /*1d690*/  ISETP.GE.AND P2, PT, R10, c[0x0][0x17c], PT ;  /* 0x00005f000a007a0c */ /* 0x000fe20003f46270 */
[----:B------:R3:W-:Y:S01]  /*1d6a0*/  @P5 STG.E.U16 [R8.64], R0 ;  /* 0x0000000008005986 */ /* 0x0007e2000c101506 */
[----:B------:R-:W-:-:S02]  /*1d6b0*/  ISETP.LT.AND P5, PT, R24, c[0x0][0x178], !P6 ;  /* 0x00005e0018007a0c */ /* 0x000fc400077a1270 */
[----:B------:R-:W-:Y:S02]  /*1d6c0*/  ISETP.LT.AND P6, PT, R26, c[0x0][0x178], !P6 ;  /* 0x00005e001a007a0c */ /* 0x000fe400077c1270 */
[----:B------:R-:W-:Y:S02]  /*1d6d0*/  IADD3 R21, R17, c[0x0][0x198], RZ ;  /* 0x0000660011157a10 */ /* 0x000fe40007ffe0ff */
[----:B------:R-:W-:Y:S01]  /*1d6e0*/  ISETP.LT.AND P1, PT, R24, c[0x0][0x178], !P2 ;  /* 0x00005e0018007a0c */ /* 0x000fe20005721270 */
[----:B0-----:R-:W-:Y:S01]  /*1d6f0*/  IMAD.WIDE R4, R23, 0x2, R28 ;  /* 0x0000000217047825 */ /* 0x001fe200078e021c */
[----:B------:R-:W-:Y:S02]  /*1d700*/  ISETP.LT.AND P2, PT, R26, c[0x0][0x178], !P2 ;  /* 0x00005e001a007a0c */ /* 0x000fe40005741270 */
[----:B------:R-:W-:Y:S01]  /*1d710*/  IADD3 R23, R21, c[0x0][0x198], RZ ;  /* 0x0000660015177a10 */ /* 0x000fe20007ffe0ff */
[----:B-1----:R-:W-:Y:S01]  /*1d720*/  IMAD.WIDE R6, R17, 0x2, R2 ;  /* 0x0000000211067825 */ /* 0x002fe200078e0202 */
[----:B------:R-:W-:-:S03]  /*1d730*/  PRMT R14, R15, 0x7632, R14 ;  /* 0x000076320f0e7816 */ /* 0x000fc6000000000e */
[----:B---3--:R-:W-:-:S04]  /*1d740*/  IMAD.WIDE R8, R17, 0x2, R28 ;  /* 0x0000000211087825 */ /* 0x008fc800078e021c */
[----:B------:R-:W-:-:S04]  /*1d750*/  IMAD.WIDE R10, R21, 0x2, R2 ;  /* 0x00000002150a7825 */ /* 0x000fc800078e0202 */
[----:B------:R-:W-:Y:S01]  /*1d760*/  IMAD.WIDE R2, R23, 0x2, R2 ;  /* 0x0000000217027825 */ /* 0x000fe200078e0202 */
[----:B--2---:R0:W-:Y:S01]  /*1d770*/  @P3 STG.E.U16 [R12.64], R25 ;  /* 0x000000190c003986 */ /* 0x0041e2000c101506 */
[----:B------:R-:W-:Y:S02]  /*1d780*/  ISETP.LT.AND P3, PT, R24, c[0x0][0x178], !P0 ;  /* 0x00005e0018007a0c */ /* 0x000fe40004761270 */
[----:B------:R-:W-:Y:S02]  /*1d790*/  ISETP.LT.AND P0, PT, R26, c[0x0][0x178], !P0 ;  /* 0x00005e001a007a0c */ /* 0x000fe40004701270 */
[----:B------:R-:W-:Y:S01]  /*1d7a0*/  PRMT R0, R25, 0x7632, R0 ;  /* 0x0000763219007816 */ /* 0x000fe20000000000 */
[----:B------:R4:W-:Y:S04]  /*1d7b0*/  @P4 STG.E.U16 [R4.64], R15 ;  /* 0x0000000f04004986 */ /* 0x0009e8000c101506 */
[----:B------:R1:W-:Y:S01]  /*1d7c0*/  @P5 STG.E.U16 [R6.64], R0 ;  /* 0x0000000006005986 */ /* 0x0003e2000c101506 */
[----:B0-----:R-:W-:-:S03]  /*1d7d0*/  IMAD.WIDE R12, R21, 0x2, R28 ;  /* 0x00000002150c7825 */ /* 0x001fc600078e021c */
[----:B------:R1:W-:Y:S01]  /*1d7e0*/  @P6 STG.E.U16 [R8.64], R14 ;  /* 0x0000000e08006986 */ /* 0x0003e2000c101506 */
[----:B----4-:R-:W-:-:S03]  /*1d7f0*/  PRMT R5, R27, 0x7632, R5 ;  /* 0x000076321b057816 */ /* 0x010fc60000000005 */
[----:B------:R1:W-:Y:S04]  /*1d800*/  @P3 STG.E.U16 [R10.64], R27 ;  /* 0x0000001b0a003986 */ /* 0x0003e8000c101506 */
[----:B------:R1:W-:Y:S01]  /*1d810*/  @P0 STG.E.U16 [R12.64], R19 ;  /* 0x000000130c000986 */ /* 0x0003e2000c101506 */
[----:B------:R-:W-:-:S03]  /*1d820*/  IMAD.WIDE R28, R23, 0x2, R28 ;  /* 0x00000002171c7825 */ /* 0x000fc600078e021c */
[----:B------:R1:W-:Y:S01]  /*1d830*/  @P1 STG.E.U16 [R2.64], R5 ;  /* 0x0000000502001986 */ /* 0x0003e2000c101506 */
[----:B------:R-:W-:Y:S05]  /*1d840*/  @!P2 EXIT ;  /* 0x000000000000a94d */ /* 0x000fea0003800000 */
[----:B-1----:R-:W-:-:S05]  /*1d850*/  PRMT R14, R19, 0x7632, R14 ;  /* 0x00007632130e7816 */ /* 0x002fca000000000e */
[----:B------:R-:W-:Y:S01]  /*1d860*/  STG.E.U16 [R28.64], R14 ;  /* 0x0000000e1c007986 */ /* 0x000fe2000c101506 */
[----:B------:R-:W-:Y:S05]  /*1d870*/  EXIT ;  /* 0x000000000000794d */ /* 0x000fea0003800000 */
.L_x_4:
[----:B------:R-:W-:-:S00]  /*1d880*/  BRA `(.L_x_4) ;  /* 0xfffffff000007947 */ /* 0x000fc0000383ffff */
[----:B------:R-:W-:-:S00]  /*1d890*/  NOP ;  /* 0x0000000000007918 */ /* 0x000fc00000000000 */
        /* <DEDUP_REMOVED lines=14> */
.L_x_5:


//--------------------- .nv.shared.matmul_kernel  --------------------------
	.section	.nv.shared.matmul_kernel,"aw",@nobits
	.sectionflags	@""
	.align	16
